//
// Generated by NVIDIA NVVM Compiler
//
// Compiler Build ID: CL-36424714
// Cuda compilation tools, release 13.0, V13.0.88
// Based on NVVM 20.0.0
//

.version 9.0
.target sm_100
.address_size 64

	// .globl	_Z17initialConditionsPdiiiPi
.func  (.param .b64 func_retval0) __internal_accurate_pow
(
	.param .b64 __internal_accurate_pow_param_0,
	.param .b64 __internal_accurate_pow_param_1
)
;
.global .align 4 .b8 precalc_xorwow_matrix[102400];
.global .align 4 .b8 precalc_xorwow_offset_matrix[102400];
.global .align 4 .b8 mrg32k3aM1[2304];
.global .align 4 .b8 mrg32k3aM2[2304];
.global .align 4 .b8 mrg32k3aM1SubSeq[2016];
.global .align 4 .b8 mrg32k3aM2SubSeq[2016];
.global .align 4 .b8 mrg32k3aM1Seq[2304];
.global .align 4 .b8 mrg32k3aM2Seq[2304];
.const .align 8 .b8 __cr_lgamma_table[72];

.visible .entry _Z17initialConditionsPdiiiPi(
	.param .u64 .ptr .align 1 _Z17initialConditionsPdiiiPi_param_0,
	.param .u32 _Z17initialConditionsPdiiiPi_param_1,
	.param .u32 _Z17initialConditionsPdiiiPi_param_2,
	.param .u32 _Z17initialConditionsPdiiiPi_param_3,
	.param .u64 .ptr .align 1 _Z17initialConditionsPdiiiPi_param_4
)
{
	.reg .pred 	%p<6>;
	.reg .b32 	%r<29>;
	.reg .b64 	%rd<114>;

	ld.param.u64 	%rd20, [_Z17initialConditionsPdiiiPi_param_0];
	ld.param.u32 	%r13, [_Z17initialConditionsPdiiiPi_param_1];
	ld.param.u32 	%r14, [_Z17initialConditionsPdiiiPi_param_2];
	ld.param.u32 	%r15, [_Z17initialConditionsPdiiiPi_param_3];
	cvta.to.global.u64 	%rd1, %rd20;
	mov.u32 	%r1, %tid.x;
	mul.lo.s32 	%r28, %r15, %r1;
	mov.u32 	%r16, %ctaid.x;
	add.s32 	%r3, %r28, %r15;
	mul.lo.s32 	%r4, %r14, %r16;
	setp.lt.s32 	%p1, %r15, 1;
	@%p1 bra 	$L__BB0_6;
	mul.lo.s32 	%r5, %r4, %r13;
	add.s32 	%r6, %r28, 1;
	max.s32 	%r17, %r3, %r6;
	sub.s32 	%r18, %r17, %r28;
	and.b32  	%r19, %r18, 1;
	setp.eq.b32 	%p2, %r19, 1;
	not.pred 	%p3, %p2;
	@%p3 bra 	$L__BB0_3;
	ld.param.u32 	%r23, [_Z17initialConditionsPdiiiPi_param_2];
	add.s32 	%r20, %r28, %r5;
	mul.wide.s32 	%rd21, %r20, 8;
	add.s64 	%rd22, %rd1, %rd21;
	mov.b64 	%rd23, -4587795182386624541;
	st.global.u64 	[%rd22], %rd23;
	mul.wide.s32 	%rd24, %r23, 8;
	add.s64 	%rd25, %rd22, %rd24;
	mov.b64 	%rd26, 4567911030049346683;
	st.global.u64 	[%rd25], %rd26;
	add.s64 	%rd27, %rd25, %rd24;
	mov.b64 	%rd28, 4604430719427694035;
	st.global.u64 	[%rd27], %rd28;
	add.s64 	%rd29, %rd27, %rd24;
	mov.b64 	%rd30, 4604411804309259079;
	st.global.u64 	[%rd29], %rd30;
	add.s64 	%rd31, %rd29, %rd24;
	mov.b64 	%rd32, 4541384616683038366;
	st.global.u64 	[%rd31], %rd32;
	add.s64 	%rd33, %rd31, %rd24;
	mov.b64 	%rd34, 4606909500662598756;
	st.global.u64 	[%rd33], %rd34;
	add.s64 	%rd35, %rd33, %rd24;
	mov.b64 	%rd36, 4606987863296115003;
	st.global.u64 	[%rd35], %rd36;
	add.s64 	%rd37, %rd35, %rd24;
	mov.b64 	%rd38, 4607181518080091934;
	st.global.u64 	[%rd37], %rd38;
	add.s64 	%rd39, %rd37, %rd24;
	mov.b64 	%rd40, 4494953999333696135;
	st.global.u64 	[%rd39], %rd40;
	add.s64 	%rd41, %rd39, %rd24;
	mov.b64 	%rd42, 4607182418800017408;
	st.global.u64 	[%rd41], %rd42;
	add.s64 	%rd43, %rd41, %rd24;
	mov.b64 	%rd44, 4570908625961324485;
	st.global.u64 	[%rd43], %rd44;
	add.s64 	%rd45, %rd43, %rd24;
	mov.b64 	%rd46, 4554409085604390575;
	st.global.u64 	[%rd45], %rd46;
	add.s64 	%rd47, %rd45, %rd24;
	mov.b64 	%rd48, 4601839348202105052;
	st.global.u64 	[%rd47], %rd48;
	add.s64 	%rd49, %rd47, %rd24;
	mov.b64 	%rd50, 4607016686333730174;
	st.global.u64 	[%rd49], %rd50;
	add.s64 	%rd51, %rd49, %rd24;
	mov.b64 	%rd52, 4585925428558828667;
	st.global.u64 	[%rd51], %rd52;
	add.s64 	%rd53, %rd51, %rd24;
	mov.b64 	%rd54, 4597746476860750745;
	st.global.u64 	[%rd53], %rd54;
	add.s64 	%rd55, %rd53, %rd24;
	mov.b64 	%rd56, 4660228577184396083;
	st.global.u64 	[%rd55], %rd56;
	add.s64 	%rd57, %rd55, %rd24;
	mov.b64 	%rd58, 4660589436900632166;
	st.global.u64 	[%rd57], %rd58;
	add.s64 	%rd59, %rd57, %rd24;
	mov.b64 	%rd60, 4683236325288050688;
	st.global.u64 	[%rd59], %rd60;
	mov.u32 	%r28, %r6;
$L__BB0_3:
	setp.ge.s32 	%p4, %r6, %r3;
	@%p4 bra 	$L__BB0_6;
	ld.param.u32 	%r24, [_Z17initialConditionsPdiiiPi_param_2];
	add.s64 	%rd2, %rd1, 8;
	add.s32 	%r27, %r28, %r5;
	mul.wide.s32 	%rd61, %r24, 144;
	add.s64 	%rd3, %rd2, %rd61;
	mul.wide.s32 	%rd62, %r24, 136;
	add.s64 	%rd4, %rd2, %rd62;
	mul.wide.s32 	%rd5, %r24, 24;
	mul.wide.s32 	%rd63, %r24, 128;
	add.s64 	%rd6, %rd2, %rd63;
	mul.wide.s32 	%rd7, %r24, 32;
	mul.wide.s32 	%rd64, %r24, 120;
	add.s64 	%rd8, %rd2, %rd64;
	mul.wide.s32 	%rd9, %r24, 40;
	mul.wide.s32 	%rd65, %r24, 112;
	add.s64 	%rd10, %rd2, %rd65;
	mul.wide.s32 	%rd11, %r24, 48;
	mul.wide.s32 	%rd66, %r24, 104;
	add.s64 	%rd12, %rd2, %rd66;
	mul.wide.s32 	%rd13, %r24, 56;
	mul.wide.s32 	%rd67, %r24, 96;
	add.s64 	%rd14, %rd2, %rd67;
	mul.wide.s32 	%rd15, %r24, 64;
	mul.wide.s32 	%rd68, %r24, 88;
	add.s64 	%rd16, %rd2, %rd68;
	mul.wide.s32 	%rd17, %r24, 72;
	mul.wide.s32 	%rd18, %r24, 80;
$L__BB0_5:
	ld.param.u32 	%r25, [_Z17initialConditionsPdiiiPi_param_2];
	mul.wide.s32 	%rd69, %r27, 8;
	add.s64 	%rd70, %rd2, %rd69;
	add.s64 	%rd71, %rd3, %rd69;
	add.s64 	%rd72, %rd4, %rd69;
	add.s64 	%rd73, %rd6, %rd69;
	add.s64 	%rd74, %rd8, %rd69;
	add.s64 	%rd75, %rd10, %rd69;
	add.s64 	%rd76, %rd12, %rd69;
	add.s64 	%rd77, %rd14, %rd69;
	add.s64 	%rd78, %rd16, %rd69;
	mov.b64 	%rd79, -4587795182386624541;
	st.global.u64 	[%rd70+-8], %rd79;
	mul.wide.s32 	%rd80, %r25, 8;
	add.s64 	%rd81, %rd70, %rd80;
	mov.b64 	%rd82, 4567911030049346683;
	st.global.u64 	[%rd81+-8], %rd82;
	mul.wide.s32 	%rd83, %r25, 16;
	add.s64 	%rd84, %rd70, %rd83;
	mov.b64 	%rd85, 4604430719427694035;
	st.global.u64 	[%rd84+-8], %rd85;
	add.s64 	%rd86, %rd70, %rd5;
	mov.b64 	%rd87, 4604411804309259079;
	st.global.u64 	[%rd86+-8], %rd87;
	add.s64 	%rd88, %rd70, %rd7;
	mov.b64 	%rd89, 4541384616683038366;
	st.global.u64 	[%rd88+-8], %rd89;
	add.s64 	%rd90, %rd70, %rd9;
	mov.b64 	%rd91, 4606909500662598756;
	st.global.u64 	[%rd90+-8], %rd91;
	add.s64 	%rd92, %rd70, %rd11;
	mov.b64 	%rd93, 4606987863296115003;
	st.global.u64 	[%rd92+-8], %rd93;
	add.s64 	%rd94, %rd70, %rd13;
	mov.b64 	%rd95, 4607181518080091934;
	st.global.u64 	[%rd94+-8], %rd95;
	add.s64 	%rd96, %rd70, %rd15;
	mov.b64 	%rd97, 4494953999333696135;
	st.global.u64 	[%rd96+-8], %rd97;
	add.s64 	%rd98, %rd70, %rd17;
	mov.b64 	%rd99, 4607182418800017408;
	st.global.u64 	[%rd98+-8], %rd99;
	add.s64 	%rd100, %rd70, %rd18;
	mov.b64 	%rd101, 4570908625961324485;
	st.global.u64 	[%rd100+-8], %rd101;
	mov.b64 	%rd102, 4554409085604390575;
	st.global.u64 	[%rd78+-8], %rd102;
	mov.b64 	%rd103, 4601839348202105052;
	st.global.u64 	[%rd77+-8], %rd103;
	mov.b64 	%rd104, 4607016686333730174;
	st.global.u64 	[%rd76+-8], %rd104;
	mov.b64 	%rd105, 4585925428558828667;
	st.global.u64 	[%rd75+-8], %rd105;
	mov.b64 	%rd106, 4597746476860750745;
	st.global.u64 	[%rd74+-8], %rd106;
	mov.b64 	%rd107, 4660228577184396083;
	st.global.u64 	[%rd73+-8], %rd107;
	mov.b64 	%rd108, 4660589436900632166;
	st.global.u64 	[%rd72+-8], %rd108;
	mov.b64 	%rd109, 4683236325288050688;
	st.global.u64 	[%rd71+-8], %rd109;
	st.global.u64 	[%rd70], %rd79;
	st.global.u64 	[%rd81], %rd82;
	st.global.u64 	[%rd84], %rd85;
	st.global.u64 	[%rd86], %rd87;
	st.global.u64 	[%rd88], %rd89;
	st.global.u64 	[%rd90], %rd91;
	st.global.u64 	[%rd92], %rd93;
	st.global.u64 	[%rd94], %rd95;
	st.global.u64 	[%rd96], %rd97;
	st.global.u64 	[%rd98], %rd99;
	st.global.u64 	[%rd100], %rd101;
	st.global.u64 	[%rd78], %rd102;
	st.global.u64 	[%rd77], %rd103;
	st.global.u64 	[%rd76], %rd104;
	st.global.u64 	[%rd75], %rd105;
	st.global.u64 	[%rd74], %rd106;
	st.global.u64 	[%rd73], %rd107;
	st.global.u64 	[%rd72], %rd108;
	st.global.u64 	[%rd71], %rd109;
	add.s32 	%r28, %r28, 2;
	add.s32 	%r27, %r27, 2;
	setp.lt.s32 	%p5, %r28, %r3;
	@%p5 bra 	$L__BB0_5;
$L__BB0_6:
	ld.param.u64 	%rd113, [_Z17initialConditionsPdiiiPi_param_4];
	cvta.to.global.u64 	%rd110, %rd113;
	add.s32 	%r21, %r4, %r1;
	mul.wide.s32 	%rd111, %r21, 4;
	add.s64 	%rd112, %rd110, %rd111;
	mov.b32 	%r22, 0;
	st.global.u32 	[%rd112], %r22;
	ret;

}
	// .globl	_Z12computeStatePdS_idS_iS_ii
.visible .entry _Z12computeStatePdS_idS_iS_ii(
	.param .u64 .ptr .align 1 _Z12computeStatePdS_idS_iS_ii_param_0,
	.param .u64 .ptr .align 1 _Z12computeStatePdS_idS_iS_ii_param_1,
	.param .u32 _Z12computeStatePdS_idS_iS_ii_param_2,
	.param .f64 _Z12computeStatePdS_idS_iS_ii_param_3,
	.param .u64 .ptr .align 1 _Z12computeStatePdS_idS_iS_ii_param_4,
	.param .u32 _Z12computeStatePdS_idS_iS_ii_param_5,
	.param .u64 .ptr .align 1 _Z12computeStatePdS_idS_iS_ii_param_6,
	.param .u32 _Z12computeStatePdS_idS_iS_ii_param_7,
	.param .u32 _Z12computeStatePdS_idS_iS_ii_param_8
)
{
	.reg .pred 	%p<448>;
	.reg .b32 	%r<1287>;
	.reg .b32 	%f<103>;
	.reg .b64 	%rd<110>;
	.reg .b64 	%fd<2352>;

	ld.param.u64 	%rd58, [_Z12computeStatePdS_idS_iS_ii_param_0];
	ld.param.f64 	%fd590, [_Z12computeStatePdS_idS_iS_ii_param_3];
	ld.param.u64 	%rd60, [_Z12computeStatePdS_idS_iS_ii_param_4];
	ld.param.u64 	%rd61, [_Z12computeStatePdS_idS_iS_ii_param_6];
	ld.param.u32 	%r294, [_Z12computeStatePdS_idS_iS_ii_param_7];
	ld.param.u32 	%r295, [_Z12computeStatePdS_idS_iS_ii_param_8];
	mov.u32 	%r1, %tid.x;
	mul.lo.s32 	%r1270, %r295, %r1;
	setp.lt.s32 	%p4, %r295, 1;
	@%p4 bra 	$L__BB1_367;
	ld.param.u32 	%r1245, [_Z12computeStatePdS_idS_iS_ii_param_2];
	cvta.to.global.u64 	%rd1, %rd61;
	cvta.to.global.u64 	%rd2, %rd58;
	cvta.to.global.u64 	%rd62, %rd60;
	mov.u32 	%r296, %ctaid.x;
	mul.lo.s32 	%r297, %r1245, %r296;
	add.s32 	%r298, %r297, %r1;
	mul.lo.s32 	%r299, %r294, %r298;
	mul.wide.u32 	%rd63, %r299, 8;
	add.s64 	%rd3, %rd62, %rd63;
	add.s32 	%r300, %r299, 1;
	mul.wide.u32 	%rd64, %r300, 8;
	add.s64 	%rd4, %rd62, %rd64;
	add.s32 	%r301, %r299, 2;
	mul.wide.u32 	%rd65, %r301, 8;
	add.s64 	%rd5, %rd62, %rd65;
	add.s32 	%r302, %r299, 3;
	mul.wide.u32 	%rd66, %r302, 8;
	add.s64 	%rd6, %rd62, %rd66;
	add.s32 	%r303, %r299, 4;
	mul.wide.u32 	%rd67, %r303, 8;
	add.s64 	%rd7, %rd62, %rd67;
	add.s32 	%r304, %r299, 5;
	mul.wide.u32 	%rd68, %r304, 8;
	add.s64 	%rd8, %rd62, %rd68;
	add.s32 	%r305, %r299, 6;
	mul.wide.u32 	%rd69, %r305, 8;
	add.s64 	%rd9, %rd62, %rd69;
	add.s32 	%r306, %r299, 7;
	mul.wide.u32 	%rd70, %r306, 8;
	add.s64 	%rd10, %rd62, %rd70;
	add.s32 	%r307, %r299, 8;
	mul.wide.u32 	%rd71, %r307, 8;
	add.s64 	%rd11, %rd62, %rd71;
	add.s32 	%r308, %r299, 9;
	mul.wide.u32 	%rd72, %r308, 8;
	add.s64 	%rd12, %rd62, %rd72;
	add.s32 	%r309, %r299, 10;
	mul.wide.u32 	%rd73, %r309, 8;
	add.s64 	%rd13, %rd62, %rd73;
	add.s32 	%r310, %r299, 11;
	mul.wide.u32 	%rd74, %r310, 8;
	add.s64 	%rd14, %rd62, %rd74;
	add.s32 	%r311, %r299, 12;
	mul.wide.u32 	%rd75, %r311, 8;
	add.s64 	%rd15, %rd62, %rd75;
	add.s32 	%r312, %r299, 13;
	mul.wide.u32 	%rd76, %r312, 8;
	add.s64 	%rd16, %rd62, %rd76;
	add.s32 	%r313, %r299, 14;
	mul.wide.u32 	%rd77, %r313, 8;
	add.s64 	%rd17, %rd62, %rd77;
	mov.b32 	%r314, 1127219200;
	mov.b32 	%r315, -2147483648;
	mov.b64 	%fd1, {%r315, %r314};
	mov.f64 	%fd591, 0d4008000000000000;
	{
	.reg .b32 %temp; 
	mov.b64 	{%temp, %r3}, %fd591;
	}
	and.b32  	%r4, %r3, 2146435072;
	setp.eq.s32 	%p5, %r4, 1073741824;
	setp.lt.s32 	%p7, %r3, 0;
	selp.b32 	%r5, 0, 2146435072, %p7;
	and.b32  	%r316, %r3, 2147483647;
	setp.ne.s32 	%p8, %r316, 1071644672;
	and.pred  	%p1, %p5, %p8;
	mov.f64 	%fd592, 0d4000000000000000;
	{
	.reg .b32 %temp; 
	mov.b64 	{%temp, %r6}, %fd592;
	}
	and.b32  	%r7, %r6, 2146435072;
	setp.eq.s32 	%p9, %r7, 1062207488;
	setp.lt.s32 	%p10, %r6, 0;
	selp.b32 	%r8, 0, 2146435072, %p10;
	and.b32  	%r317, %r6, 2147483647;
	setp.ne.s32 	%p11, %r317, 1071644672;
	and.pred  	%p2, %p9, %p11;
	or.b32  	%r9, %r8, -2147483648;
	mov.f64 	%fd593, 0d40F55CC000000000;
	{
	.reg .b32 %temp; 
	mov.b64 	{%temp, %r318}, %fd593;
	}
	{ // callseq 0, 0
	.param .b64 param0;
	st.param.f64 	[param0], 0d40F55CC000000000;
	.param .b64 param1;
	st.param.f64 	[param1], 0d4008000000000000;
	.param .b64 retval0;
	call.uni (retval0), 
	__internal_accurate_pow, 
	(
	param0, 
	param1
	);
	ld.param.f64 	%fd594, [retval0];
	} // callseq 0
	setp.lt.s32 	%p12, %r318, 0;
	neg.f64 	%fd596, %fd594;
	selp.f64 	%fd597, %fd596, %fd594, %p5;
	selp.f64 	%fd598, %fd597, %fd594, %p12;
	mov.f64 	%fd599, 0d4101170000000000;
	{
	.reg .b32 %temp; 
	mov.b64 	{%temp, %r319}, %fd599;
	}
	{ // callseq 1, 0
	.param .b64 param0;
	st.param.f64 	[param0], 0d4101170000000000;
	.param .b64 param1;
	st.param.f64 	[param1], 0d4008000000000000;
	.param .b64 retval0;
	call.uni (retval0), 
	__internal_accurate_pow, 
	(
	param0, 
	param1
	);
	ld.param.f64 	%fd600, [retval0];
	} // callseq 1
	setp.lt.s32 	%p13, %r319, 0;
	neg.f64 	%fd602, %fd600;
	selp.f64 	%fd603, %fd602, %fd600, %p5;
	selp.f64 	%fd2, %fd603, %fd600, %p13;
	add.f64 	%fd604, %fd598, %fd2;
	{
	.reg .b32 %temp; 
	mov.b64 	{%temp, %r320}, %fd604;
	}
	mov.f64 	%fd605, 0dBFF0000000000000;
	{
	.reg .b32 %temp; 
	mov.b64 	{%temp, %r10}, %fd605;
	}
	and.b32  	%r11, %r10, 2146435072;
	setp.eq.s32 	%p14, %r11, 1072693248;
	abs.f64 	%fd606, %fd604;
	{ // callseq 2, 0
	.param .b64 param0;
	st.param.f64 	[param0], %fd606;
	.param .b64 param1;
	st.param.f64 	[param1], 0dBFF0000000000000;
	.param .b64 retval0;
	call.uni (retval0), 
	__internal_accurate_pow, 
	(
	param0, 
	param1
	);
	ld.param.f64 	%fd607, [retval0];
	} // callseq 2
	setp.lt.s32 	%p16, %r320, 0;
	neg.f64 	%fd609, %fd607;
	selp.f64 	%fd610, %fd609, %fd607, %p14;
	selp.f64 	%fd611, %fd610, %fd607, %p16;
	setp.eq.f64 	%p17, %fd604, 0d0000000000000000;
	selp.b32 	%r321, %r320, 0, %p14;
	setp.lt.s32 	%p18, %r10, 0;
	or.b32  	%r322, %r321, 2146435072;
	selp.b32 	%r323, %r322, %r321, %p18;
	mov.b32 	%r324, 0;
	mov.b64 	%fd612, {%r324, %r323};
	add.f64 	%fd613, %fd604, 0dBFF0000000000000;
	{
	.reg .b32 %temp; 
	mov.b64 	{%temp, %r325}, %fd613;
	}
	and.b32  	%r326, %r325, 2146435072;
	setp.eq.s32 	%p19, %r326, 2146435072;
	setp.nan.f64 	%p20, %fd604, %fd604;
	setp.neu.f64 	%p21, %fd606, 0d7FF0000000000000;
	selp.b32 	%r12, 0, 2146435072, %p18;
	and.b32  	%r327, %r10, 2147483647;
	setp.ne.s32 	%p22, %r327, 1071644672;
	and.pred  	%p3, %p14, %p22;
	or.b32  	%r13, %r12, -2147483648;
	selp.b32 	%r328, %r13, %r12, %p3;
	selp.b32 	%r329, %r328, %r12, %p16;
	mov.b64 	%fd614, {%r324, %r329};
	add.rn.f64 	%fd615, %fd604, %fd605;
	setp.eq.f64 	%p24, %fd604, 0d3FF0000000000000;
	mov.f64 	%fd616, 0d40AA680000000000;
	{
	.reg .b32 %temp; 
	mov.b64 	{%temp, %r330}, %fd616;
	}
	{ // callseq 3, 0
	.param .b64 param0;
	st.param.f64 	[param0], 0d40AA680000000000;
	.param .b64 param1;
	st.param.f64 	[param1], 0dBFF0000000000000;
	.param .b64 retval0;
	call.uni (retval0), 
	__internal_accurate_pow, 
	(
	param0, 
	param1
	);
	ld.param.f64 	%fd617, [retval0];
	} // callseq 3
	setp.lt.s32 	%p25, %r330, 0;
	neg.f64 	%fd619, %fd617;
	selp.f64 	%fd620, %fd619, %fd617, %p14;
	selp.f64 	%fd3, %fd620, %fd617, %p25;
	selp.f64 	%fd621, %fd612, %fd611, %p17;
	selp.f64 	%fd622, %fd615, %fd621, %p20;
	selp.f64 	%fd623, %fd622, %fd614, %p21;
	selp.f64 	%fd624, %fd623, %fd621, %p19;
	selp.f64 	%fd4, 0d3FF0000000000000, %fd624, %p24;
	add.s32 	%r1269, %r1270, %r297;
	mad.lo.s32 	%r1268, %r297, 19, %r1270;
	mul.lo.s32 	%r331, %r296, 19;
	add.s32 	%r332, %r331, 18;
	mad.lo.s32 	%r1267, %r1245, %r332, %r1270;
	add.s32 	%r333, %r331, 14;
	mad.lo.s32 	%r1266, %r1245, %r333, %r1270;
	mul.wide.s32 	%rd18, %r1245, 8;
	mul.wide.s32 	%rd19, %r1245, 16;
	add.s32 	%r334, %r331, 15;
	mad.lo.s32 	%r1265, %r1245, %r334, %r1270;
	add.s32 	%r335, %r331, 16;
	mad.lo.s32 	%r1264, %r1245, %r335, %r1270;
	mad.lo.s32 	%r336, %r1245, %r331, %r1245;
	add.s32 	%r1263, %r1270, %r336;
	add.s32 	%r337, %r331, 2;
	mad.lo.s32 	%r1262, %r1245, %r337, %r1270;
	add.s32 	%r338, %r331, 3;
	mad.lo.s32 	%r1261, %r1245, %r338, %r1270;
	add.s32 	%r339, %r331, 4;
	mad.lo.s32 	%r1260, %r1245, %r339, %r1270;
	add.s32 	%r340, %r331, 5;
	mad.lo.s32 	%r1259, %r1245, %r340, %r1270;
	add.s32 	%r341, %r331, 6;
	mad.lo.s32 	%r1258, %r1245, %r341, %r1270;
	add.s32 	%r342, %r331, 7;
	mad.lo.s32 	%r1257, %r1245, %r342, %r1270;
	add.s32 	%r343, %r331, 8;
	mad.lo.s32 	%r1256, %r1245, %r343, %r1270;
	add.s32 	%r344, %r331, 9;
	mad.lo.s32 	%r1255, %r1245, %r344, %r1270;
	add.s32 	%r345, %r331, 10;
	mad.lo.s32 	%r1254, %r1245, %r345, %r1270;
	add.s32 	%r346, %r331, 11;
	mad.lo.s32 	%r1253, %r1245, %r346, %r1270;
	add.s32 	%r347, %r331, 12;
	mad.lo.s32 	%r1252, %r1245, %r347, %r1270;
	add.s32 	%r348, %r331, 13;
	mad.lo.s32 	%r1251, %r1245, %r348, %r1270;
	add.s32 	%r349, %r331, 17;
	mad.lo.s32 	%r1250, %r1245, %r349, %r1270;
	add.s32 	%r34, %r1270, %r295;
$L__BB1_2:
	setp.eq.s32 	%p26, %r294, 0;
	mul.wide.s32 	%rd20, %r1266, 8;
	add.s64 	%rd21, %rd1, %rd20;
	mul.wide.s32 	%rd78, %r1265, 8;
	add.s64 	%rd22, %rd1, %rd78;
	mul.wide.s32 	%rd79, %r1264, 8;
	add.s64 	%rd23, %rd1, %rd79;
	mul.wide.s32 	%rd24, %r1263, 8;
	add.s64 	%rd25, %rd1, %rd24;
	mul.wide.s32 	%rd80, %r1262, 8;
	add.s64 	%rd26, %rd1, %rd80;
	mul.wide.s32 	%rd81, %r1261, 8;
	add.s64 	%rd27, %rd1, %rd81;
	mul.wide.s32 	%rd82, %r1260, 8;
	add.s64 	%rd28, %rd1, %rd82;
	mul.wide.s32 	%rd83, %r1259, 8;
	add.s64 	%rd29, %rd1, %rd83;
	mul.wide.s32 	%rd84, %r1258, 8;
	add.s64 	%rd30, %rd1, %rd84;
	mul.wide.s32 	%rd85, %r1257, 8;
	add.s64 	%rd31, %rd1, %rd85;
	mul.wide.s32 	%rd86, %r1256, 8;
	add.s64 	%rd32, %rd1, %rd86;
	mul.wide.s32 	%rd87, %r1255, 8;
	add.s64 	%rd33, %rd1, %rd87;
	mul.wide.s32 	%rd88, %r1254, 8;
	add.s64 	%rd34, %rd1, %rd88;
	mul.wide.s32 	%rd89, %r1253, 8;
	add.s64 	%rd35, %rd1, %rd89;
	mul.wide.s32 	%rd90, %r1252, 8;
	add.s64 	%rd36, %rd1, %rd90;
	mul.wide.s32 	%rd91, %r1251, 8;
	add.s64 	%rd37, %rd1, %rd91;
	mul.wide.s32 	%rd38, %r1250, 8;
	add.s64 	%rd39, %rd1, %rd38;
	mov.f64 	%fd2257, 0d3FBA1CAC083126E9;
	mov.f64 	%fd2256, 0d4019800000000000;
	mov.f64 	%fd2255, 0d3F3797CC39FFD60F;
	mov.f64 	%fd2254, 0d408F400000000000;
	mov.f64 	%fd2253, 0d40CCBACCCCCCCCCD;
	mov.f64 	%fd2252, 0d3FD916872B020C4A;
	mov.f64 	%fd2251, 0d3FD2D0E560418937;
	mov.f64 	%fd2250, 0d3F43660E51D25AAB;
	mov.f64 	%fd2249, 0d3F330164840E171A;
	mov.f64 	%fd2248, 0d3FBFB15B573EAB36;
	mov.f64 	%fd2247, 0d3F8DE69AD42C3C9F;
	mov.f64 	%fd2246, 0d3FC395810624DD2F;
	mov.f64 	%fd2245, 0d40159EB851EB851F;
	mov.f64 	%fd2244, 0d402DAD0E56041893;
	mov.f64 	%fd2243, 0d3F04DDDD9648AC41;
	@%p26 bra 	$L__BB1_4;
	ld.global.f64 	%fd640, [%rd3];
	mul.f64 	%fd2244, %fd640, 0d402DAD0E56041893;
	ld.global.f64 	%fd641, [%rd4];
	mul.f64 	%fd2245, %fd641, 0d40159EB851EB851F;
	ld.global.f64 	%fd642, [%rd5];
	mul.f64 	%fd2246, %fd642, 0d3FC395810624DD2F;
	ld.global.f64 	%fd643, [%rd6];
	mul.f64 	%fd2247, %fd643, 0d3F8DE69AD42C3C9F;
	ld.global.f64 	%fd644, [%rd7];
	mul.f64 	%fd2248, %fd644, 0d3FBFB15B573EAB36;
	ld.global.f64 	%fd645, [%rd8];
	mul.f64 	%fd2249, %fd645, 0d3F330164840E171A;
	ld.global.f64 	%fd646, [%rd9];
	mul.f64 	%fd2250, %fd646, 0d3F43660E51D25AAB;
	ld.global.f64 	%fd647, [%rd10];
	mul.f64 	%fd2251, %fd647, 0d3FD2D0E560418937;
	ld.global.f64 	%fd648, [%rd11];
	mul.f64 	%fd2252, %fd648, 0d3FD916872B020C4A;
	ld.global.f64 	%fd649, [%rd12];
	mul.f64 	%fd2243, %fd649, 0d3F04DDDD9648AC41;
	ld.global.f64 	%fd650, [%rd13];
	mul.f64 	%fd651, %fd650, 0d4005CAC083126E98;
	ld.global.f64 	%fd652, [%rd14];
	mul.f64 	%fd2254, %fd652, 0d408F400000000000;
	ld.global.f64 	%fd653, [%rd15];
	mul.f64 	%fd2255, %fd653, 0d3F3797CC39FFD60F;
	ld.global.f64 	%fd654, [%rd16];
	mul.f64 	%fd2256, %fd654, 0d4019800000000000;
	ld.global.f64 	%fd655, [%rd17];
	mul.f64 	%fd2257, %fd655, 0d3FBA1CAC083126E9;
	mul.f64 	%fd2253, %fd651, 0d40B5180000000000;
$L__BB1_4:
	add.s64 	%rd40, %rd2, %rd38;
	ld.global.f64 	%fd35, [%rd40];
	mov.f64 	%fd656, 0d4101170000000000;
	div.rn.f64 	%fd2258, %fd656, %fd35;
	{
	.reg .b32 %temp; 
	mov.b64 	{%temp, %r1271}, %fd2258;
	}
	{
	.reg .b32 %temp; 
	mov.b64 	{%r1272, %temp}, %fd2258;
	}
	setp.gt.s32 	%p27, %r1271, 1048575;
	mov.b32 	%r1273, -1023;
	@%p27 bra 	$L__BB1_6;
	mul.f64 	%fd2258, %fd2258, 0d4350000000000000;
	{
	.reg .b32 %temp; 
	mov.b64 	{%temp, %r1271}, %fd2258;
	}
	{
	.reg .b32 %temp; 
	mov.b64 	{%r1272, %temp}, %fd2258;
	}
	mov.b32 	%r1273, -1077;
$L__BB1_6:
	add.s32 	%r352, %r1271, -1;
	setp.gt.u32 	%p28, %r352, 2146435070;
	@%p28 bra 	$L__BB1_10;
	shr.u32 	%r355, %r1271, 20;
	add.s32 	%r1274, %r1273, %r355;
	and.b32  	%r356, %r1271, 1048575;
	or.b32  	%r357, %r356, 1072693248;
	mov.b64 	%fd2259, {%r1272, %r357};
	setp.lt.u32 	%p30, %r357, 1073127583;
	@%p30 bra 	$L__BB1_9;
	{
	.reg .b32 %temp; 
	mov.b64 	{%r358, %temp}, %fd2259;
	}
	{
	.reg .b32 %temp; 
	mov.b64 	{%temp, %r359}, %fd2259;
	}
	add.s32 	%r360, %r359, -1048576;
	mov.b64 	%fd2259, {%r358, %r360};
	add.s32 	%r1274, %r1274, 1;
$L__BB1_9:
	add.f64 	%fd658, %fd2259, 0dBFF0000000000000;
	add.f64 	%fd659, %fd2259, 0d3FF0000000000000;
	rcp.approx.ftz.f64 	%fd660, %fd659;
	neg.f64 	%fd661, %fd659;
	fma.rn.f64 	%fd662, %fd661, %fd660, 0d3FF0000000000000;
	fma.rn.f64 	%fd663, %fd662, %fd662, %fd662;
	fma.rn.f64 	%fd664, %fd663, %fd660, %fd660;
	mul.f64 	%fd665, %fd658, %fd664;
	fma.rn.f64 	%fd666, %fd658, %fd664, %fd665;
	mul.f64 	%fd667, %fd666, %fd666;
	fma.rn.f64 	%fd668, %fd667, 0d3EB1380B3AE80F1E, 0d3ED0EE258B7A8B04;
	fma.rn.f64 	%fd669, %fd668, %fd667, 0d3EF3B2669F02676F;
	fma.rn.f64 	%fd670, %fd669, %fd667, 0d3F1745CBA9AB0956;
	fma.rn.f64 	%fd671, %fd670, %fd667, 0d3F3C71C72D1B5154;
	fma.rn.f64 	%fd672, %fd671, %fd667, 0d3F624924923BE72D;
	fma.rn.f64 	%fd673, %fd672, %fd667, 0d3F8999999999A3C4;
	fma.rn.f64 	%fd674, %fd673, %fd667, 0d3FB5555555555554;
	sub.f64 	%fd675, %fd658, %fd666;
	add.f64 	%fd676, %fd675, %fd675;
	neg.f64 	%fd677, %fd666;
	fma.rn.f64 	%fd678, %fd677, %fd658, %fd676;
	mul.f64 	%fd679, %fd664, %fd678;
	mul.f64 	%fd680, %fd667, %fd674;
	fma.rn.f64 	%fd681, %fd680, %fd666, %fd679;
	xor.b32  	%r361, %r1274, -2147483648;
	mov.b32 	%r362, 1127219200;
	mov.b64 	%fd682, {%r361, %r362};
	sub.f64 	%fd683, %fd682, %fd1;
	fma.rn.f64 	%fd684, %fd683, 0d3FE62E42FEFA39EF, %fd666;
	fma.rn.f64 	%fd685, %fd683, 0dBFE62E42FEFA39EF, %fd684;
	sub.f64 	%fd686, %fd685, %fd666;
	sub.f64 	%fd687, %fd681, %fd686;
	fma.rn.f64 	%fd688, %fd683, 0d3C7ABC9E3B39803F, %fd687;
	add.f64 	%fd2260, %fd684, %fd688;
	bra.uni 	$L__BB1_11;
$L__BB1_10:
	fma.rn.f64 	%fd657, %fd2258, 0d7FF0000000000000, 0d7FF0000000000000;
	{
	.reg .b32 %temp; 
	mov.b64 	{%temp, %r353}, %fd2258;
	}
	and.b32  	%r354, %r353, 2147483647;
	setp.eq.s32 	%p29, %r354, 0;
	selp.f64 	%fd2260, 0dFFF0000000000000, %fd657, %p29;
$L__BB1_11:
	add.s64 	%rd41, %rd40, %rd18;
	ld.global.f64 	%fd45, [%rd41];
	mov.f64 	%fd689, 0d40B5180000000000;
	div.rn.f64 	%fd2261, %fd689, %fd45;
	{
	.reg .b32 %temp; 
	mov.b64 	{%temp, %r1275}, %fd2261;
	}
	{
	.reg .b32 %temp; 
	mov.b64 	{%r1276, %temp}, %fd2261;
	}
	setp.gt.s32 	%p31, %r1275, 1048575;
	mov.b32 	%r1277, -1023;
	@%p31 bra 	$L__BB1_13;
	mul.f64 	%fd2261, %fd2261, 0d4350000000000000;
	{
	.reg .b32 %temp; 
	mov.b64 	{%temp, %r1275}, %fd2261;
	}
	{
	.reg .b32 %temp; 
	mov.b64 	{%r1276, %temp}, %fd2261;
	}
	mov.b32 	%r1277, -1077;
$L__BB1_13:
	add.s32 	%r365, %r1275, -1;
	setp.gt.u32 	%p32, %r365, 2146435070;
	@%p32 bra 	$L__BB1_17;
	shr.u32 	%r368, %r1275, 20;
	add.s32 	%r1278, %r1277, %r368;
	and.b32  	%r369, %r1275, 1048575;
	or.b32  	%r370, %r369, 1072693248;
	mov.b64 	%fd2262, {%r1276, %r370};
	setp.lt.u32 	%p34, %r370, 1073127583;
	@%p34 bra 	$L__BB1_16;
	{
	.reg .b32 %temp; 
	mov.b64 	{%r371, %temp}, %fd2262;
	}
	{
	.reg .b32 %temp; 
	mov.b64 	{%temp, %r372}, %fd2262;
	}
	add.s32 	%r373, %r372, -1048576;
	mov.b64 	%fd2262, {%r371, %r373};
	add.s32 	%r1278, %r1278, 1;
$L__BB1_16:
	add.f64 	%fd691, %fd2262, 0dBFF0000000000000;
	add.f64 	%fd692, %fd2262, 0d3FF0000000000000;
	rcp.approx.ftz.f64 	%fd693, %fd692;
	neg.f64 	%fd694, %fd692;
	fma.rn.f64 	%fd695, %fd694, %fd693, 0d3FF0000000000000;
	fma.rn.f64 	%fd696, %fd695, %fd695, %fd695;
	fma.rn.f64 	%fd697, %fd696, %fd693, %fd693;
	mul.f64 	%fd698, %fd691, %fd697;
	fma.rn.f64 	%fd699, %fd691, %fd697, %fd698;
	mul.f64 	%fd700, %fd699, %fd699;
	fma.rn.f64 	%fd701, %fd700, 0d3EB1380B3AE80F1E, 0d3ED0EE258B7A8B04;
	fma.rn.f64 	%fd702, %fd701, %fd700, 0d3EF3B2669F02676F;
	fma.rn.f64 	%fd703, %fd702, %fd700, 0d3F1745CBA9AB0956;
	fma.rn.f64 	%fd704, %fd703, %fd700, 0d3F3C71C72D1B5154;
	fma.rn.f64 	%fd705, %fd704, %fd700, 0d3F624924923BE72D;
	fma.rn.f64 	%fd706, %fd705, %fd700, 0d3F8999999999A3C4;
	fma.rn.f64 	%fd707, %fd706, %fd700, 0d3FB5555555555554;
	sub.f64 	%fd708, %fd691, %fd699;
	add.f64 	%fd709, %fd708, %fd708;
	neg.f64 	%fd710, %fd699;
	fma.rn.f64 	%fd711, %fd710, %fd691, %fd709;
	mul.f64 	%fd712, %fd697, %fd711;
	mul.f64 	%fd713, %fd700, %fd707;
	fma.rn.f64 	%fd714, %fd713, %fd699, %fd712;
	xor.b32  	%r374, %r1278, -2147483648;
	mov.b32 	%r375, 1127219200;
	mov.b64 	%fd715, {%r374, %r375};
	sub.f64 	%fd716, %fd715, %fd1;
	fma.rn.f64 	%fd717, %fd716, 0d3FE62E42FEFA39EF, %fd699;
	fma.rn.f64 	%fd718, %fd716, 0dBFE62E42FEFA39EF, %fd717;
	sub.f64 	%fd719, %fd718, %fd699;
	sub.f64 	%fd720, %fd714, %fd719;
	fma.rn.f64 	%fd721, %fd716, 0d3C7ABC9E3B39803F, %fd720;
	add.f64 	%fd2263, %fd717, %fd721;
	bra.uni 	$L__BB1_18;
$L__BB1_17:
	fma.rn.f64 	%fd690, %fd2261, 0d7FF0000000000000, 0d7FF0000000000000;
	{
	.reg .b32 %temp; 
	mov.b64 	{%temp, %r366}, %fd2261;
	}
	and.b32  	%r367, %r366, 2147483647;
	setp.eq.s32 	%p33, %r367, 0;
	selp.f64 	%fd2263, 0dFFF0000000000000, %fd690, %p33;
$L__BB1_18:
	add.s64 	%rd42, %rd2, %rd20;
	ld.global.f64 	%fd55, [%rd42];
	mov.f64 	%fd722, 0d409F400000000000;
	div.rn.f64 	%fd2264, %fd722, %fd55;
	{
	.reg .b32 %temp; 
	mov.b64 	{%temp, %r1279}, %fd2264;
	}
	{
	.reg .b32 %temp; 
	mov.b64 	{%r1280, %temp}, %fd2264;
	}
	setp.gt.s32 	%p35, %r1279, 1048575;
	mov.b32 	%r1281, -1023;
	@%p35 bra 	$L__BB1_20;
	mul.f64 	%fd2264, %fd2264, 0d4350000000000000;
	{
	.reg .b32 %temp; 
	mov.b64 	{%temp, %r1279}, %fd2264;
	}
	{
	.reg .b32 %temp; 
	mov.b64 	{%r1280, %temp}, %fd2264;
	}
	mov.b32 	%r1281, -1077;
$L__BB1_20:
	add.s32 	%r378, %r1279, -1;
	setp.gt.u32 	%p36, %r378, 2146435070;
	@%p36 bra 	$L__BB1_24;
	shr.u32 	%r381, %r1279, 20;
	add.s32 	%r1282, %r1281, %r381;
	and.b32  	%r382, %r1279, 1048575;
	or.b32  	%r383, %r382, 1072693248;
	mov.b64 	%fd2265, {%r1280, %r383};
	setp.lt.u32 	%p38, %r383, 1073127583;
	@%p38 bra 	$L__BB1_23;
	{
	.reg .b32 %temp; 
	mov.b64 	{%r384, %temp}, %fd2265;
	}
	{
	.reg .b32 %temp; 
	mov.b64 	{%temp, %r385}, %fd2265;
	}
	add.s32 	%r386, %r385, -1048576;
	mov.b64 	%fd2265, {%r384, %r386};
	add.s32 	%r1282, %r1282, 1;
$L__BB1_23:
	add.f64 	%fd724, %fd2265, 0dBFF0000000000000;
	add.f64 	%fd725, %fd2265, 0d3FF0000000000000;
	rcp.approx.ftz.f64 	%fd726, %fd725;
	neg.f64 	%fd727, %fd725;
	fma.rn.f64 	%fd728, %fd727, %fd726, 0d3FF0000000000000;
	fma.rn.f64 	%fd729, %fd728, %fd728, %fd728;
	fma.rn.f64 	%fd730, %fd729, %fd726, %fd726;
	mul.f64 	%fd731, %fd724, %fd730;
	fma.rn.f64 	%fd732, %fd724, %fd730, %fd731;
	mul.f64 	%fd733, %fd732, %fd732;
	fma.rn.f64 	%fd734, %fd733, 0d3EB1380B3AE80F1E, 0d3ED0EE258B7A8B04;
	fma.rn.f64 	%fd735, %fd734, %fd733, 0d3EF3B2669F02676F;
	fma.rn.f64 	%fd736, %fd735, %fd733, 0d3F1745CBA9AB0956;
	fma.rn.f64 	%fd737, %fd736, %fd733, 0d3F3C71C72D1B5154;
	fma.rn.f64 	%fd738, %fd737, %fd733, 0d3F624924923BE72D;
	fma.rn.f64 	%fd739, %fd738, %fd733, 0d3F8999999999A3C4;
	fma.rn.f64 	%fd740, %fd739, %fd733, 0d3FB5555555555554;
	sub.f64 	%fd741, %fd724, %fd732;
	add.f64 	%fd742, %fd741, %fd741;
	neg.f64 	%fd743, %fd732;
	fma.rn.f64 	%fd744, %fd743, %fd724, %fd742;
	mul.f64 	%fd745, %fd730, %fd744;
	mul.f64 	%fd746, %fd733, %fd740;
	fma.rn.f64 	%fd747, %fd746, %fd732, %fd745;
	xor.b32  	%r387, %r1282, -2147483648;
	mov.b32 	%r388, 1127219200;
	mov.b64 	%fd748, {%r387, %r388};
	sub.f64 	%fd749, %fd748, %fd1;
	fma.rn.f64 	%fd750, %fd749, 0d3FE62E42FEFA39EF, %fd732;
	fma.rn.f64 	%fd751, %fd749, 0dBFE62E42FEFA39EF, %fd750;
	sub.f64 	%fd752, %fd751, %fd732;
	sub.f64 	%fd753, %fd747, %fd752;
	fma.rn.f64 	%fd754, %fd749, 0d3C7ABC9E3B39803F, %fd753;
	add.f64 	%fd2266, %fd750, %fd754;
	bra.uni 	$L__BB1_25;
$L__BB1_24:
	fma.rn.f64 	%fd723, %fd2264, 0d7FF0000000000000, 0d7FF0000000000000;
	{
	.reg .b32 %temp; 
	mov.b64 	{%temp, %r379}, %fd2264;
	}
	and.b32  	%r380, %r379, 2147483647;
	setp.eq.s32 	%p37, %r380, 0;
	selp.f64 	%fd2266, 0dFFF0000000000000, %fd723, %p37;
$L__BB1_25:
	fma.rn.f64 	%fd755, %fd35, 0d3F9EB851EB851EB8, %fd45;
	mov.f64 	%fd756, 0d40C2C00000000000;
	div.rn.f64 	%fd2267, %fd756, %fd755;
	{
	.reg .b32 %temp; 
	mov.b64 	{%temp, %r1283}, %fd2267;
	}
	{
	.reg .b32 %temp; 
	mov.b64 	{%r1284, %temp}, %fd2267;
	}
	setp.gt.s32 	%p39, %r1283, 1048575;
	mov.b32 	%r1285, -1023;
	@%p39 bra 	$L__BB1_27;
	mul.f64 	%fd2267, %fd2267, 0d4350000000000000;
	{
	.reg .b32 %temp; 
	mov.b64 	{%temp, %r1283}, %fd2267;
	}
	{
	.reg .b32 %temp; 
	mov.b64 	{%r1284, %temp}, %fd2267;
	}
	mov.b32 	%r1285, -1077;
$L__BB1_27:
	add.s32 	%r391, %r1283, -1;
	setp.gt.u32 	%p40, %r391, 2146435070;
	@%p40 bra 	$L__BB1_31;
	shr.u32 	%r394, %r1283, 20;
	add.s32 	%r1286, %r1285, %r394;
	and.b32  	%r395, %r1283, 1048575;
	or.b32  	%r396, %r395, 1072693248;
	mov.b64 	%fd2268, {%r1284, %r396};
	setp.lt.u32 	%p42, %r396, 1073127583;
	@%p42 bra 	$L__BB1_30;
	{
	.reg .b32 %temp; 
	mov.b64 	{%r397, %temp}, %fd2268;
	}
	{
	.reg .b32 %temp; 
	mov.b64 	{%temp, %r398}, %fd2268;
	}
	add.s32 	%r399, %r398, -1048576;
	mov.b64 	%fd2268, {%r397, %r399};
	add.s32 	%r1286, %r1286, 1;
$L__BB1_30:
	add.f64 	%fd758, %fd2268, 0dBFF0000000000000;
	add.f64 	%fd759, %fd2268, 0d3FF0000000000000;
	rcp.approx.ftz.f64 	%fd760, %fd759;
	neg.f64 	%fd761, %fd759;
	fma.rn.f64 	%fd762, %fd761, %fd760, 0d3FF0000000000000;
	fma.rn.f64 	%fd763, %fd762, %fd762, %fd762;
	fma.rn.f64 	%fd764, %fd763, %fd760, %fd760;
	mul.f64 	%fd765, %fd758, %fd764;
	fma.rn.f64 	%fd766, %fd758, %fd764, %fd765;
	mul.f64 	%fd767, %fd766, %fd766;
	fma.rn.f64 	%fd768, %fd767, 0d3EB1380B3AE80F1E, 0d3ED0EE258B7A8B04;
	fma.rn.f64 	%fd769, %fd768, %fd767, 0d3EF3B2669F02676F;
	fma.rn.f64 	%fd770, %fd769, %fd767, 0d3F1745CBA9AB0956;
	fma.rn.f64 	%fd771, %fd770, %fd767, 0d3F3C71C72D1B5154;
	fma.rn.f64 	%fd772, %fd771, %fd767, 0d3F624924923BE72D;
	fma.rn.f64 	%fd773, %fd772, %fd767, 0d3F8999999999A3C4;
	fma.rn.f64 	%fd774, %fd773, %fd767, 0d3FB5555555555554;
	sub.f64 	%fd775, %fd758, %fd766;
	add.f64 	%fd776, %fd775, %fd775;
	neg.f64 	%fd777, %fd766;
	fma.rn.f64 	%fd778, %fd777, %fd758, %fd776;
	mul.f64 	%fd779, %fd764, %fd778;
	mul.f64 	%fd780, %fd767, %fd774;
	fma.rn.f64 	%fd781, %fd780, %fd766, %fd779;
	xor.b32  	%r400, %r1286, -2147483648;
	mov.b32 	%r401, 1127219200;
	mov.b64 	%fd782, {%r400, %r401};
	sub.f64 	%fd783, %fd782, %fd1;
	fma.rn.f64 	%fd784, %fd783, 0d3FE62E42FEFA39EF, %fd766;
	fma.rn.f64 	%fd785, %fd783, 0dBFE62E42FEFA39EF, %fd784;
	sub.f64 	%fd786, %fd785, %fd766;
	sub.f64 	%fd787, %fd781, %fd786;
	fma.rn.f64 	%fd788, %fd783, 0d3C7ABC9E3B39803F, %fd787;
	add.f64 	%fd2269, %fd784, %fd788;
	bra.uni 	$L__BB1_32;
$L__BB1_31:
	fma.rn.f64 	%fd757, %fd2267, 0d7FF0000000000000, 0d7FF0000000000000;
	{
	.reg .b32 %temp; 
	mov.b64 	{%temp, %r392}, %fd2267;
	}
	and.b32  	%r393, %r392, 2147483647;
	setp.eq.s32 	%p41, %r393, 0;
	selp.f64 	%fd2269, 0dFFF0000000000000, %fd757, %p41;
$L__BB1_32:
	add.s64 	%rd43, %rd2, %rd24;
	setp.lt.s32 	%p43, %r3, 0;
	setp.eq.s32 	%p44, %r4, 1073741824;
	ld.global.f64 	%fd74, [%rd43];
	{
	.reg .b32 %temp; 
	mov.b64 	{%temp, %r96}, %fd74;
	}
	abs.f64 	%fd75, %fd74;
	{ // callseq 4, 0
	.param .b64 param0;
	st.param.f64 	[param0], %fd75;
	.param .b64 param1;
	st.param.f64 	[param1], 0d4008000000000000;
	.param .b64 retval0;
	call.uni (retval0), 
	__internal_accurate_pow, 
	(
	param0, 
	param1
	);
	ld.param.f64 	%fd789, [retval0];
	} // callseq 4
	setp.lt.s32 	%p46, %r96, 0;
	neg.f64 	%fd791, %fd789;
	selp.f64 	%fd792, %fd791, %fd789, %p44;
	selp.f64 	%fd793, %fd792, %fd789, %p46;
	setp.eq.f64 	%p47, %fd74, 0d0000000000000000;
	selp.b32 	%r402, %r96, 0, %p44;
	or.b32  	%r403, %r402, 2146435072;
	selp.b32 	%r404, %r403, %r402, %p43;
	mov.b32 	%r405, 0;
	mov.b64 	%fd794, {%r405, %r404};
	selp.f64 	%fd2270, %fd794, %fd793, %p47;
	add.f64 	%fd795, %fd74, 0d4008000000000000;
	{
	.reg .b32 %temp; 
	mov.b64 	{%temp, %r406}, %fd795;
	}
	and.b32  	%r407, %r406, 2146435072;
	setp.ne.s32 	%p48, %r407, 2146435072;
	@%p48 bra 	$L__BB1_37;
	setp.num.f64 	%p49, %fd74, %fd74;
	@%p49 bra 	$L__BB1_35;
	mov.f64 	%fd796, 0d4008000000000000;
	add.rn.f64 	%fd2270, %fd74, %fd796;
	bra.uni 	$L__BB1_37;
$L__BB1_35:
	setp.neu.f64 	%p50, %fd75, 0d7FF0000000000000;
	@%p50 bra 	$L__BB1_37;
	or.b32  	%r408, %r5, -2147483648;
	selp.b32 	%r409, %r408, %r5, %p1;
	selp.b32 	%r410, %r409, %r5, %p46;
	mov.b32 	%r411, 0;
	mov.b64 	%fd2270, {%r411, %r410};
$L__BB1_37:
	ld.param.u32 	%r1246, [_Z12computeStatePdS_idS_iS_ii_param_2];
	setp.eq.f64 	%p52, %fd74, 0d3FF0000000000000;
	selp.f64 	%fd797, 0d3FF0000000000000, %fd2270, %p52;
	mul.f64 	%fd798, %fd2244, %fd797;
	add.s64 	%rd44, %rd43, %rd18;
	ld.global.f64 	%fd799, [%rd44];
	mul.f64 	%fd800, %fd799, %fd798;
	add.s64 	%rd45, %rd43, %rd19;
	ld.global.f64 	%fd801, [%rd45];
	mul.f64 	%fd802, %fd801, %fd800;
	mul.wide.s32 	%rd92, %r1268, 8;
	add.s64 	%rd93, %rd2, %rd92;
	ld.global.f64 	%fd80, [%rd93];
	mul.f64 	%fd803, %fd2260, 0d403AB6B904C2906F;
	sub.f64 	%fd81, %fd80, %fd803;
	mul.f64 	%fd82, %fd802, %fd81;
	mul.wide.s32 	%rd94, %r1246, 24;
	add.s64 	%rd46, %rd43, %rd94;
	ld.global.f64 	%fd804, [%rd46];
	mul.f64 	%fd805, %fd2243, %fd804;
	mul.wide.s32 	%rd95, %r1246, 32;
	add.s64 	%rd47, %rd43, %rd95;
	ld.global.f64 	%fd806, [%rd47];
	mul.f64 	%fd807, %fd805, %fd806;
	mul.wide.s32 	%rd96, %r1246, 40;
	add.s64 	%rd48, %rd43, %rd96;
	ld.global.f64 	%fd808, [%rd48];
	mul.f64 	%fd809, %fd807, %fd808;
	mul.wide.s32 	%rd97, %r1246, 48;
	add.s64 	%rd49, %rd43, %rd97;
	ld.global.f64 	%fd810, [%rd49];
	mul.f64 	%fd811, %fd809, %fd810;
	mul.f64 	%fd812, %fd811, 0d4010000000000000;
	mul.f64 	%fd813, %fd812, 0d40581F0FD5CB7910;
	div.rn.f64 	%fd814, %fd813, 0d403AB6B904C2906F;
	add.f64 	%fd815, %fd80, 0dC02E000000000000;
	mul.f64 	%fd83, %fd815, %fd814;
	add.s64 	%rd50, %rd42, %rd18;
	ld.global.f64 	%fd84, [%rd50];
	add.f64 	%fd816, %fd815, %fd815;
	div.rn.f64 	%fd85, %fd816, 0d403AB6B904C2906F;
	fma.rn.f64 	%fd817, %fd85, 0d3FF71547652B82FE, 0d4338000000000000;
	{
	.reg .b32 %temp; 
	mov.b64 	{%r97, %temp}, %fd817;
	}
	mov.f64 	%fd818, 0dC338000000000000;
	add.rn.f64 	%fd819, %fd817, %fd818;
	fma.rn.f64 	%fd820, %fd819, 0dBFE62E42FEFA39EF, %fd85;
	fma.rn.f64 	%fd821, %fd819, 0dBC7ABC9E3B39803F, %fd820;
	fma.rn.f64 	%fd822, %fd821, 0d3E5ADE1569CE2BDF, 0d3E928AF3FCA213EA;
	fma.rn.f64 	%fd823, %fd822, %fd821, 0d3EC71DEE62401315;
	fma.rn.f64 	%fd824, %fd823, %fd821, 0d3EFA01997C89EB71;
	fma.rn.f64 	%fd825, %fd824, %fd821, 0d3F2A01A014761F65;
	fma.rn.f64 	%fd826, %fd825, %fd821, 0d3F56C16C1852B7AF;
	fma.rn.f64 	%fd827, %fd826, %fd821, 0d3F81111111122322;
	fma.rn.f64 	%fd828, %fd827, %fd821, 0d3FA55555555502A1;
	fma.rn.f64 	%fd829, %fd828, %fd821, 0d3FC5555555555511;
	fma.rn.f64 	%fd830, %fd829, %fd821, 0d3FE000000000000B;
	fma.rn.f64 	%fd831, %fd830, %fd821, 0d3FF0000000000000;
	fma.rn.f64 	%fd832, %fd831, %fd821, 0d3FF0000000000000;
	{
	.reg .b32 %temp; 
	mov.b64 	{%r98, %temp}, %fd832;
	}
	{
	.reg .b32 %temp; 
	mov.b64 	{%temp, %r99}, %fd832;
	}
	shl.b32 	%r412, %r97, 20;
	add.s32 	%r413, %r412, %r99;
	mov.b64 	%fd2272, {%r98, %r413};
	{
	.reg .b32 %temp; 
	mov.b64 	{%temp, %r414}, %fd85;
	}
	mov.b32 	%f52, %r414;
	abs.f32 	%f1, %f52;
	setp.lt.f32 	%p53, %f1, 0f4086232B;
	mov.f64 	%fd2271, %fd2272;
	@%p53 bra 	$L__BB1_40;
	setp.lt.f64 	%p54, %fd85, 0d0000000000000000;
	add.f64 	%fd833, %fd85, 0d7FF0000000000000;
	selp.f64 	%fd2271, 0d0000000000000000, %fd833, %p54;
	setp.geu.f32 	%p55, %f1, 0f40874800;
	@%p55 bra 	$L__BB1_40;
	shr.u32 	%r415, %r97, 31;
	add.s32 	%r416, %r97, %r415;
	shr.s32 	%r417, %r416, 1;
	shl.b32 	%r418, %r417, 20;
	add.s32 	%r419, %r99, %r418;
	mov.b64 	%fd834, {%r98, %r419};
	sub.s32 	%r420, %r97, %r417;
	shl.b32 	%r421, %r420, 20;
	add.s32 	%r422, %r421, 1072693248;
	mov.b32 	%r423, 0;
	mov.b64 	%fd835, {%r423, %r422};
	mul.f64 	%fd2271, %fd835, %fd834;
$L__BB1_40:
	mul.f64 	%fd836, %fd84, 0d3FD0000000000000;
	fma.rn.f64 	%fd837, %fd836, %fd2271, 0dC09F400000000000;
	mul.f64 	%fd90, %fd83, %fd837;
	@%p53 bra 	$L__BB1_43;
	setp.lt.f64 	%p57, %fd85, 0d0000000000000000;
	add.f64 	%fd838, %fd85, 0d7FF0000000000000;
	selp.f64 	%fd2272, 0d0000000000000000, %fd838, %p57;
	setp.geu.f32 	%p58, %f1, 0f40874800;
	@%p58 bra 	$L__BB1_43;
	shr.u32 	%r424, %r97, 31;
	add.s32 	%r425, %r97, %r424;
	shr.s32 	%r426, %r425, 1;
	shl.b32 	%r427, %r426, 20;
	add.s32 	%r428, %r99, %r427;
	mov.b64 	%fd839, {%r98, %r428};
	sub.s32 	%r429, %r97, %r426;
	shl.b32 	%r430, %r429, 20;
	add.s32 	%r431, %r430, 1072693248;
	mov.b32 	%r432, 0;
	mov.b64 	%fd840, {%r432, %r431};
	mul.f64 	%fd2272, %fd840, %fd839;
$L__BB1_43:
	ld.param.u32 	%r1247, [_Z12computeStatePdS_idS_iS_ii_param_2];
	setp.lt.s32 	%p59, %r6, 0;
	setp.eq.s32 	%p60, %r7, 1062207488;
	add.f64 	%fd841, %fd2272, 0dBFF0000000000000;
	div.rn.f64 	%fd94, %fd90, %fd841;
	mul.wide.s32 	%rd98, %r1247, 56;
	add.s64 	%rd51, %rd43, %rd98;
	ld.global.f64 	%fd842, [%rd51];
	mul.f64 	%fd843, %fd2251, %fd842;
	mul.wide.s32 	%rd99, %r1247, 64;
	add.s64 	%rd52, %rd43, %rd99;
	ld.global.f64 	%fd844, [%rd52];
	mul.f64 	%fd845, %fd843, %fd844;
	fma.rn.f64 	%fd95, %fd2263, 0dC03AB6B904C2906F, %fd80;
	mul.f64 	%fd96, %fd845, %fd95;
	mul.wide.s32 	%rd100, %r1247, 72;
	add.s64 	%rd53, %rd43, %rd100;
	ld.global.f64 	%fd97, [%rd53];
	{
	.reg .b32 %temp; 
	mov.b64 	{%temp, %r100}, %fd97;
	}
	abs.f64 	%fd98, %fd97;
	{ // callseq 5, 0
	.param .b64 param0;
	st.param.f64 	[param0], %fd98;
	.param .b64 param1;
	st.param.f64 	[param1], 0d4000000000000000;
	.param .b64 retval0;
	call.uni (retval0), 
	__internal_accurate_pow, 
	(
	param0, 
	param1
	);
	ld.param.f64 	%fd846, [retval0];
	} // callseq 5
	setp.lt.s32 	%p62, %r100, 0;
	neg.f64 	%fd848, %fd846;
	selp.f64 	%fd849, %fd848, %fd846, %p60;
	selp.f64 	%fd850, %fd849, %fd846, %p62;
	setp.eq.f64 	%p63, %fd97, 0d0000000000000000;
	selp.b32 	%r433, %r100, 0, %p60;
	or.b32  	%r434, %r433, 2146435072;
	selp.b32 	%r435, %r434, %r433, %p59;
	mov.b32 	%r436, 0;
	mov.b64 	%fd851, {%r436, %r435};
	selp.f64 	%fd2273, %fd851, %fd850, %p63;
	add.f64 	%fd852, %fd97, 0d4000000000000000;
	{
	.reg .b32 %temp; 
	mov.b64 	{%temp, %r437}, %fd852;
	}
	and.b32  	%r438, %r437, 2146435072;
	setp.ne.s32 	%p64, %r438, 2146435072;
	@%p64 bra 	$L__BB1_48;
	setp.num.f64 	%p65, %fd97, %fd97;
	@%p65 bra 	$L__BB1_46;
	mov.f64 	%fd853, 0d4000000000000000;
	add.rn.f64 	%fd2273, %fd97, %fd853;
	bra.uni 	$L__BB1_48;
$L__BB1_46:
	setp.neu.f64 	%p66, %fd98, 0d7FF0000000000000;
	@%p66 bra 	$L__BB1_48;
	selp.b32 	%r439, %r9, %r8, %p2;
	selp.b32 	%r440, %r439, %r8, %p62;
	mov.b32 	%r441, 0;
	mov.b64 	%fd2273, {%r441, %r440};
$L__BB1_48:
	ld.param.u32 	%r1248, [_Z12computeStatePdS_idS_iS_ii_param_2];
	setp.eq.f64 	%p68, %fd97, 0d3FF0000000000000;
	selp.f64 	%fd854, 0d3FF0000000000000, %fd2273, %p68;
	mul.f64 	%fd855, %fd2252, %fd854;
	fma.rn.f64 	%fd856, %fd2269, 0dC03AB6B904C2906F, %fd80;
	mul.f64 	%fd103, %fd855, %fd856;
	mul.wide.s32 	%rd101, %r1248, 80;
	add.s64 	%rd54, %rd43, %rd101;
	ld.global.f64 	%fd857, [%rd54];
	mul.f64 	%fd858, %fd2246, %fd857;
	mul.wide.s32 	%rd102, %r1248, 88;
	add.s64 	%rd55, %rd43, %rd102;
	ld.global.f64 	%fd859, [%rd55];
	mul.f64 	%fd860, %fd858, %fd859;
	mul.f64 	%fd104, %fd860, %fd95;
	add.f64 	%fd861, %fd95, 0dC069000000000000;
	mul.f64 	%fd105, %fd861, 0d3FAEB851EB851EB8;
	fma.rn.f64 	%fd862, %fd105, 0d3FF71547652B82FE, 0d4338000000000000;
	{
	.reg .b32 %temp; 
	mov.b64 	{%r101, %temp}, %fd862;
	}
	mov.f64 	%fd863, 0dC338000000000000;
	add.rn.f64 	%fd864, %fd862, %fd863;
	fma.rn.f64 	%fd865, %fd864, 0dBFE62E42FEFA39EF, %fd105;
	fma.rn.f64 	%fd866, %fd864, 0dBC7ABC9E3B39803F, %fd865;
	fma.rn.f64 	%fd867, %fd866, 0d3E5ADE1569CE2BDF, 0d3E928AF3FCA213EA;
	fma.rn.f64 	%fd868, %fd867, %fd866, 0d3EC71DEE62401315;
	fma.rn.f64 	%fd869, %fd868, %fd866, 0d3EFA01997C89EB71;
	fma.rn.f64 	%fd870, %fd869, %fd866, 0d3F2A01A014761F65;
	fma.rn.f64 	%fd871, %fd870, %fd866, 0d3F56C16C1852B7AF;
	fma.rn.f64 	%fd872, %fd871, %fd866, 0d3F81111111122322;
	fma.rn.f64 	%fd873, %fd872, %fd866, 0d3FA55555555502A1;
	fma.rn.f64 	%fd874, %fd873, %fd866, 0d3FC5555555555511;
	fma.rn.f64 	%fd875, %fd874, %fd866, 0d3FE000000000000B;
	fma.rn.f64 	%fd876, %fd875, %fd866, 0d3FF0000000000000;
	fma.rn.f64 	%fd877, %fd876, %fd866, 0d3FF0000000000000;
	{
	.reg .b32 %temp; 
	mov.b64 	{%r102, %temp}, %fd877;
	}
	{
	.reg .b32 %temp; 
	mov.b64 	{%temp, %r103}, %fd877;
	}
	shl.b32 	%r442, %r101, 20;
	add.s32 	%r443, %r442, %r103;
	mov.b64 	%fd2274, {%r102, %r443};
	{
	.reg .b32 %temp; 
	mov.b64 	{%temp, %r444}, %fd105;
	}
	mov.b32 	%f53, %r444;
	abs.f32 	%f2, %f53;
	setp.lt.f32 	%p69, %f2, 0f4086232B;
	@%p69 bra 	$L__BB1_51;
	setp.lt.f64 	%p70, %fd105, 0d0000000000000000;
	add.f64 	%fd878, %fd105, 0d7FF0000000000000;
	selp.f64 	%fd2274, 0d0000000000000000, %fd878, %p70;
	setp.geu.f32 	%p71, %f2, 0f40874800;
	@%p71 bra 	$L__BB1_51;
	shr.u32 	%r445, %r101, 31;
	add.s32 	%r446, %r101, %r445;
	shr.s32 	%r447, %r446, 1;
	shl.b32 	%r448, %r447, 20;
	add.s32 	%r449, %r103, %r448;
	mov.b64 	%fd879, {%r102, %r449};
	sub.s32 	%r450, %r101, %r447;
	shl.b32 	%r451, %r450, 20;
	add.s32 	%r452, %r451, 1072693248;
	mov.b32 	%r453, 0;
	mov.b64 	%fd880, {%r453, %r452};
	mul.f64 	%fd2274, %fd880, %fd879;
$L__BB1_51:
	add.f64 	%fd110, %fd2274, 0d3FF0000000000000;
	add.f64 	%fd881, %fd95, 0d4059000000000000;
	mul.f64 	%fd111, %fd881, 0d3F2A36E2EB1C432D;
	fma.rn.f64 	%fd882, %fd111, 0d3FF71547652B82FE, 0d4338000000000000;
	{
	.reg .b32 %temp; 
	mov.b64 	{%r104, %temp}, %fd882;
	}
	mov.f64 	%fd883, 0dC338000000000000;
	add.rn.f64 	%fd884, %fd882, %fd883;
	fma.rn.f64 	%fd885, %fd884, 0dBFE62E42FEFA39EF, %fd111;
	fma.rn.f64 	%fd886, %fd884, 0dBC7ABC9E3B39803F, %fd885;
	fma.rn.f64 	%fd887, %fd886, 0d3E5ADE1569CE2BDF, 0d3E928AF3FCA213EA;
	fma.rn.f64 	%fd888, %fd887, %fd886, 0d3EC71DEE62401315;
	fma.rn.f64 	%fd889, %fd888, %fd886, 0d3EFA01997C89EB71;
	fma.rn.f64 	%fd890, %fd889, %fd886, 0d3F2A01A014761F65;
	fma.rn.f64 	%fd891, %fd890, %fd886, 0d3F56C16C1852B7AF;
	fma.rn.f64 	%fd892, %fd891, %fd886, 0d3F81111111122322;
	fma.rn.f64 	%fd893, %fd892, %fd886, 0d3FA55555555502A1;
	fma.rn.f64 	%fd894, %fd893, %fd886, 0d3FC5555555555511;
	fma.rn.f64 	%fd895, %fd894, %fd886, 0d3FE000000000000B;
	fma.rn.f64 	%fd896, %fd895, %fd886, 0d3FF0000000000000;
	fma.rn.f64 	%fd897, %fd896, %fd886, 0d3FF0000000000000;
	{
	.reg .b32 %temp; 
	mov.b64 	{%r105, %temp}, %fd897;
	}
	{
	.reg .b32 %temp; 
	mov.b64 	{%temp, %r106}, %fd897;
	}
	shl.b32 	%r454, %r104, 20;
	add.s32 	%r455, %r454, %r106;
	mov.b64 	%fd2275, {%r105, %r455};
	{
	.reg .b32 %temp; 
	mov.b64 	{%temp, %r456}, %fd111;
	}
	mov.b32 	%f54, %r456;
	abs.f32 	%f3, %f54;
	setp.lt.f32 	%p72, %f3, 0f4086232B;
	@%p72 bra 	$L__BB1_54;
	setp.lt.f64 	%p73, %fd111, 0d0000000000000000;
	add.f64 	%fd898, %fd111, 0d7FF0000000000000;
	selp.f64 	%fd2275, 0d0000000000000000, %fd898, %p73;
	setp.geu.f32 	%p74, %f3, 0f40874800;
	@%p74 bra 	$L__BB1_54;
	shr.u32 	%r457, %r104, 31;
	add.s32 	%r458, %r104, %r457;
	shr.s32 	%r459, %r458, 1;
	shl.b32 	%r460, %r459, 20;
	add.s32 	%r461, %r106, %r460;
	mov.b64 	%fd899, {%r105, %r461};
	sub.s32 	%r462, %r104, %r459;
	shl.b32 	%r463, %r462, 20;
	add.s32 	%r464, %r463, 1072693248;
	mov.b32 	%r465, 0;
	mov.b64 	%fd900, {%r465, %r464};
	mul.f64 	%fd2275, %fd900, %fd899;
$L__BB1_54:
	add.f64 	%fd901, %fd95, 0dC024000000000000;
	mul.f64 	%fd116, %fd901, 0d3FB999999999999A;
	fma.rn.f64 	%fd902, %fd116, 0d3FF71547652B82FE, 0d4338000000000000;
	{
	.reg .b32 %temp; 
	mov.b64 	{%r107, %temp}, %fd902;
	}
	mov.f64 	%fd903, 0dC338000000000000;
	add.rn.f64 	%fd904, %fd902, %fd903;
	fma.rn.f64 	%fd905, %fd904, 0dBFE62E42FEFA39EF, %fd116;
	fma.rn.f64 	%fd906, %fd904, 0dBC7ABC9E3B39803F, %fd905;
	fma.rn.f64 	%fd907, %fd906, 0d3E5ADE1569CE2BDF, 0d3E928AF3FCA213EA;
	fma.rn.f64 	%fd908, %fd907, %fd906, 0d3EC71DEE62401315;
	fma.rn.f64 	%fd909, %fd908, %fd906, 0d3EFA01997C89EB71;
	fma.rn.f64 	%fd910, %fd909, %fd906, 0d3F2A01A014761F65;
	fma.rn.f64 	%fd911, %fd910, %fd906, 0d3F56C16C1852B7AF;
	fma.rn.f64 	%fd912, %fd911, %fd906, 0d3F81111111122322;
	fma.rn.f64 	%fd913, %fd912, %fd906, 0d3FA55555555502A1;
	fma.rn.f64 	%fd914, %fd913, %fd906, 0d3FC5555555555511;
	fma.rn.f64 	%fd915, %fd914, %fd906, 0d3FE000000000000B;
	fma.rn.f64 	%fd916, %fd915, %fd906, 0d3FF0000000000000;
	fma.rn.f64 	%fd917, %fd916, %fd906, 0d3FF0000000000000;
	{
	.reg .b32 %temp; 
	mov.b64 	{%r108, %temp}, %fd917;
	}
	{
	.reg .b32 %temp; 
	mov.b64 	{%temp, %r109}, %fd917;
	}
	shl.b32 	%r466, %r107, 20;
	add.s32 	%r467, %r466, %r109;
	mov.b64 	%fd2276, {%r108, %r467};
	{
	.reg .b32 %temp; 
	mov.b64 	{%temp, %r468}, %fd116;
	}
	mov.b32 	%f55, %r468;
	abs.f32 	%f4, %f55;
	setp.lt.f32 	%p75, %f4, 0f4086232B;
	@%p75 bra 	$L__BB1_57;
	setp.lt.f64 	%p76, %fd116, 0d0000000000000000;
	add.f64 	%fd918, %fd116, 0d7FF0000000000000;
	selp.f64 	%fd2276, 0d0000000000000000, %fd918, %p76;
	setp.geu.f32 	%p77, %f4, 0f40874800;
	@%p77 bra 	$L__BB1_57;
	shr.u32 	%r469, %r107, 31;
	add.s32 	%r470, %r107, %r469;
	shr.s32 	%r471, %r470, 1;
	shl.b32 	%r472, %r471, 20;
	add.s32 	%r473, %r109, %r472;
	mov.b64 	%fd919, {%r108, %r473};
	sub.s32 	%r474, %r107, %r471;
	shl.b32 	%r475, %r474, 20;
	add.s32 	%r476, %r475, 1072693248;
	mov.b32 	%r477, 0;
	mov.b64 	%fd920, {%r477, %r476};
	mul.f64 	%fd2276, %fd920, %fd919;
$L__BB1_57:
	fma.rn.f64 	%fd121, %fd2275, 0d4008000000000000, %fd2276;
	mul.f64 	%fd122, %fd95, 0dBFE0000000000000;
	fma.rn.f64 	%fd921, %fd122, 0d3FF71547652B82FE, 0d4338000000000000;
	{
	.reg .b32 %temp; 
	mov.b64 	{%r110, %temp}, %fd921;
	}
	mov.f64 	%fd922, 0dC338000000000000;
	add.rn.f64 	%fd923, %fd921, %fd922;
	fma.rn.f64 	%fd924, %fd923, 0dBFE62E42FEFA39EF, %fd122;
	fma.rn.f64 	%fd925, %fd923, 0dBC7ABC9E3B39803F, %fd924;
	fma.rn.f64 	%fd926, %fd925, 0d3E5ADE1569CE2BDF, 0d3E928AF3FCA213EA;
	fma.rn.f64 	%fd927, %fd926, %fd925, 0d3EC71DEE62401315;
	fma.rn.f64 	%fd928, %fd927, %fd925, 0d3EFA01997C89EB71;
	fma.rn.f64 	%fd929, %fd928, %fd925, 0d3F2A01A014761F65;
	fma.rn.f64 	%fd930, %fd929, %fd925, 0d3F56C16C1852B7AF;
	fma.rn.f64 	%fd931, %fd930, %fd925, 0d3F81111111122322;
	fma.rn.f64 	%fd932, %fd931, %fd925, 0d3FA55555555502A1;
	fma.rn.f64 	%fd933, %fd932, %fd925, 0d3FC5555555555511;
	fma.rn.f64 	%fd934, %fd933, %fd925, 0d3FE000000000000B;
	fma.rn.f64 	%fd935, %fd934, %fd925, 0d3FF0000000000000;
	fma.rn.f64 	%fd936, %fd935, %fd925, 0d3FF0000000000000;
	{
	.reg .b32 %temp; 
	mov.b64 	{%r111, %temp}, %fd936;
	}
	{
	.reg .b32 %temp; 
	mov.b64 	{%temp, %r112}, %fd936;
	}
	shl.b32 	%r478, %r110, 20;
	add.s32 	%r479, %r478, %r112;
	mov.b64 	%fd2277, {%r111, %r479};
	{
	.reg .b32 %temp; 
	mov.b64 	{%temp, %r480}, %fd122;
	}
	mov.b32 	%f56, %r480;
	abs.f32 	%f5, %f56;
	setp.lt.f32 	%p78, %f5, 0f4086232B;
	@%p78 bra 	$L__BB1_60;
	setp.lt.f64 	%p79, %fd122, 0d0000000000000000;
	add.f64 	%fd937, %fd122, 0d7FF0000000000000;
	selp.f64 	%fd2277, 0d0000000000000000, %fd937, %p79;
	setp.geu.f32 	%p80, %f5, 0f40874800;
	@%p80 bra 	$L__BB1_60;
	shr.u32 	%r481, %r110, 31;
	add.s32 	%r482, %r110, %r481;
	shr.s32 	%r483, %r482, 1;
	shl.b32 	%r484, %r483, 20;
	add.s32 	%r485, %r112, %r484;
	mov.b64 	%fd938, {%r111, %r485};
	sub.s32 	%r486, %r110, %r483;
	shl.b32 	%r487, %r486, 20;
	add.s32 	%r488, %r487, 1072693248;
	mov.b32 	%r489, 0;
	mov.b64 	%fd939, {%r489, %r488};
	mul.f64 	%fd2277, %fd939, %fd938;
$L__BB1_60:
	mov.f64 	%fd940, 0d3FB999999999999A;
	div.rn.f64 	%fd941, %fd940, %fd110;
	add.f64 	%fd942, %fd2277, 0d3FF0000000000000;
	div.rn.f64 	%fd943, %fd121, %fd942;
	add.f64 	%fd944, %fd941, %fd943;
	div.rn.f64 	%fd945, %fd941, %fd944;
	mul.f64 	%fd946, %fd2245, %fd945;
	mul.f64 	%fd127, %fd95, %fd946;
	mul.f64 	%fd128, %fd2254, %fd4;
	mul.f64 	%fd947, %fd80, 0dBFE4CCCCCCCCCCCD;
	div.rn.f64 	%fd129, %fd947, 0d403AB6B904C2906F;
	fma.rn.f64 	%fd948, %fd129, 0d3FF71547652B82FE, 0d4338000000000000;
	{
	.reg .b32 %temp; 
	mov.b64 	{%r113, %temp}, %fd948;
	}
	mov.f64 	%fd949, 0dC338000000000000;
	add.rn.f64 	%fd950, %fd948, %fd949;
	fma.rn.f64 	%fd951, %fd950, 0dBFE62E42FEFA39EF, %fd129;
	fma.rn.f64 	%fd952, %fd950, 0dBC7ABC9E3B39803F, %fd951;
	fma.rn.f64 	%fd953, %fd952, 0d3E5ADE1569CE2BDF, 0d3E928AF3FCA213EA;
	fma.rn.f64 	%fd954, %fd953, %fd952, 0d3EC71DEE62401315;
	fma.rn.f64 	%fd955, %fd954, %fd952, 0d3EFA01997C89EB71;
	fma.rn.f64 	%fd956, %fd955, %fd952, 0d3F2A01A014761F65;
	fma.rn.f64 	%fd957, %fd956, %fd952, 0d3F56C16C1852B7AF;
	fma.rn.f64 	%fd958, %fd957, %fd952, 0d3F81111111122322;
	fma.rn.f64 	%fd959, %fd958, %fd952, 0d3FA55555555502A1;
	fma.rn.f64 	%fd960, %fd959, %fd952, 0d3FC5555555555511;
	fma.rn.f64 	%fd961, %fd960, %fd952, 0d3FE000000000000B;
	fma.rn.f64 	%fd962, %fd961, %fd952, 0d3FF0000000000000;
	fma.rn.f64 	%fd963, %fd962, %fd952, 0d3FF0000000000000;
	{
	.reg .b32 %temp; 
	mov.b64 	{%r114, %temp}, %fd963;
	}
	{
	.reg .b32 %temp; 
	mov.b64 	{%temp, %r115}, %fd963;
	}
	shl.b32 	%r490, %r113, 20;
	add.s32 	%r491, %r490, %r115;
	mov.b64 	%fd2282, {%r114, %r491};
	{
	.reg .b32 %temp; 
	mov.b64 	{%temp, %r492}, %fd129;
	}
	mov.b32 	%f57, %r492;
	abs.f32 	%f6, %f57;
	setp.lt.f32 	%p81, %f6, 0f4086232B;
	mov.f64 	%fd2278, %fd2282;
	@%p81 bra 	$L__BB1_63;
	setp.lt.f64 	%p82, %fd129, 0d0000000000000000;
	add.f64 	%fd964, %fd129, 0d7FF0000000000000;
	selp.f64 	%fd2278, 0d0000000000000000, %fd964, %p82;
	setp.geu.f32 	%p83, %f6, 0f40874800;
	@%p83 bra 	$L__BB1_63;
	shr.u32 	%r493, %r113, 31;
	add.s32 	%r494, %r113, %r493;
	shr.s32 	%r495, %r494, 1;
	shl.b32 	%r496, %r495, 20;
	add.s32 	%r497, %r115, %r496;
	mov.b64 	%fd965, {%r114, %r497};
	sub.s32 	%r498, %r113, %r495;
	shl.b32 	%r499, %r498, 20;
	add.s32 	%r500, %r499, 1072693248;
	mov.b32 	%r501, 0;
	mov.b64 	%fd966, {%r501, %r500};
	mul.f64 	%fd2278, %fd966, %fd965;
$L__BB1_63:
	setp.lt.s32 	%p84, %r10, 0;
	setp.eq.s32 	%p85, %r11, 1072693248;
	fma.rn.f64 	%fd134, %fd2278, 0d3FB999999999999A, 0d3FF0000000000000;
	{
	.reg .b32 %temp; 
	mov.b64 	{%temp, %r116}, %fd134;
	}
	abs.f64 	%fd135, %fd134;
	{ // callseq 6, 0
	.param .b64 param0;
	st.param.f64 	[param0], %fd135;
	.param .b64 param1;
	st.param.f64 	[param1], 0dBFF0000000000000;
	.param .b64 retval0;
	call.uni (retval0), 
	__internal_accurate_pow, 
	(
	param0, 
	param1
	);
	ld.param.f64 	%fd967, [retval0];
	} // callseq 6
	setp.lt.s32 	%p87, %r116, 0;
	neg.f64 	%fd969, %fd967;
	selp.f64 	%fd970, %fd969, %fd967, %p85;
	selp.f64 	%fd971, %fd970, %fd967, %p87;
	setp.eq.f64 	%p88, %fd134, 0d0000000000000000;
	selp.b32 	%r502, %r116, 0, %p85;
	or.b32  	%r503, %r502, 2146435072;
	selp.b32 	%r504, %r503, %r502, %p84;
	mov.b32 	%r505, 0;
	mov.b64 	%fd972, {%r505, %r504};
	selp.f64 	%fd2279, %fd972, %fd971, %p88;
	add.f64 	%fd973, %fd134, 0dBFF0000000000000;
	{
	.reg .b32 %temp; 
	mov.b64 	{%temp, %r506}, %fd973;
	}
	and.b32  	%r507, %r506, 2146435072;
	setp.ne.s32 	%p89, %r507, 2146435072;
	@%p89 bra 	$L__BB1_68;
	setp.num.f64 	%p90, %fd134, %fd134;
	@%p90 bra 	$L__BB1_66;
	mov.f64 	%fd974, 0dBFF0000000000000;
	add.rn.f64 	%fd2279, %fd134, %fd974;
	bra.uni 	$L__BB1_68;
$L__BB1_66:
	setp.neu.f64 	%p91, %fd135, 0d7FF0000000000000;
	@%p91 bra 	$L__BB1_68;
	selp.b32 	%r509, %r328, %r12, %p87;
	mov.b32 	%r510, 0;
	mov.b64 	%fd2279, {%r510, %r509};
$L__BB1_68:
	setp.eq.f64 	%p93, %fd134, 0d3FF0000000000000;
	selp.f64 	%fd975, 0d3FF0000000000000, %fd2279, %p93;
	mul.f64 	%fd976, %fd128, %fd3;
	mul.f64 	%fd140, %fd976, %fd975;
	mul.f64 	%fd977, %fd80, 0d3FD6666666666666;
	div.rn.f64 	%fd141, %fd977, 0d403AB6B904C2906F;
	fma.rn.f64 	%fd978, %fd141, 0d3FF71547652B82FE, 0d4338000000000000;
	{
	.reg .b32 %temp; 
	mov.b64 	{%r117, %temp}, %fd978;
	}
	mov.f64 	%fd979, 0dC338000000000000;
	add.rn.f64 	%fd980, %fd978, %fd979;
	fma.rn.f64 	%fd981, %fd980, 0dBFE62E42FEFA39EF, %fd141;
	fma.rn.f64 	%fd982, %fd980, 0dBC7ABC9E3B39803F, %fd981;
	fma.rn.f64 	%fd983, %fd982, 0d3E5ADE1569CE2BDF, 0d3E928AF3FCA213EA;
	fma.rn.f64 	%fd984, %fd983, %fd982, 0d3EC71DEE62401315;
	fma.rn.f64 	%fd985, %fd984, %fd982, 0d3EFA01997C89EB71;
	fma.rn.f64 	%fd986, %fd985, %fd982, 0d3F2A01A014761F65;
	fma.rn.f64 	%fd987, %fd986, %fd982, 0d3F56C16C1852B7AF;
	fma.rn.f64 	%fd988, %fd987, %fd982, 0d3F81111111122322;
	fma.rn.f64 	%fd989, %fd988, %fd982, 0d3FA55555555502A1;
	fma.rn.f64 	%fd990, %fd989, %fd982, 0d3FC5555555555511;
	fma.rn.f64 	%fd991, %fd990, %fd982, 0d3FE000000000000B;
	fma.rn.f64 	%fd992, %fd991, %fd982, 0d3FF0000000000000;
	fma.rn.f64 	%fd993, %fd992, %fd982, 0d3FF0000000000000;
	{
	.reg .b32 %temp; 
	mov.b64 	{%r118, %temp}, %fd993;
	}
	{
	.reg .b32 %temp; 
	mov.b64 	{%temp, %r119}, %fd993;
	}
	shl.b32 	%r511, %r117, 20;
	add.s32 	%r512, %r511, %r119;
	mov.b64 	%fd2280, {%r118, %r512};
	{
	.reg .b32 %temp; 
	mov.b64 	{%temp, %r513}, %fd141;
	}
	mov.b32 	%f58, %r513;
	abs.f32 	%f7, %f58;
	setp.lt.f32 	%p94, %f7, 0f4086232B;
	@%p94 bra 	$L__BB1_71;
	setp.lt.f64 	%p95, %fd141, 0d0000000000000000;
	add.f64 	%fd994, %fd141, 0d7FF0000000000000;
	selp.f64 	%fd2280, 0d0000000000000000, %fd994, %p95;
	setp.geu.f32 	%p96, %f7, 0f40874800;
	@%p96 bra 	$L__BB1_71;
	shr.u32 	%r514, %r117, 31;
	add.s32 	%r515, %r117, %r514;
	shr.s32 	%r516, %r515, 1;
	shl.b32 	%r517, %r516, 20;
	add.s32 	%r518, %r119, %r517;
	mov.b64 	%fd995, {%r118, %r518};
	sub.s32 	%r519, %r117, %r516;
	shl.b32 	%r520, %r519, 20;
	add.s32 	%r521, %r520, 1072693248;
	mov.b32 	%r522, 0;
	mov.b64 	%fd996, {%r522, %r521};
	mul.f64 	%fd2280, %fd996, %fd995;
$L__BB1_71:
	{
	.reg .b32 %temp; 
	mov.b64 	{%temp, %r120}, %fd35;
	}
	abs.f64 	%fd146, %fd35;
	{ // callseq 7, 0
	.param .b64 param0;
	st.param.f64 	[param0], %fd146;
	.param .b64 param1;
	st.param.f64 	[param1], 0d4008000000000000;
	.param .b64 retval0;
	call.uni (retval0), 
	__internal_accurate_pow, 
	(
	param0, 
	param1
	);
	ld.param.f64 	%fd997, [retval0];
	} // callseq 7
	setp.lt.s32 	%p100, %r120, 0;
	neg.f64 	%fd999, %fd997;
	selp.f64 	%fd1000, %fd999, %fd997, %p44;
	selp.f64 	%fd1001, %fd1000, %fd997, %p100;
	setp.eq.f64 	%p101, %fd35, 0d0000000000000000;
	selp.b32 	%r523, %r120, 0, %p44;
	or.b32  	%r524, %r523, 2146435072;
	selp.b32 	%r525, %r524, %r523, %p43;
	mov.b32 	%r526, 0;
	mov.b64 	%fd1002, {%r526, %r525};
	selp.f64 	%fd2281, %fd1002, %fd1001, %p101;
	add.f64 	%fd1003, %fd35, 0d4008000000000000;
	{
	.reg .b32 %temp; 
	mov.b64 	{%temp, %r527}, %fd1003;
	}
	and.b32  	%r528, %r527, 2146435072;
	setp.ne.s32 	%p102, %r528, 2146435072;
	@%p102 bra 	$L__BB1_76;
	setp.num.f64 	%p103, %fd35, %fd35;
	@%p103 bra 	$L__BB1_74;
	mov.f64 	%fd1004, 0d4008000000000000;
	add.rn.f64 	%fd2281, %fd35, %fd1004;
	bra.uni 	$L__BB1_76;
$L__BB1_74:
	setp.neu.f64 	%p104, %fd146, 0d7FF0000000000000;
	@%p104 bra 	$L__BB1_76;
	or.b32  	%r529, %r5, -2147483648;
	selp.b32 	%r530, %r529, %r5, %p1;
	selp.b32 	%r531, %r530, %r5, %p100;
	mov.b32 	%r532, 0;
	mov.b64 	%fd2281, {%r532, %r531};
$L__BB1_76:
	setp.lt.f32 	%p106, %f6, 0f4086232B;
	setp.eq.f64 	%p107, %fd35, 0d3FF0000000000000;
	selp.f64 	%fd1005, 0d3FF0000000000000, %fd2281, %p107;
	mul.f64 	%fd151, %fd2280, %fd1005;
	@%p106 bra 	$L__BB1_79;
	setp.lt.f64 	%p108, %fd129, 0d0000000000000000;
	add.f64 	%fd1006, %fd129, 0d7FF0000000000000;
	selp.f64 	%fd2282, 0d0000000000000000, %fd1006, %p108;
	setp.geu.f32 	%p109, %f6, 0f40874800;
	@%p109 bra 	$L__BB1_79;
	shr.u32 	%r533, %r113, 31;
	add.s32 	%r534, %r113, %r533;
	shr.s32 	%r535, %r534, 1;
	shl.b32 	%r536, %r535, 20;
	add.s32 	%r537, %r115, %r536;
	mov.b64 	%fd1007, {%r114, %r537};
	sub.s32 	%r538, %r113, %r535;
	shl.b32 	%r539, %r538, 20;
	add.s32 	%r540, %r539, 1072693248;
	mov.b32 	%r541, 0;
	mov.b64 	%fd1008, {%r541, %r540};
	mul.f64 	%fd2282, %fd1008, %fd1007;
$L__BB1_79:
	mul.f64 	%fd1009, %fd2, %fd2282;
	mul.f64 	%fd1010, %fd1009, %fd55;
	mul.f64 	%fd1011, %fd1010, 0dC004000000000000;
	fma.rn.f64 	%fd1012, %fd151, 0d409F400000000000, %fd1011;
	mul.f64 	%fd155, %fd140, %fd1012;
	mul.f64 	%fd1013, %fd80, 0dBFB999999999999A;
	div.rn.f64 	%fd156, %fd1013, 0d403AB6B904C2906F;
	fma.rn.f64 	%fd1014, %fd156, 0d3FF71547652B82FE, 0d4338000000000000;
	{
	.reg .b32 %temp; 
	mov.b64 	{%r121, %temp}, %fd1014;
	}
	mov.f64 	%fd1015, 0dC338000000000000;
	add.rn.f64 	%fd1016, %fd1014, %fd1015;
	fma.rn.f64 	%fd1017, %fd1016, 0dBFE62E42FEFA39EF, %fd156;
	fma.rn.f64 	%fd1018, %fd1016, 0dBC7ABC9E3B39803F, %fd1017;
	fma.rn.f64 	%fd1019, %fd1018, 0d3E5ADE1569CE2BDF, 0d3E928AF3FCA213EA;
	fma.rn.f64 	%fd1020, %fd1019, %fd1018, 0d3EC71DEE62401315;
	fma.rn.f64 	%fd1021, %fd1020, %fd1018, 0d3EFA01997C89EB71;
	fma.rn.f64 	%fd1022, %fd1021, %fd1018, 0d3F2A01A014761F65;
	fma.rn.f64 	%fd1023, %fd1022, %fd1018, 0d3F56C16C1852B7AF;
	fma.rn.f64 	%fd1024, %fd1023, %fd1018, 0d3F81111111122322;
	fma.rn.f64 	%fd1025, %fd1024, %fd1018, 0d3FA55555555502A1;
	fma.rn.f64 	%fd1026, %fd1025, %fd1018, 0d3FC5555555555511;
	fma.rn.f64 	%fd1027, %fd1026, %fd1018, 0d3FE000000000000B;
	fma.rn.f64 	%fd1028, %fd1027, %fd1018, 0d3FF0000000000000;
	fma.rn.f64 	%fd1029, %fd1028, %fd1018, 0d3FF0000000000000;
	{
	.reg .b32 %temp; 
	mov.b64 	{%r122, %temp}, %fd1029;
	}
	{
	.reg .b32 %temp; 
	mov.b64 	{%temp, %r123}, %fd1029;
	}
	shl.b32 	%r542, %r121, 20;
	add.s32 	%r543, %r542, %r123;
	mov.b64 	%fd2283, {%r122, %r543};
	{
	.reg .b32 %temp; 
	mov.b64 	{%temp, %r544}, %fd156;
	}
	mov.b32 	%f59, %r544;
	abs.f32 	%f8, %f59;
	setp.lt.f32 	%p110, %f8, 0f4086232B;
	@%p110 bra 	$L__BB1_82;
	setp.lt.f64 	%p111, %fd156, 0d0000000000000000;
	add.f64 	%fd1030, %fd156, 0d7FF0000000000000;
	selp.f64 	%fd2283, 0d0000000000000000, %fd1030, %p111;
	setp.geu.f32 	%p112, %f8, 0f40874800;
	@%p112 bra 	$L__BB1_82;
	shr.u32 	%r545, %r121, 31;
	add.s32 	%r546, %r121, %r545;
	shr.s32 	%r547, %r546, 1;
	shl.b32 	%r548, %r547, 20;
	add.s32 	%r549, %r123, %r548;
	mov.b64 	%fd1031, {%r122, %r549};
	sub.s32 	%r550, %r121, %r547;
	shl.b32 	%r551, %r550, 20;
	add.s32 	%r552, %r551, 1072693248;
	mov.b32 	%r553, 0;
	mov.b64 	%fd1032, {%r553, %r552};
	mul.f64 	%fd2283, %fd1032, %fd1031;
$L__BB1_82:
	fma.rn.f64 	%fd161, %fd2283, 0d3FBFDF3B645A1CAC, 0d3FF0000000000000;
	div.rn.f64 	%fd162, %fd80, 0dC03AB6B904C2906F;
	fma.rn.f64 	%fd1033, %fd162, 0d3FF71547652B82FE, 0d4338000000000000;
	{
	.reg .b32 %temp; 
	mov.b64 	{%r124, %temp}, %fd1033;
	}
	mov.f64 	%fd1034, 0dC338000000000000;
	add.rn.f64 	%fd1035, %fd1033, %fd1034;
	fma.rn.f64 	%fd1036, %fd1035, 0dBFE62E42FEFA39EF, %fd162;
	fma.rn.f64 	%fd1037, %fd1035, 0dBC7ABC9E3B39803F, %fd1036;
	fma.rn.f64 	%fd1038, %fd1037, 0d3E5ADE1569CE2BDF, 0d3E928AF3FCA213EA;
	fma.rn.f64 	%fd1039, %fd1038, %fd1037, 0d3EC71DEE62401315;
	fma.rn.f64 	%fd1040, %fd1039, %fd1037, 0d3EFA01997C89EB71;
	fma.rn.f64 	%fd1041, %fd1040, %fd1037, 0d3F2A01A014761F65;
	fma.rn.f64 	%fd1042, %fd1041, %fd1037, 0d3F56C16C1852B7AF;
	fma.rn.f64 	%fd1043, %fd1042, %fd1037, 0d3F81111111122322;
	fma.rn.f64 	%fd1044, %fd1043, %fd1037, 0d3FA55555555502A1;
	fma.rn.f64 	%fd1045, %fd1044, %fd1037, 0d3FC5555555555511;
	fma.rn.f64 	%fd1046, %fd1045, %fd1037, 0d3FE000000000000B;
	fma.rn.f64 	%fd1047, %fd1046, %fd1037, 0d3FF0000000000000;
	fma.rn.f64 	%fd1048, %fd1047, %fd1037, 0d3FF0000000000000;
	{
	.reg .b32 %temp; 
	mov.b64 	{%r125, %temp}, %fd1048;
	}
	{
	.reg .b32 %temp; 
	mov.b64 	{%temp, %r126}, %fd1048;
	}
	shl.b32 	%r554, %r124, 20;
	add.s32 	%r555, %r554, %r126;
	mov.b64 	%fd2284, {%r125, %r555};
	{
	.reg .b32 %temp; 
	mov.b64 	{%temp, %r556}, %fd162;
	}
	mov.b32 	%f60, %r556;
	abs.f32 	%f9, %f60;
	setp.lt.f32 	%p113, %f9, 0f4086232B;
	@%p113 bra 	$L__BB1_85;
	setp.lt.f64 	%p114, %fd162, 0d0000000000000000;
	add.f64 	%fd1049, %fd162, 0d7FF0000000000000;
	selp.f64 	%fd2284, 0d0000000000000000, %fd1049, %p114;
	setp.geu.f32 	%p115, %f9, 0f40874800;
	@%p115 bra 	$L__BB1_85;
	shr.u32 	%r557, %r124, 31;
	add.s32 	%r558, %r124, %r557;
	shr.s32 	%r559, %r558, 1;
	shl.b32 	%r560, %r559, 20;
	add.s32 	%r561, %r126, %r560;
	mov.b64 	%fd1050, {%r125, %r561};
	sub.s32 	%r562, %r124, %r559;
	shl.b32 	%r563, %r562, 20;
	add.s32 	%r564, %r563, 1072693248;
	mov.b32 	%r565, 0;
	mov.b64 	%fd1051, {%r565, %r564};
	mul.f64 	%fd2284, %fd1051, %fd1050;
$L__BB1_85:
	fma.rn.f64 	%fd1052, %fd2284, 0d3FA212D77318FC50, %fd161;
	rcp.rn.f64 	%fd1053, %fd1052;
	mul.f64 	%fd1054, %fd2253, %fd35;
	mul.f64 	%fd1055, %fd1054, %fd1053;
	add.f64 	%fd1056, %fd35, 0d40E3880000000000;
	mul.f64 	%fd1057, %fd1056, 0d40B9000000000000;
	div.rn.f64 	%fd167, %fd1055, %fd1057;
	mul.f64 	%fd1058, %fd2248, %fd55;
	add.f64 	%fd1059, %fd55, 0d3FE0000000000000;
	div.rn.f64 	%fd168, %fd1058, %fd1059;
	mul.f64 	%fd169, %fd2247, %fd95;
	add.f64 	%fd1060, %fd80, 0dC039000000000000;
	div.rn.f64 	%fd170, %fd1060, 0dC017EB851EB851EC;
	fma.rn.f64 	%fd1061, %fd170, 0d3FF71547652B82FE, 0d4338000000000000;
	{
	.reg .b32 %temp; 
	mov.b64 	{%r127, %temp}, %fd1061;
	}
	mov.f64 	%fd1062, 0dC338000000000000;
	add.rn.f64 	%fd1063, %fd1061, %fd1062;
	fma.rn.f64 	%fd1064, %fd1063, 0dBFE62E42FEFA39EF, %fd170;
	fma.rn.f64 	%fd1065, %fd1063, 0dBC7ABC9E3B39803F, %fd1064;
	fma.rn.f64 	%fd1066, %fd1065, 0d3E5ADE1569CE2BDF, 0d3E928AF3FCA213EA;
	fma.rn.f64 	%fd1067, %fd1066, %fd1065, 0d3EC71DEE62401315;
	fma.rn.f64 	%fd1068, %fd1067, %fd1065, 0d3EFA01997C89EB71;
	fma.rn.f64 	%fd1069, %fd1068, %fd1065, 0d3F2A01A014761F65;
	fma.rn.f64 	%fd1070, %fd1069, %fd1065, 0d3F56C16C1852B7AF;
	fma.rn.f64 	%fd1071, %fd1070, %fd1065, 0d3F81111111122322;
	fma.rn.f64 	%fd1072, %fd1071, %fd1065, 0d3FA55555555502A1;
	fma.rn.f64 	%fd1073, %fd1072, %fd1065, 0d3FC5555555555511;
	fma.rn.f64 	%fd1074, %fd1073, %fd1065, 0d3FE000000000000B;
	fma.rn.f64 	%fd1075, %fd1074, %fd1065, 0d3FF0000000000000;
	fma.rn.f64 	%fd1076, %fd1075, %fd1065, 0d3FF0000000000000;
	{
	.reg .b32 %temp; 
	mov.b64 	{%r128, %temp}, %fd1076;
	}
	{
	.reg .b32 %temp; 
	mov.b64 	{%temp, %r129}, %fd1076;
	}
	shl.b32 	%r566, %r127, 20;
	add.s32 	%r567, %r566, %r129;
	mov.b64 	%fd2285, {%r128, %r567};
	{
	.reg .b32 %temp; 
	mov.b64 	{%temp, %r568}, %fd170;
	}
	mov.b32 	%f61, %r568;
	abs.f32 	%f10, %f61;
	setp.lt.f32 	%p116, %f10, 0f4086232B;
	@%p116 bra 	$L__BB1_88;
	setp.lt.f64 	%p117, %fd170, 0d0000000000000000;
	add.f64 	%fd1077, %fd170, 0d7FF0000000000000;
	selp.f64 	%fd2285, 0d0000000000000000, %fd1077, %p117;
	setp.geu.f32 	%p118, %f10, 0f40874800;
	@%p118 bra 	$L__BB1_88;
	shr.u32 	%r569, %r127, 31;
	add.s32 	%r570, %r127, %r569;
	shr.s32 	%r571, %r570, 1;
	shl.b32 	%r572, %r571, 20;
	add.s32 	%r573, %r129, %r572;
	mov.b64 	%fd1078, {%r128, %r573};
	sub.s32 	%r574, %r127, %r571;
	shl.b32 	%r575, %r574, 20;
	add.s32 	%r576, %r575, 1072693248;
	mov.b32 	%r577, 0;
	mov.b64 	%fd1079, {%r577, %r576};
	mul.f64 	%fd2285, %fd1079, %fd1078;
$L__BB1_88:
	add.f64 	%fd1080, %fd2285, 0d3FF0000000000000;
	div.rn.f64 	%fd175, %fd169, %fd1080;
	mul.f64 	%fd176, %fd2249, %fd81;
	fma.rn.f64 	%fd1081, %fd2266, 0dC02AB6B904C2906F, %fd80;
	mul.f64 	%fd177, %fd2250, %fd1081;
	add.f64 	%fd1082, %fd82, %fd94;
	add.f64 	%fd1083, %fd1082, %fd96;
	add.f64 	%fd1084, %fd1083, %fd103;
	add.f64 	%fd1085, %fd1084, %fd104;
	add.f64 	%fd1086, %fd1085, %fd127;
	add.f64 	%fd1087, %fd1086, %fd155;
	add.f64 	%fd1088, %fd1087, %fd167;
	add.f64 	%fd1089, %fd168, %fd1088;
	add.f64 	%fd1090, %fd1089, %fd175;
	add.f64 	%fd1091, %fd1090, %fd176;
	add.f64 	%fd178, %fd177, %fd1091;
	mov.f64 	%fd1092, 0dC04C6E147AE147AE;
	sub.f64 	%fd1093, %fd1092, %fd80;
	div.rn.f64 	%fd179, %fd1093, 0d40220F5C28F5C28F;
	fma.rn.f64 	%fd1094, %fd179, 0d3FF71547652B82FE, 0d4338000000000000;
	{
	.reg .b32 %temp; 
	mov.b64 	{%r130, %temp}, %fd1094;
	}
	mov.f64 	%fd1095, 0dC338000000000000;
	add.rn.f64 	%fd1096, %fd1094, %fd1095;
	fma.rn.f64 	%fd1097, %fd1096, 0dBFE62E42FEFA39EF, %fd179;
	fma.rn.f64 	%fd1098, %fd1096, 0dBC7ABC9E3B39803F, %fd1097;
	fma.rn.f64 	%fd1099, %fd1098, 0d3E5ADE1569CE2BDF, 0d3E928AF3FCA213EA;
	fma.rn.f64 	%fd1100, %fd1099, %fd1098, 0d3EC71DEE62401315;
	fma.rn.f64 	%fd1101, %fd1100, %fd1098, 0d3EFA01997C89EB71;
	fma.rn.f64 	%fd1102, %fd1101, %fd1098, 0d3F2A01A014761F65;
	fma.rn.f64 	%fd1103, %fd1102, %fd1098, 0d3F56C16C1852B7AF;
	fma.rn.f64 	%fd1104, %fd1103, %fd1098, 0d3F81111111122322;
	fma.rn.f64 	%fd1105, %fd1104, %fd1098, 0d3FA55555555502A1;
	fma.rn.f64 	%fd1106, %fd1105, %fd1098, 0d3FC5555555555511;
	fma.rn.f64 	%fd1107, %fd1106, %fd1098, 0d3FE000000000000B;
	fma.rn.f64 	%fd1108, %fd1107, %fd1098, 0d3FF0000000000000;
	fma.rn.f64 	%fd1109, %fd1108, %fd1098, 0d3FF0000000000000;
	{
	.reg .b32 %temp; 
	mov.b64 	{%r131, %temp}, %fd1109;
	}
	{
	.reg .b32 %temp; 
	mov.b64 	{%temp, %r132}, %fd1109;
	}
	shl.b32 	%r578, %r130, 20;
	add.s32 	%r579, %r578, %r132;
	mov.b64 	%fd2286, {%r131, %r579};
	{
	.reg .b32 %temp; 
	mov.b64 	{%temp, %r580}, %fd179;
	}
	mov.b32 	%f62, %r580;
	abs.f32 	%f11, %f62;
	setp.lt.f32 	%p119, %f11, 0f4086232B;
	@%p119 bra 	$L__BB1_91;
	setp.lt.f64 	%p120, %fd179, 0d0000000000000000;
	add.f64 	%fd1110, %fd179, 0d7FF0000000000000;
	selp.f64 	%fd2286, 0d0000000000000000, %fd1110, %p120;
	setp.geu.f32 	%p121, %f11, 0f40874800;
	@%p121 bra 	$L__BB1_91;
	shr.u32 	%r581, %r130, 31;
	add.s32 	%r582, %r130, %r581;
	shr.s32 	%r583, %r582, 1;
	shl.b32 	%r584, %r583, 20;
	add.s32 	%r585, %r132, %r584;
	mov.b64 	%fd1111, {%r131, %r585};
	sub.s32 	%r586, %r130, %r583;
	shl.b32 	%r587, %r586, 20;
	add.s32 	%r588, %r587, 1072693248;
	mov.b32 	%r589, 0;
	mov.b64 	%fd1112, {%r589, %r588};
	mul.f64 	%fd2286, %fd1112, %fd1111;
$L__BB1_91:
	setp.lt.s32 	%p122, %r6, 0;
	setp.eq.s32 	%p123, %r7, 1062207488;
	add.f64 	%fd184, %fd2286, 0d3FF0000000000000;
	{
	.reg .b32 %temp; 
	mov.b64 	{%temp, %r133}, %fd184;
	}
	abs.f64 	%fd185, %fd184;
	{ // callseq 8, 0
	.param .b64 param0;
	st.param.f64 	[param0], %fd185;
	.param .b64 param1;
	st.param.f64 	[param1], 0d4000000000000000;
	.param .b64 retval0;
	call.uni (retval0), 
	__internal_accurate_pow, 
	(
	param0, 
	param1
	);
	ld.param.f64 	%fd1113, [retval0];
	} // callseq 8
	setp.lt.s32 	%p125, %r133, 0;
	neg.f64 	%fd1115, %fd1113;
	selp.f64 	%fd1116, %fd1115, %fd1113, %p123;
	selp.f64 	%fd1117, %fd1116, %fd1113, %p125;
	setp.eq.f64 	%p126, %fd184, 0d0000000000000000;
	selp.b32 	%r590, %r133, 0, %p123;
	or.b32  	%r591, %r590, 2146435072;
	selp.b32 	%r592, %r591, %r590, %p122;
	mov.b32 	%r593, 0;
	mov.b64 	%fd1118, {%r593, %r592};
	selp.f64 	%fd2287, %fd1118, %fd1117, %p126;
	add.f64 	%fd1119, %fd184, 0d4000000000000000;
	{
	.reg .b32 %temp; 
	mov.b64 	{%temp, %r594}, %fd1119;
	}
	and.b32  	%r595, %r594, 2146435072;
	setp.ne.s32 	%p127, %r595, 2146435072;
	@%p127 bra 	$L__BB1_96;
	setp.num.f64 	%p128, %fd184, %fd184;
	@%p128 bra 	$L__BB1_94;
	mov.f64 	%fd1120, 0d4000000000000000;
	add.rn.f64 	%fd2287, %fd184, %fd1120;
	bra.uni 	$L__BB1_96;
$L__BB1_94:
	setp.neu.f64 	%p129, %fd185, 0d7FF0000000000000;
	@%p129 bra 	$L__BB1_96;
	selp.b32 	%r596, %r9, %r8, %p2;
	selp.b32 	%r597, %r596, %r8, %p125;
	mov.b32 	%r598, 0;
	mov.b64 	%fd2287, {%r598, %r597};
$L__BB1_96:
	setp.eq.f64 	%p131, %fd184, 0d3FF0000000000000;
	rcp.rn.f64 	%fd1121, %fd2287;
	selp.f64 	%fd190, 0d3FF0000000000000, %fd1121, %p131;
	mov.f64 	%fd1122, 0dC04E000000000000;
	sub.f64 	%fd1123, %fd1122, %fd80;
	div.rn.f64 	%fd191, %fd1123, 0d4014000000000000;
	fma.rn.f64 	%fd1124, %fd191, 0d3FF71547652B82FE, 0d4338000000000000;
	{
	.reg .b32 %temp; 
	mov.b64 	{%r134, %temp}, %fd1124;
	}
	mov.f64 	%fd1125, 0dC338000000000000;
	add.rn.f64 	%fd1126, %fd1124, %fd1125;
	fma.rn.f64 	%fd1127, %fd1126, 0dBFE62E42FEFA39EF, %fd191;
	fma.rn.f64 	%fd1128, %fd1126, 0dBC7ABC9E3B39803F, %fd1127;
	fma.rn.f64 	%fd1129, %fd1128, 0d3E5ADE1569CE2BDF, 0d3E928AF3FCA213EA;
	fma.rn.f64 	%fd1130, %fd1129, %fd1128, 0d3EC71DEE62401315;
	fma.rn.f64 	%fd1131, %fd1130, %fd1128, 0d3EFA01997C89EB71;
	fma.rn.f64 	%fd1132, %fd1131, %fd1128, 0d3F2A01A014761F65;
	fma.rn.f64 	%fd1133, %fd1132, %fd1128, 0d3F56C16C1852B7AF;
	fma.rn.f64 	%fd1134, %fd1133, %fd1128, 0d3F81111111122322;
	fma.rn.f64 	%fd1135, %fd1134, %fd1128, 0d3FA55555555502A1;
	fma.rn.f64 	%fd1136, %fd1135, %fd1128, 0d3FC5555555555511;
	fma.rn.f64 	%fd1137, %fd1136, %fd1128, 0d3FE000000000000B;
	fma.rn.f64 	%fd1138, %fd1137, %fd1128, 0d3FF0000000000000;
	fma.rn.f64 	%fd1139, %fd1138, %fd1128, 0d3FF0000000000000;
	{
	.reg .b32 %temp; 
	mov.b64 	{%r135, %temp}, %fd1139;
	}
	{
	.reg .b32 %temp; 
	mov.b64 	{%temp, %r136}, %fd1139;
	}
	shl.b32 	%r599, %r134, 20;
	add.s32 	%r600, %r599, %r136;
	mov.b64 	%fd2288, {%r135, %r600};
	{
	.reg .b32 %temp; 
	mov.b64 	{%temp, %r601}, %fd191;
	}
	mov.b32 	%f63, %r601;
	abs.f32 	%f12, %f63;
	setp.lt.f32 	%p132, %f12, 0f4086232B;
	@%p132 bra 	$L__BB1_99;
	setp.lt.f64 	%p133, %fd191, 0d0000000000000000;
	add.f64 	%fd1140, %fd191, 0d7FF0000000000000;
	selp.f64 	%fd2288, 0d0000000000000000, %fd1140, %p133;
	setp.geu.f32 	%p134, %f12, 0f40874800;
	@%p134 bra 	$L__BB1_99;
	shr.u32 	%r602, %r134, 31;
	add.s32 	%r603, %r134, %r602;
	shr.s32 	%r604, %r603, 1;
	shl.b32 	%r605, %r604, 20;
	add.s32 	%r606, %r136, %r605;
	mov.b64 	%fd1141, {%r135, %r606};
	sub.s32 	%r607, %r134, %r604;
	shl.b32 	%r608, %r607, 20;
	add.s32 	%r609, %r608, 1072693248;
	mov.b32 	%r610, 0;
	mov.b64 	%fd1142, {%r610, %r609};
	mul.f64 	%fd2288, %fd1142, %fd1141;
$L__BB1_99:
	add.f64 	%fd196, %fd2288, 0d3FF0000000000000;
	add.f64 	%fd197, %fd80, 0d4041800000000000;
	div.rn.f64 	%fd198, %fd197, 0d4014000000000000;
	fma.rn.f64 	%fd1143, %fd198, 0d3FF71547652B82FE, 0d4338000000000000;
	{
	.reg .b32 %temp; 
	mov.b64 	{%r137, %temp}, %fd1143;
	}
	mov.f64 	%fd1144, 0dC338000000000000;
	add.rn.f64 	%fd1145, %fd1143, %fd1144;
	fma.rn.f64 	%fd1146, %fd1145, 0dBFE62E42FEFA39EF, %fd198;
	fma.rn.f64 	%fd1147, %fd1145, 0dBC7ABC9E3B39803F, %fd1146;
	fma.rn.f64 	%fd1148, %fd1147, 0d3E5ADE1569CE2BDF, 0d3E928AF3FCA213EA;
	fma.rn.f64 	%fd1149, %fd1148, %fd1147, 0d3EC71DEE62401315;
	fma.rn.f64 	%fd1150, %fd1149, %fd1147, 0d3EFA01997C89EB71;
	fma.rn.f64 	%fd1151, %fd1150, %fd1147, 0d3F2A01A014761F65;
	fma.rn.f64 	%fd1152, %fd1151, %fd1147, 0d3F56C16C1852B7AF;
	fma.rn.f64 	%fd1153, %fd1152, %fd1147, 0d3F81111111122322;
	fma.rn.f64 	%fd1154, %fd1153, %fd1147, 0d3FA55555555502A1;
	fma.rn.f64 	%fd1155, %fd1154, %fd1147, 0d3FC5555555555511;
	fma.rn.f64 	%fd1156, %fd1155, %fd1147, 0d3FE000000000000B;
	fma.rn.f64 	%fd1157, %fd1156, %fd1147, 0d3FF0000000000000;
	fma.rn.f64 	%fd1158, %fd1157, %fd1147, 0d3FF0000000000000;
	{
	.reg .b32 %temp; 
	mov.b64 	{%r138, %temp}, %fd1158;
	}
	{
	.reg .b32 %temp; 
	mov.b64 	{%temp, %r139}, %fd1158;
	}
	shl.b32 	%r611, %r137, 20;
	add.s32 	%r612, %r611, %r139;
	mov.b64 	%fd2289, {%r138, %r612};
	{
	.reg .b32 %temp; 
	mov.b64 	{%temp, %r613}, %fd198;
	}
	mov.b32 	%f64, %r613;
	abs.f32 	%f13, %f64;
	setp.lt.f32 	%p135, %f13, 0f4086232B;
	@%p135 bra 	$L__BB1_102;
	setp.lt.f64 	%p136, %fd198, 0d0000000000000000;
	add.f64 	%fd1159, %fd198, 0d7FF0000000000000;
	selp.f64 	%fd2289, 0d0000000000000000, %fd1159, %p136;
	setp.geu.f32 	%p137, %f13, 0f40874800;
	@%p137 bra 	$L__BB1_102;
	shr.u32 	%r614, %r137, 31;
	add.s32 	%r615, %r137, %r614;
	shr.s32 	%r616, %r615, 1;
	shl.b32 	%r617, %r616, 20;
	add.s32 	%r618, %r139, %r617;
	mov.b64 	%fd1160, {%r138, %r618};
	sub.s32 	%r619, %r137, %r616;
	shl.b32 	%r620, %r619, 20;
	add.s32 	%r621, %r620, 1072693248;
	mov.b32 	%r622, 0;
	mov.b64 	%fd1161, {%r622, %r621};
	mul.f64 	%fd2289, %fd1161, %fd1160;
$L__BB1_102:
	add.f64 	%fd203, %fd2289, 0d3FF0000000000000;
	add.f64 	%fd1162, %fd80, 0dC049000000000000;
	div.rn.f64 	%fd204, %fd1162, 0d4069000000000000;
	fma.rn.f64 	%fd1163, %fd204, 0d3FF71547652B82FE, 0d4338000000000000;
	{
	.reg .b32 %temp; 
	mov.b64 	{%r140, %temp}, %fd1163;
	}
	mov.f64 	%fd1164, 0dC338000000000000;
	add.rn.f64 	%fd1165, %fd1163, %fd1164;
	fma.rn.f64 	%fd1166, %fd1165, 0dBFE62E42FEFA39EF, %fd204;
	fma.rn.f64 	%fd1167, %fd1165, 0dBC7ABC9E3B39803F, %fd1166;
	fma.rn.f64 	%fd1168, %fd1167, 0d3E5ADE1569CE2BDF, 0d3E928AF3FCA213EA;
	fma.rn.f64 	%fd1169, %fd1168, %fd1167, 0d3EC71DEE62401315;
	fma.rn.f64 	%fd1170, %fd1169, %fd1167, 0d3EFA01997C89EB71;
	fma.rn.f64 	%fd1171, %fd1170, %fd1167, 0d3F2A01A014761F65;
	fma.rn.f64 	%fd1172, %fd1171, %fd1167, 0d3F56C16C1852B7AF;
	fma.rn.f64 	%fd1173, %fd1172, %fd1167, 0d3F81111111122322;
	fma.rn.f64 	%fd1174, %fd1173, %fd1167, 0d3FA55555555502A1;
	fma.rn.f64 	%fd1175, %fd1174, %fd1167, 0d3FC5555555555511;
	fma.rn.f64 	%fd1176, %fd1175, %fd1167, 0d3FE000000000000B;
	fma.rn.f64 	%fd1177, %fd1176, %fd1167, 0d3FF0000000000000;
	fma.rn.f64 	%fd1178, %fd1177, %fd1167, 0d3FF0000000000000;
	{
	.reg .b32 %temp; 
	mov.b64 	{%r141, %temp}, %fd1178;
	}
	{
	.reg .b32 %temp; 
	mov.b64 	{%temp, %r142}, %fd1178;
	}
	shl.b32 	%r623, %r140, 20;
	add.s32 	%r624, %r623, %r142;
	mov.b64 	%fd2290, {%r141, %r624};
	{
	.reg .b32 %temp; 
	mov.b64 	{%temp, %r625}, %fd204;
	}
	mov.b32 	%f65, %r625;
	abs.f32 	%f14, %f65;
	setp.lt.f32 	%p138, %f14, 0f4086232B;
	@%p138 bra 	$L__BB1_105;
	setp.lt.f64 	%p139, %fd204, 0d0000000000000000;
	add.f64 	%fd1179, %fd204, 0d7FF0000000000000;
	selp.f64 	%fd2290, 0d0000000000000000, %fd1179, %p139;
	setp.geu.f32 	%p140, %f14, 0f40874800;
	@%p140 bra 	$L__BB1_105;
	shr.u32 	%r626, %r140, 31;
	add.s32 	%r627, %r140, %r626;
	shr.s32 	%r628, %r627, 1;
	shl.b32 	%r629, %r628, 20;
	add.s32 	%r630, %r142, %r629;
	mov.b64 	%fd1180, {%r141, %r630};
	sub.s32 	%r631, %r140, %r628;
	shl.b32 	%r632, %r631, 20;
	add.s32 	%r633, %r632, 1072693248;
	mov.b32 	%r634, 0;
	mov.b64 	%fd1181, {%r634, %r633};
	mul.f64 	%fd2290, %fd1181, %fd1180;
$L__BB1_105:
	add.f64 	%fd1182, %fd2290, 0d3FF0000000000000;
	mov.f64 	%fd1183, 0d3FB999999999999A;
	div.rn.f64 	%fd1184, %fd1183, %fd1182;
	div.rn.f64 	%fd1185, %fd1183, %fd203;
	add.f64 	%fd1186, %fd1185, %fd1184;
	rcp.rn.f64 	%fd1187, %fd196;
	mul.f64 	%fd209, %fd1187, %fd1186;
	add.f64 	%fd1188, %fd80, 0d4051E33333333333;
	div.rn.f64 	%fd210, %fd1188, 0d401DB851EB851EB8;
	fma.rn.f64 	%fd1189, %fd210, 0d3FF71547652B82FE, 0d4338000000000000;
	{
	.reg .b32 %temp; 
	mov.b64 	{%r143, %temp}, %fd1189;
	}
	mov.f64 	%fd1190, 0dC338000000000000;
	add.rn.f64 	%fd1191, %fd1189, %fd1190;
	fma.rn.f64 	%fd1192, %fd1191, 0dBFE62E42FEFA39EF, %fd210;
	fma.rn.f64 	%fd1193, %fd1191, 0dBC7ABC9E3B39803F, %fd1192;
	fma.rn.f64 	%fd1194, %fd1193, 0d3E5ADE1569CE2BDF, 0d3E928AF3FCA213EA;
	fma.rn.f64 	%fd1195, %fd1194, %fd1193, 0d3EC71DEE62401315;
	fma.rn.f64 	%fd1196, %fd1195, %fd1193, 0d3EFA01997C89EB71;
	fma.rn.f64 	%fd1197, %fd1196, %fd1193, 0d3F2A01A014761F65;
	fma.rn.f64 	%fd1198, %fd1197, %fd1193, 0d3F56C16C1852B7AF;
	fma.rn.f64 	%fd1199, %fd1198, %fd1193, 0d3F81111111122322;
	fma.rn.f64 	%fd1200, %fd1199, %fd1193, 0d3FA55555555502A1;
	fma.rn.f64 	%fd1201, %fd1200, %fd1193, 0d3FC5555555555511;
	fma.rn.f64 	%fd1202, %fd1201, %fd1193, 0d3FE000000000000B;
	fma.rn.f64 	%fd1203, %fd1202, %fd1193, 0d3FF0000000000000;
	fma.rn.f64 	%fd1204, %fd1203, %fd1193, 0d3FF0000000000000;
	{
	.reg .b32 %temp; 
	mov.b64 	{%r144, %temp}, %fd1204;
	}
	{
	.reg .b32 %temp; 
	mov.b64 	{%temp, %r145}, %fd1204;
	}
	shl.b32 	%r635, %r143, 20;
	add.s32 	%r636, %r635, %r145;
	mov.b64 	%fd2293, {%r144, %r636};
	{
	.reg .b32 %temp; 
	mov.b64 	{%temp, %r637}, %fd210;
	}
	mov.b32 	%f66, %r637;
	abs.f32 	%f15, %f66;
	setp.lt.f32 	%p141, %f15, 0f4086232B;
	mov.f64 	%fd2291, %fd2293;
	@%p141 bra 	$L__BB1_108;
	setp.lt.f64 	%p142, %fd210, 0d0000000000000000;
	add.f64 	%fd1205, %fd210, 0d7FF0000000000000;
	selp.f64 	%fd2291, 0d0000000000000000, %fd1205, %p142;
	setp.geu.f32 	%p143, %f15, 0f40874800;
	@%p143 bra 	$L__BB1_108;
	shr.u32 	%r638, %r143, 31;
	add.s32 	%r639, %r143, %r638;
	shr.s32 	%r640, %r639, 1;
	shl.b32 	%r641, %r640, 20;
	add.s32 	%r642, %r145, %r641;
	mov.b64 	%fd1206, {%r144, %r642};
	sub.s32 	%r643, %r143, %r640;
	shl.b32 	%r644, %r643, 20;
	add.s32 	%r645, %r644, 1072693248;
	mov.b32 	%r646, 0;
	mov.b64 	%fd1207, {%r646, %r645};
	mul.f64 	%fd2291, %fd1207, %fd1206;
$L__BB1_108:
	add.f64 	%fd215, %fd2291, 0d3FF0000000000000;
	{
	.reg .b32 %temp; 
	mov.b64 	{%temp, %r146}, %fd215;
	}
	abs.f64 	%fd216, %fd215;
	{ // callseq 9, 0
	.param .b64 param0;
	st.param.f64 	[param0], %fd216;
	.param .b64 param1;
	st.param.f64 	[param1], 0d4000000000000000;
	.param .b64 retval0;
	call.uni (retval0), 
	__internal_accurate_pow, 
	(
	param0, 
	param1
	);
	ld.param.f64 	%fd1208, [retval0];
	} // callseq 9
	setp.lt.s32 	%p147, %r146, 0;
	neg.f64 	%fd1210, %fd1208;
	selp.f64 	%fd1211, %fd1210, %fd1208, %p123;
	selp.f64 	%fd1212, %fd1211, %fd1208, %p147;
	setp.eq.f64 	%p148, %fd215, 0d0000000000000000;
	selp.b32 	%r647, %r146, 0, %p123;
	or.b32  	%r648, %r647, 2146435072;
	selp.b32 	%r649, %r648, %r647, %p122;
	mov.b32 	%r650, 0;
	mov.b64 	%fd1213, {%r650, %r649};
	selp.f64 	%fd2292, %fd1213, %fd1212, %p148;
	add.f64 	%fd1214, %fd215, 0d4000000000000000;
	{
	.reg .b32 %temp; 
	mov.b64 	{%temp, %r651}, %fd1214;
	}
	and.b32  	%r652, %r651, 2146435072;
	setp.ne.s32 	%p149, %r652, 2146435072;
	@%p149 bra 	$L__BB1_113;
	setp.num.f64 	%p150, %fd215, %fd215;
	@%p150 bra 	$L__BB1_111;
	mov.f64 	%fd1215, 0d4000000000000000;
	add.rn.f64 	%fd2292, %fd215, %fd1215;
	bra.uni 	$L__BB1_113;
$L__BB1_111:
	setp.neu.f64 	%p151, %fd216, 0d7FF0000000000000;
	@%p151 bra 	$L__BB1_113;
	selp.b32 	%r653, %r9, %r8, %p2;
	selp.b32 	%r654, %r653, %r8, %p147;
	mov.b32 	%r655, 0;
	mov.b64 	%fd2292, {%r655, %r654};
$L__BB1_113:
	setp.lt.f32 	%p153, %f15, 0f4086232B;
	setp.eq.f64 	%p154, %fd215, 0d3FF0000000000000;
	rcp.rn.f64 	%fd1216, %fd2292;
	selp.f64 	%fd221, 0d3FF0000000000000, %fd1216, %p154;
	@%p153 bra 	$L__BB1_116;
	setp.lt.f64 	%p155, %fd210, 0d0000000000000000;
	add.f64 	%fd1217, %fd210, 0d7FF0000000000000;
	selp.f64 	%fd2293, 0d0000000000000000, %fd1217, %p155;
	setp.geu.f32 	%p156, %f15, 0f40874800;
	@%p156 bra 	$L__BB1_116;
	shr.u32 	%r656, %r143, 31;
	add.s32 	%r657, %r143, %r656;
	shr.s32 	%r658, %r657, 1;
	shl.b32 	%r659, %r658, 20;
	add.s32 	%r660, %r145, %r659;
	mov.b64 	%fd1218, {%r144, %r660};
	sub.s32 	%r661, %r143, %r658;
	shl.b32 	%r662, %r661, 20;
	add.s32 	%r663, %r662, 1072693248;
	mov.b32 	%r664, 0;
	mov.b64 	%fd1219, {%r664, %r663};
	mul.f64 	%fd2293, %fd1219, %fd1218;
$L__BB1_116:
	setp.lt.s32 	%p157, %r6, 0;
	setp.eq.s32 	%p158, %r7, 1062207488;
	add.f64 	%fd225, %fd2293, 0d3FF0000000000000;
	{
	.reg .b32 %temp; 
	mov.b64 	{%temp, %r147}, %fd225;
	}
	abs.f64 	%fd226, %fd225;
	{ // callseq 10, 0
	.param .b64 param0;
	st.param.f64 	[param0], %fd226;
	.param .b64 param1;
	st.param.f64 	[param1], 0d4000000000000000;
	.param .b64 retval0;
	call.uni (retval0), 
	__internal_accurate_pow, 
	(
	param0, 
	param1
	);
	ld.param.f64 	%fd1220, [retval0];
	} // callseq 10
	setp.lt.s32 	%p160, %r147, 0;
	neg.f64 	%fd1222, %fd1220;
	selp.f64 	%fd1223, %fd1222, %fd1220, %p158;
	selp.f64 	%fd1224, %fd1223, %fd1220, %p160;
	setp.eq.f64 	%p161, %fd225, 0d0000000000000000;
	selp.b32 	%r665, %r147, 0, %p158;
	or.b32  	%r666, %r665, 2146435072;
	selp.b32 	%r667, %r666, %r665, %p157;
	mov.b32 	%r668, 0;
	mov.b64 	%fd1225, {%r668, %r667};
	selp.f64 	%fd2294, %fd1225, %fd1224, %p161;
	add.f64 	%fd1226, %fd225, 0d4000000000000000;
	{
	.reg .b32 %temp; 
	mov.b64 	{%temp, %r669}, %fd1226;
	}
	and.b32  	%r670, %r669, 2146435072;
	setp.ne.s32 	%p162, %r670, 2146435072;
	@%p162 bra 	$L__BB1_121;
	setp.num.f64 	%p163, %fd225, %fd225;
	@%p163 bra 	$L__BB1_119;
	mov.f64 	%fd1227, 0d4000000000000000;
	add.rn.f64 	%fd2294, %fd225, %fd1227;
	bra.uni 	$L__BB1_121;
$L__BB1_119:
	setp.neu.f64 	%p164, %fd226, 0d7FF0000000000000;
	@%p164 bra 	$L__BB1_121;
	selp.b32 	%r671, %r9, %r8, %p2;
	selp.b32 	%r672, %r671, %r8, %p160;
	mov.b32 	%r673, 0;
	mov.b64 	%fd2294, {%r673, %r672};
$L__BB1_121:
	setp.eq.f64 	%p166, %fd225, 0d3FF0000000000000;
	rcp.rn.f64 	%fd1228, %fd2294;
	selp.f64 	%fd231, 0d3FF0000000000000, %fd1228, %p166;
	setp.ltu.f64 	%p167, %fd80, 0dC044000000000000;
	@%p167 bra 	$L__BB1_132;
	mov.f64 	%fd1229, 0dC02551EB851EB852;
	sub.f64 	%fd1230, %fd1229, %fd80;
	div.rn.f64 	%fd232, %fd1230, 0d4026333333333333;
	fma.rn.f64 	%fd1231, %fd232, 0d3FF71547652B82FE, 0d4338000000000000;
	{
	.reg .b32 %temp; 
	mov.b64 	{%r148, %temp}, %fd1231;
	}
	mov.f64 	%fd1232, 0dC338000000000000;
	add.rn.f64 	%fd1233, %fd1231, %fd1232;
	fma.rn.f64 	%fd1234, %fd1233, 0dBFE62E42FEFA39EF, %fd232;
	fma.rn.f64 	%fd1235, %fd1233, 0dBC7ABC9E3B39803F, %fd1234;
	fma.rn.f64 	%fd1236, %fd1235, 0d3E5ADE1569CE2BDF, 0d3E928AF3FCA213EA;
	fma.rn.f64 	%fd1237, %fd1236, %fd1235, 0d3EC71DEE62401315;
	fma.rn.f64 	%fd1238, %fd1237, %fd1235, 0d3EFA01997C89EB71;
	fma.rn.f64 	%fd1239, %fd1238, %fd1235, 0d3F2A01A014761F65;
	fma.rn.f64 	%fd1240, %fd1239, %fd1235, 0d3F56C16C1852B7AF;
	fma.rn.f64 	%fd1241, %fd1240, %fd1235, 0d3F81111111122322;
	fma.rn.f64 	%fd1242, %fd1241, %fd1235, 0d3FA55555555502A1;
	fma.rn.f64 	%fd1243, %fd1242, %fd1235, 0d3FC5555555555511;
	fma.rn.f64 	%fd1244, %fd1243, %fd1235, 0d3FE000000000000B;
	fma.rn.f64 	%fd1245, %fd1244, %fd1235, 0d3FF0000000000000;
	fma.rn.f64 	%fd1246, %fd1245, %fd1235, 0d3FF0000000000000;
	{
	.reg .b32 %temp; 
	mov.b64 	{%r149, %temp}, %fd1246;
	}
	{
	.reg .b32 %temp; 
	mov.b64 	{%temp, %r150}, %fd1246;
	}
	shl.b32 	%r674, %r148, 20;
	add.s32 	%r675, %r674, %r150;
	mov.b64 	%fd2295, {%r149, %r675};
	{
	.reg .b32 %temp; 
	mov.b64 	{%temp, %r676}, %fd232;
	}
	mov.b32 	%f67, %r676;
	abs.f32 	%f16, %f67;
	setp.lt.f32 	%p168, %f16, 0f4086232B;
	@%p168 bra 	$L__BB1_125;
	setp.lt.f64 	%p169, %fd232, 0d0000000000000000;
	add.f64 	%fd1247, %fd232, 0d7FF0000000000000;
	selp.f64 	%fd2295, 0d0000000000000000, %fd1247, %p169;
	setp.geu.f32 	%p170, %f16, 0f40874800;
	@%p170 bra 	$L__BB1_125;
	shr.u32 	%r677, %r148, 31;
	add.s32 	%r678, %r148, %r677;
	shr.s32 	%r679, %r678, 1;
	shl.b32 	%r680, %r679, 20;
	add.s32 	%r681, %r150, %r680;
	mov.b64 	%fd1248, {%r149, %r681};
	sub.s32 	%r682, %r148, %r679;
	shl.b32 	%r683, %r682, 20;
	add.s32 	%r684, %r683, 1072693248;
	mov.b32 	%r685, 0;
	mov.b64 	%fd1249, {%r685, %r684};
	mul.f64 	%fd2295, %fd1249, %fd1248;
$L__BB1_125:
	add.f64 	%fd1250, %fd2295, 0d3FF0000000000000;
	mul.f64 	%fd237, %fd1250, 0d3FC0A3D70A3D70A4;
	mul.f64 	%fd238, %fd80, 0d3FAD2F1A9FBE76C9;
	fma.rn.f64 	%fd1251, %fd238, 0d3FF71547652B82FE, 0d4338000000000000;
	{
	.reg .b32 %temp; 
	mov.b64 	{%r151, %temp}, %fd1251;
	}
	mov.f64 	%fd1252, 0dC338000000000000;
	add.rn.f64 	%fd1253, %fd1251, %fd1252;
	fma.rn.f64 	%fd1254, %fd1253, 0dBFE62E42FEFA39EF, %fd238;
	fma.rn.f64 	%fd1255, %fd1253, 0dBC7ABC9E3B39803F, %fd1254;
	fma.rn.f64 	%fd1256, %fd1255, 0d3E5ADE1569CE2BDF, 0d3E928AF3FCA213EA;
	fma.rn.f64 	%fd1257, %fd1256, %fd1255, 0d3EC71DEE62401315;
	fma.rn.f64 	%fd1258, %fd1257, %fd1255, 0d3EFA01997C89EB71;
	fma.rn.f64 	%fd1259, %fd1258, %fd1255, 0d3F2A01A014761F65;
	fma.rn.f64 	%fd1260, %fd1259, %fd1255, 0d3F56C16C1852B7AF;
	fma.rn.f64 	%fd1261, %fd1260, %fd1255, 0d3F81111111122322;
	fma.rn.f64 	%fd1262, %fd1261, %fd1255, 0d3FA55555555502A1;
	fma.rn.f64 	%fd1263, %fd1262, %fd1255, 0d3FC5555555555511;
	fma.rn.f64 	%fd1264, %fd1263, %fd1255, 0d3FE000000000000B;
	fma.rn.f64 	%fd1265, %fd1264, %fd1255, 0d3FF0000000000000;
	fma.rn.f64 	%fd1266, %fd1265, %fd1255, 0d3FF0000000000000;
	{
	.reg .b32 %temp; 
	mov.b64 	{%r152, %temp}, %fd1266;
	}
	{
	.reg .b32 %temp; 
	mov.b64 	{%temp, %r153}, %fd1266;
	}
	shl.b32 	%r686, %r151, 20;
	add.s32 	%r687, %r686, %r153;
	mov.b64 	%fd2296, {%r152, %r687};
	{
	.reg .b32 %temp; 
	mov.b64 	{%temp, %r688}, %fd238;
	}
	mov.b32 	%f68, %r688;
	abs.f32 	%f17, %f68;
	setp.lt.f32 	%p171, %f17, 0f4086232B;
	@%p171 bra 	$L__BB1_128;
	setp.lt.f64 	%p172, %fd238, 0d0000000000000000;
	add.f64 	%fd1267, %fd238, 0d7FF0000000000000;
	selp.f64 	%fd2296, 0d0000000000000000, %fd1267, %p172;
	setp.geu.f32 	%p173, %f17, 0f40874800;
	@%p173 bra 	$L__BB1_128;
	shr.u32 	%r689, %r151, 31;
	add.s32 	%r690, %r151, %r689;
	shr.s32 	%r691, %r690, 1;
	shl.b32 	%r692, %r691, 20;
	add.s32 	%r693, %r153, %r692;
	mov.b64 	%fd1268, {%r152, %r693};
	sub.s32 	%r694, %r151, %r691;
	shl.b32 	%r695, %r694, 20;
	add.s32 	%r696, %r695, 1072693248;
	mov.b32 	%r697, 0;
	mov.b64 	%fd1269, {%r697, %r696};
	mul.f64 	%fd2296, %fd1269, %fd1268;
$L__BB1_128:
	add.f64 	%fd1270, %fd80, 0d4040000000000000;
	mul.f64 	%fd243, %fd1270, 0dBFB999999999999A;
	fma.rn.f64 	%fd1271, %fd243, 0d3FF71547652B82FE, 0d4338000000000000;
	{
	.reg .b32 %temp; 
	mov.b64 	{%r154, %temp}, %fd1271;
	}
	mov.f64 	%fd1272, 0dC338000000000000;
	add.rn.f64 	%fd1273, %fd1271, %fd1272;
	fma.rn.f64 	%fd1274, %fd1273, 0dBFE62E42FEFA39EF, %fd243;
	fma.rn.f64 	%fd1275, %fd1273, 0dBC7ABC9E3B39803F, %fd1274;
	fma.rn.f64 	%fd1276, %fd1275, 0d3E5ADE1569CE2BDF, 0d3E928AF3FCA213EA;
	fma.rn.f64 	%fd1277, %fd1276, %fd1275, 0d3EC71DEE62401315;
	fma.rn.f64 	%fd1278, %fd1277, %fd1275, 0d3EFA01997C89EB71;
	fma.rn.f64 	%fd1279, %fd1278, %fd1275, 0d3F2A01A014761F65;
	fma.rn.f64 	%fd1280, %fd1279, %fd1275, 0d3F56C16C1852B7AF;
	fma.rn.f64 	%fd1281, %fd1280, %fd1275, 0d3F81111111122322;
	fma.rn.f64 	%fd1282, %fd1281, %fd1275, 0d3FA55555555502A1;
	fma.rn.f64 	%fd1283, %fd1282, %fd1275, 0d3FC5555555555511;
	fma.rn.f64 	%fd1284, %fd1283, %fd1275, 0d3FE000000000000B;
	fma.rn.f64 	%fd1285, %fd1284, %fd1275, 0d3FF0000000000000;
	fma.rn.f64 	%fd1286, %fd1285, %fd1275, 0d3FF0000000000000;
	{
	.reg .b32 %temp; 
	mov.b64 	{%r155, %temp}, %fd1286;
	}
	{
	.reg .b32 %temp; 
	mov.b64 	{%temp, %r156}, %fd1286;
	}
	shl.b32 	%r698, %r154, 20;
	add.s32 	%r699, %r698, %r156;
	mov.b64 	%fd2297, {%r155, %r699};
	{
	.reg .b32 %temp; 
	mov.b64 	{%temp, %r700}, %fd243;
	}
	mov.b32 	%f69, %r700;
	abs.f32 	%f18, %f69;
	setp.lt.f32 	%p174, %f18, 0f4086232B;
	@%p174 bra 	$L__BB1_131;
	setp.lt.f64 	%p175, %fd243, 0d0000000000000000;
	add.f64 	%fd1287, %fd243, 0d7FF0000000000000;
	selp.f64 	%fd2297, 0d0000000000000000, %fd1287, %p175;
	setp.geu.f32 	%p176, %f18, 0f40874800;
	@%p176 bra 	$L__BB1_131;
	shr.u32 	%r701, %r154, 31;
	add.s32 	%r702, %r154, %r701;
	shr.s32 	%r703, %r702, 1;
	shl.b32 	%r704, %r703, 20;
	add.s32 	%r705, %r156, %r704;
	mov.b64 	%fd1288, {%r155, %r705};
	sub.s32 	%r706, %r154, %r703;
	shl.b32 	%r707, %r706, 20;
	add.s32 	%r708, %r707, 1072693248;
	mov.b32 	%r709, 0;
	mov.b64 	%fd1289, {%r709, %r708};
	mul.f64 	%fd2297, %fd1289, %fd1288;
$L__BB1_131:
	add.f64 	%fd1291, %fd2297, 0d3FF0000000000000;
	mul.f64 	%fd1292, %fd2296, 0d3FE3333333333333;
	div.rn.f64 	%fd2309, %fd1292, %fd1291;
	mov.f64 	%fd1293, 0d3FE8A3D70A3D70A4;
	div.rn.f64 	%fd2307, %fd1293, %fd237;
	mov.f64 	%fd2306, 0d0000000000000000;
	mov.f64 	%fd2308, %fd2306;
	bra.uni 	$L__BB1_157;
$L__BB1_132:
	mov.f64 	%fd1294, 0dC054000000000000;
	sub.f64 	%fd1295, %fd1294, %fd80;
	div.rn.f64 	%fd250, %fd1295, 0d401B333333333333;
	fma.rn.f64 	%fd1296, %fd250, 0d3FF71547652B82FE, 0d4338000000000000;
	{
	.reg .b32 %temp; 
	mov.b64 	{%r157, %temp}, %fd1296;
	}
	mov.f64 	%fd1297, 0dC338000000000000;
	add.rn.f64 	%fd1298, %fd1296, %fd1297;
	fma.rn.f64 	%fd1299, %fd1298, 0dBFE62E42FEFA39EF, %fd250;
	fma.rn.f64 	%fd1300, %fd1298, 0dBC7ABC9E3B39803F, %fd1299;
	fma.rn.f64 	%fd1301, %fd1300, 0d3E5ADE1569CE2BDF, 0d3E928AF3FCA213EA;
	fma.rn.f64 	%fd1302, %fd1301, %fd1300, 0d3EC71DEE62401315;
	fma.rn.f64 	%fd1303, %fd1302, %fd1300, 0d3EFA01997C89EB71;
	fma.rn.f64 	%fd1304, %fd1303, %fd1300, 0d3F2A01A014761F65;
	fma.rn.f64 	%fd1305, %fd1304, %fd1300, 0d3F56C16C1852B7AF;
	fma.rn.f64 	%fd1306, %fd1305, %fd1300, 0d3F81111111122322;
	fma.rn.f64 	%fd1307, %fd1306, %fd1300, 0d3FA55555555502A1;
	fma.rn.f64 	%fd1308, %fd1307, %fd1300, 0d3FC5555555555511;
	fma.rn.f64 	%fd1309, %fd1308, %fd1300, 0d3FE000000000000B;
	fma.rn.f64 	%fd1310, %fd1309, %fd1300, 0d3FF0000000000000;
	fma.rn.f64 	%fd1311, %fd1310, %fd1300, 0d3FF0000000000000;
	{
	.reg .b32 %temp; 
	mov.b64 	{%r158, %temp}, %fd1311;
	}
	{
	.reg .b32 %temp; 
	mov.b64 	{%temp, %r159}, %fd1311;
	}
	shl.b32 	%r710, %r157, 20;
	add.s32 	%r711, %r710, %r159;
	mov.b64 	%fd2298, {%r158, %r711};
	{
	.reg .b32 %temp; 
	mov.b64 	{%temp, %r712}, %fd250;
	}
	mov.b32 	%f70, %r712;
	abs.f32 	%f19, %f70;
	setp.lt.f32 	%p177, %f19, 0f4086232B;
	@%p177 bra 	$L__BB1_135;
	setp.lt.f64 	%p178, %fd250, 0d0000000000000000;
	add.f64 	%fd1312, %fd250, 0d7FF0000000000000;
	selp.f64 	%fd2298, 0d0000000000000000, %fd1312, %p178;
	setp.geu.f32 	%p179, %f19, 0f40874800;
	@%p179 bra 	$L__BB1_135;
	shr.u32 	%r713, %r157, 31;
	add.s32 	%r714, %r157, %r713;
	shr.s32 	%r715, %r714, 1;
	shl.b32 	%r716, %r715, 20;
	add.s32 	%r717, %r159, %r716;
	mov.b64 	%fd1313, {%r158, %r717};
	sub.s32 	%r718, %r157, %r715;
	shl.b32 	%r719, %r718, 20;
	add.s32 	%r720, %r719, 1072693248;
	mov.b32 	%r721, 0;
	mov.b64 	%fd1314, {%r721, %r720};
	mul.f64 	%fd2298, %fd1314, %fd1313;
$L__BB1_135:
	mul.f64 	%fd255, %fd80, 0d3FB4395810624DD3;
	fma.rn.f64 	%fd1315, %fd255, 0d3FF71547652B82FE, 0d4338000000000000;
	{
	.reg .b32 %temp; 
	mov.b64 	{%r160, %temp}, %fd1315;
	}
	mov.f64 	%fd1316, 0dC338000000000000;
	add.rn.f64 	%fd1317, %fd1315, %fd1316;
	fma.rn.f64 	%fd1318, %fd1317, 0dBFE62E42FEFA39EF, %fd255;
	fma.rn.f64 	%fd1319, %fd1317, 0dBC7ABC9E3B39803F, %fd1318;
	fma.rn.f64 	%fd1320, %fd1319, 0d3E5ADE1569CE2BDF, 0d3E928AF3FCA213EA;
	fma.rn.f64 	%fd1321, %fd1320, %fd1319, 0d3EC71DEE62401315;
	fma.rn.f64 	%fd1322, %fd1321, %fd1319, 0d3EFA01997C89EB71;
	fma.rn.f64 	%fd1323, %fd1322, %fd1319, 0d3F2A01A014761F65;
	fma.rn.f64 	%fd1324, %fd1323, %fd1319, 0d3F56C16C1852B7AF;
	fma.rn.f64 	%fd1325, %fd1324, %fd1319, 0d3F81111111122322;
	fma.rn.f64 	%fd1326, %fd1325, %fd1319, 0d3FA55555555502A1;
	fma.rn.f64 	%fd1327, %fd1326, %fd1319, 0d3FC5555555555511;
	fma.rn.f64 	%fd1328, %fd1327, %fd1319, 0d3FE000000000000B;
	fma.rn.f64 	%fd1329, %fd1328, %fd1319, 0d3FF0000000000000;
	fma.rn.f64 	%fd1330, %fd1329, %fd1319, 0d3FF0000000000000;
	{
	.reg .b32 %temp; 
	mov.b64 	{%r161, %temp}, %fd1330;
	}
	{
	.reg .b32 %temp; 
	mov.b64 	{%temp, %r162}, %fd1330;
	}
	shl.b32 	%r722, %r160, 20;
	add.s32 	%r723, %r722, %r162;
	mov.b64 	%fd2299, {%r161, %r723};
	{
	.reg .b32 %temp; 
	mov.b64 	{%temp, %r724}, %fd255;
	}
	mov.b32 	%f71, %r724;
	abs.f32 	%f20, %f71;
	setp.lt.f32 	%p180, %f20, 0f4086232B;
	@%p180 bra 	$L__BB1_138;
	setp.lt.f64 	%p181, %fd255, 0d0000000000000000;
	add.f64 	%fd1331, %fd255, 0d7FF0000000000000;
	selp.f64 	%fd2299, 0d0000000000000000, %fd1331, %p181;
	setp.geu.f32 	%p182, %f20, 0f40874800;
	@%p182 bra 	$L__BB1_138;
	shr.u32 	%r725, %r160, 31;
	add.s32 	%r726, %r160, %r725;
	shr.s32 	%r727, %r726, 1;
	shl.b32 	%r728, %r727, 20;
	add.s32 	%r729, %r162, %r728;
	mov.b64 	%fd1332, {%r161, %r729};
	sub.s32 	%r730, %r160, %r727;
	shl.b32 	%r731, %r730, 20;
	add.s32 	%r732, %r731, 1072693248;
	mov.b32 	%r733, 0;
	mov.b64 	%fd1333, {%r733, %r732};
	mul.f64 	%fd2299, %fd1333, %fd1332;
$L__BB1_138:
	mul.f64 	%fd260, %fd80, 0d3FD64DD2F1A9FBE7;
	fma.rn.f64 	%fd1334, %fd260, 0d3FF71547652B82FE, 0d4338000000000000;
	{
	.reg .b32 %temp; 
	mov.b64 	{%r163, %temp}, %fd1334;
	}
	mov.f64 	%fd1335, 0dC338000000000000;
	add.rn.f64 	%fd1336, %fd1334, %fd1335;
	fma.rn.f64 	%fd1337, %fd1336, 0dBFE62E42FEFA39EF, %fd260;
	fma.rn.f64 	%fd1338, %fd1336, 0dBC7ABC9E3B39803F, %fd1337;
	fma.rn.f64 	%fd1339, %fd1338, 0d3E5ADE1569CE2BDF, 0d3E928AF3FCA213EA;
	fma.rn.f64 	%fd1340, %fd1339, %fd1338, 0d3EC71DEE62401315;
	fma.rn.f64 	%fd1341, %fd1340, %fd1338, 0d3EFA01997C89EB71;
	fma.rn.f64 	%fd1342, %fd1341, %fd1338, 0d3F2A01A014761F65;
	fma.rn.f64 	%fd1343, %fd1342, %fd1338, 0d3F56C16C1852B7AF;
	fma.rn.f64 	%fd1344, %fd1343, %fd1338, 0d3F81111111122322;
	fma.rn.f64 	%fd1345, %fd1344, %fd1338, 0d3FA55555555502A1;
	fma.rn.f64 	%fd1346, %fd1345, %fd1338, 0d3FC5555555555511;
	fma.rn.f64 	%fd1347, %fd1346, %fd1338, 0d3FE000000000000B;
	fma.rn.f64 	%fd1348, %fd1347, %fd1338, 0d3FF0000000000000;
	fma.rn.f64 	%fd1349, %fd1348, %fd1338, 0d3FF0000000000000;
	{
	.reg .b32 %temp; 
	mov.b64 	{%r164, %temp}, %fd1349;
	}
	{
	.reg .b32 %temp; 
	mov.b64 	{%temp, %r165}, %fd1349;
	}
	shl.b32 	%r734, %r163, 20;
	add.s32 	%r735, %r734, %r165;
	mov.b64 	%fd2300, {%r164, %r735};
	{
	.reg .b32 %temp; 
	mov.b64 	{%temp, %r736}, %fd260;
	}
	mov.b32 	%f72, %r736;
	abs.f32 	%f21, %f72;
	setp.lt.f32 	%p183, %f21, 0f4086232B;
	@%p183 bra 	$L__BB1_141;
	setp.lt.f64 	%p184, %fd260, 0d0000000000000000;
	add.f64 	%fd1350, %fd260, 0d7FF0000000000000;
	selp.f64 	%fd2300, 0d0000000000000000, %fd1350, %p184;
	setp.geu.f32 	%p185, %f21, 0f40874800;
	@%p185 bra 	$L__BB1_141;
	shr.u32 	%r737, %r163, 31;
	add.s32 	%r738, %r163, %r737;
	shr.s32 	%r739, %r738, 1;
	shl.b32 	%r740, %r739, 20;
	add.s32 	%r741, %r165, %r740;
	mov.b64 	%fd1351, {%r164, %r741};
	sub.s32 	%r742, %r163, %r739;
	shl.b32 	%r743, %r742, 20;
	add.s32 	%r744, %r743, 1072693248;
	mov.b32 	%r745, 0;
	mov.b64 	%fd1352, {%r745, %r744};
	mul.f64 	%fd2300, %fd1352, %fd1351;
$L__BB1_141:
	mul.f64 	%fd1353, %fd2300, 0d4112EBC000000000;
	fma.rn.f64 	%fd2307, %fd2299, 0d400599999999999A, %fd1353;
	mul.f64 	%fd266, %fd80, 0d3FCF487FCB923A2A;
	fma.rn.f64 	%fd1354, %fd266, 0d3FF71547652B82FE, 0d4338000000000000;
	{
	.reg .b32 %temp; 
	mov.b64 	{%r166, %temp}, %fd1354;
	}
	mov.f64 	%fd1355, 0dC338000000000000;
	add.rn.f64 	%fd1356, %fd1354, %fd1355;
	fma.rn.f64 	%fd1357, %fd1356, 0dBFE62E42FEFA39EF, %fd266;
	fma.rn.f64 	%fd1358, %fd1356, 0dBC7ABC9E3B39803F, %fd1357;
	fma.rn.f64 	%fd1359, %fd1358, 0d3E5ADE1569CE2BDF, 0d3E928AF3FCA213EA;
	fma.rn.f64 	%fd1360, %fd1359, %fd1358, 0d3EC71DEE62401315;
	fma.rn.f64 	%fd1361, %fd1360, %fd1358, 0d3EFA01997C89EB71;
	fma.rn.f64 	%fd1362, %fd1361, %fd1358, 0d3F2A01A014761F65;
	fma.rn.f64 	%fd1363, %fd1362, %fd1358, 0d3F56C16C1852B7AF;
	fma.rn.f64 	%fd1364, %fd1363, %fd1358, 0d3F81111111122322;
	fma.rn.f64 	%fd1365, %fd1364, %fd1358, 0d3FA55555555502A1;
	fma.rn.f64 	%fd1366, %fd1365, %fd1358, 0d3FC5555555555511;
	fma.rn.f64 	%fd1367, %fd1366, %fd1358, 0d3FE000000000000B;
	fma.rn.f64 	%fd1368, %fd1367, %fd1358, 0d3FF0000000000000;
	fma.rn.f64 	%fd1369, %fd1368, %fd1358, 0d3FF0000000000000;
	{
	.reg .b32 %temp; 
	mov.b64 	{%r167, %temp}, %fd1369;
	}
	{
	.reg .b32 %temp; 
	mov.b64 	{%temp, %r168}, %fd1369;
	}
	shl.b32 	%r746, %r166, 20;
	add.s32 	%r747, %r746, %r168;
	mov.b64 	%fd2301, {%r167, %r747};
	{
	.reg .b32 %temp; 
	mov.b64 	{%temp, %r748}, %fd266;
	}
	mov.b32 	%f73, %r748;
	abs.f32 	%f22, %f73;
	setp.lt.f32 	%p186, %f22, 0f4086232B;
	@%p186 bra 	$L__BB1_144;
	setp.lt.f64 	%p187, %fd266, 0d0000000000000000;
	add.f64 	%fd1370, %fd266, 0d7FF0000000000000;
	selp.f64 	%fd2301, 0d0000000000000000, %fd1370, %p187;
	setp.geu.f32 	%p188, %f22, 0f40874800;
	@%p188 bra 	$L__BB1_144;
	shr.u32 	%r749, %r166, 31;
	add.s32 	%r750, %r166, %r749;
	shr.s32 	%r751, %r750, 1;
	shl.b32 	%r752, %r751, 20;
	add.s32 	%r753, %r168, %r752;
	mov.b64 	%fd1371, {%r167, %r753};
	sub.s32 	%r754, %r166, %r751;
	shl.b32 	%r755, %r754, 20;
	add.s32 	%r756, %r755, 1072693248;
	mov.b32 	%r757, 0;
	mov.b64 	%fd1372, {%r757, %r756};
	mul.f64 	%fd2301, %fd1372, %fd1371;
$L__BB1_144:
	mul.f64 	%fd271, %fd80, 0dBFA67B5F1BEF49CF;
	fma.rn.f64 	%fd1373, %fd271, 0d3FF71547652B82FE, 0d4338000000000000;
	{
	.reg .b32 %temp; 
	mov.b64 	{%r169, %temp}, %fd1373;
	}
	mov.f64 	%fd1374, 0dC338000000000000;
	add.rn.f64 	%fd1375, %fd1373, %fd1374;
	fma.rn.f64 	%fd1376, %fd1375, 0dBFE62E42FEFA39EF, %fd271;
	fma.rn.f64 	%fd1377, %fd1375, 0dBC7ABC9E3B39803F, %fd1376;
	fma.rn.f64 	%fd1378, %fd1377, 0d3E5ADE1569CE2BDF, 0d3E928AF3FCA213EA;
	fma.rn.f64 	%fd1379, %fd1378, %fd1377, 0d3EC71DEE62401315;
	fma.rn.f64 	%fd1380, %fd1379, %fd1377, 0d3EFA01997C89EB71;
	fma.rn.f64 	%fd1381, %fd1380, %fd1377, 0d3F2A01A014761F65;
	fma.rn.f64 	%fd1382, %fd1381, %fd1377, 0d3F56C16C1852B7AF;
	fma.rn.f64 	%fd1383, %fd1382, %fd1377, 0d3F81111111122322;
	fma.rn.f64 	%fd1384, %fd1383, %fd1377, 0d3FA55555555502A1;
	fma.rn.f64 	%fd1385, %fd1384, %fd1377, 0d3FC5555555555511;
	fma.rn.f64 	%fd1386, %fd1385, %fd1377, 0d3FE000000000000B;
	fma.rn.f64 	%fd1387, %fd1386, %fd1377, 0d3FF0000000000000;
	fma.rn.f64 	%fd1388, %fd1387, %fd1377, 0d3FF0000000000000;
	{
	.reg .b32 %temp; 
	mov.b64 	{%r170, %temp}, %fd1388;
	}
	{
	.reg .b32 %temp; 
	mov.b64 	{%temp, %r171}, %fd1388;
	}
	shl.b32 	%r758, %r169, 20;
	add.s32 	%r759, %r758, %r171;
	mov.b64 	%fd2302, {%r170, %r759};
	{
	.reg .b32 %temp; 
	mov.b64 	{%temp, %r760}, %fd271;
	}
	mov.b32 	%f74, %r760;
	abs.f32 	%f23, %f74;
	setp.lt.f32 	%p189, %f23, 0f4086232B;
	@%p189 bra 	$L__BB1_147;
	setp.lt.f64 	%p190, %fd271, 0d0000000000000000;
	add.f64 	%fd1389, %fd271, 0d7FF0000000000000;
	selp.f64 	%fd2302, 0d0000000000000000, %fd1389, %p190;
	setp.geu.f32 	%p191, %f23, 0f40874800;
	@%p191 bra 	$L__BB1_147;
	shr.u32 	%r761, %r169, 31;
	add.s32 	%r762, %r169, %r761;
	shr.s32 	%r763, %r762, 1;
	shl.b32 	%r764, %r763, 20;
	add.s32 	%r765, %r171, %r764;
	mov.b64 	%fd1390, {%r170, %r765};
	sub.s32 	%r766, %r169, %r763;
	shl.b32 	%r767, %r766, 20;
	add.s32 	%r768, %r767, 1072693248;
	mov.b32 	%r769, 0;
	mov.b64 	%fd1391, {%r769, %r768};
	mul.f64 	%fd2302, %fd1391, %fd1390;
$L__BB1_147:
	mul.f64 	%fd1392, %fd2302, 0dBEDD245BB28BE17E;
	fma.rn.f64 	%fd276, %fd2301, 0dC0D8D50000000000, %fd1392;
	add.f64 	%fd1393, %fd80, 0d4053CEB851EB851F;
	mul.f64 	%fd277, %fd1393, 0d3FD3E76C8B439581;
	fma.rn.f64 	%fd1394, %fd277, 0d3FF71547652B82FE, 0d4338000000000000;
	{
	.reg .b32 %temp; 
	mov.b64 	{%r172, %temp}, %fd1394;
	}
	mov.f64 	%fd1395, 0dC338000000000000;
	add.rn.f64 	%fd1396, %fd1394, %fd1395;
	fma.rn.f64 	%fd1397, %fd1396, 0dBFE62E42FEFA39EF, %fd277;
	fma.rn.f64 	%fd1398, %fd1396, 0dBC7ABC9E3B39803F, %fd1397;
	fma.rn.f64 	%fd1399, %fd1398, 0d3E5ADE1569CE2BDF, 0d3E928AF3FCA213EA;
	fma.rn.f64 	%fd1400, %fd1399, %fd1398, 0d3EC71DEE62401315;
	fma.rn.f64 	%fd1401, %fd1400, %fd1398, 0d3EFA01997C89EB71;
	fma.rn.f64 	%fd1402, %fd1401, %fd1398, 0d3F2A01A014761F65;
	fma.rn.f64 	%fd1403, %fd1402, %fd1398, 0d3F56C16C1852B7AF;
	fma.rn.f64 	%fd1404, %fd1403, %fd1398, 0d3F81111111122322;
	fma.rn.f64 	%fd1405, %fd1404, %fd1398, 0d3FA55555555502A1;
	fma.rn.f64 	%fd1406, %fd1405, %fd1398, 0d3FC5555555555511;
	fma.rn.f64 	%fd1407, %fd1406, %fd1398, 0d3FE000000000000B;
	fma.rn.f64 	%fd1408, %fd1407, %fd1398, 0d3FF0000000000000;
	fma.rn.f64 	%fd1409, %fd1408, %fd1398, 0d3FF0000000000000;
	{
	.reg .b32 %temp; 
	mov.b64 	{%r173, %temp}, %fd1409;
	}
	{
	.reg .b32 %temp; 
	mov.b64 	{%temp, %r174}, %fd1409;
	}
	shl.b32 	%r770, %r172, 20;
	add.s32 	%r771, %r770, %r174;
	mov.b64 	%fd2303, {%r173, %r771};
	{
	.reg .b32 %temp; 
	mov.b64 	{%temp, %r772}, %fd277;
	}
	mov.b32 	%f75, %r772;
	abs.f32 	%f24, %f75;
	setp.lt.f32 	%p192, %f24, 0f4086232B;
	@%p192 bra 	$L__BB1_150;
	setp.lt.f64 	%p193, %fd277, 0d0000000000000000;
	add.f64 	%fd1410, %fd277, 0d7FF0000000000000;
	selp.f64 	%fd2303, 0d0000000000000000, %fd1410, %p193;
	setp.geu.f32 	%p194, %f24, 0f40874800;
	@%p194 bra 	$L__BB1_150;
	shr.u32 	%r773, %r172, 31;
	add.s32 	%r774, %r172, %r773;
	shr.s32 	%r775, %r774, 1;
	shl.b32 	%r776, %r775, 20;
	add.s32 	%r777, %r174, %r776;
	mov.b64 	%fd1411, {%r173, %r777};
	sub.s32 	%r778, %r172, %r775;
	shl.b32 	%r779, %r778, 20;
	add.s32 	%r780, %r779, 1072693248;
	mov.b32 	%r781, 0;
	mov.b64 	%fd1412, {%r781, %r780};
	mul.f64 	%fd2303, %fd1412, %fd1411;
$L__BB1_150:
	add.f64 	%fd1413, %fd2303, 0d3FF0000000000000;
	add.f64 	%fd1414, %fd80, 0d4042E3D70A3D70A4;
	mul.f64 	%fd1415, %fd1414, %fd276;
	div.rn.f64 	%fd2308, %fd1415, %fd1413;
	mul.f64 	%fd283, %fd80, 0dBF858B827FA1A0CF;
	fma.rn.f64 	%fd1416, %fd283, 0d3FF71547652B82FE, 0d4338000000000000;
	{
	.reg .b32 %temp; 
	mov.b64 	{%r175, %temp}, %fd1416;
	}
	mov.f64 	%fd1417, 0dC338000000000000;
	add.rn.f64 	%fd1418, %fd1416, %fd1417;
	fma.rn.f64 	%fd1419, %fd1418, 0dBFE62E42FEFA39EF, %fd283;
	fma.rn.f64 	%fd1420, %fd1418, 0dBC7ABC9E3B39803F, %fd1419;
	fma.rn.f64 	%fd1421, %fd1420, 0d3E5ADE1569CE2BDF, 0d3E928AF3FCA213EA;
	fma.rn.f64 	%fd1422, %fd1421, %fd1420, 0d3EC71DEE62401315;
	fma.rn.f64 	%fd1423, %fd1422, %fd1420, 0d3EFA01997C89EB71;
	fma.rn.f64 	%fd1424, %fd1423, %fd1420, 0d3F2A01A014761F65;
	fma.rn.f64 	%fd1425, %fd1424, %fd1420, 0d3F56C16C1852B7AF;
	fma.rn.f64 	%fd1426, %fd1425, %fd1420, 0d3F81111111122322;
	fma.rn.f64 	%fd1427, %fd1426, %fd1420, 0d3FA55555555502A1;
	fma.rn.f64 	%fd1428, %fd1427, %fd1420, 0d3FC5555555555511;
	fma.rn.f64 	%fd1429, %fd1428, %fd1420, 0d3FE000000000000B;
	fma.rn.f64 	%fd1430, %fd1429, %fd1420, 0d3FF0000000000000;
	fma.rn.f64 	%fd1431, %fd1430, %fd1420, 0d3FF0000000000000;
	{
	.reg .b32 %temp; 
	mov.b64 	{%r176, %temp}, %fd1431;
	}
	{
	.reg .b32 %temp; 
	mov.b64 	{%temp, %r177}, %fd1431;
	}
	shl.b32 	%r782, %r175, 20;
	add.s32 	%r783, %r782, %r177;
	mov.b64 	%fd2304, {%r176, %r783};
	{
	.reg .b32 %temp; 
	mov.b64 	{%temp, %r784}, %fd283;
	}
	mov.b32 	%f76, %r784;
	abs.f32 	%f25, %f76;
	setp.lt.f32 	%p195, %f25, 0f4086232B;
	@%p195 bra 	$L__BB1_153;
	setp.lt.f64 	%p196, %fd283, 0d0000000000000000;
	add.f64 	%fd1432, %fd283, 0d7FF0000000000000;
	selp.f64 	%fd2304, 0d0000000000000000, %fd1432, %p196;
	setp.geu.f32 	%p197, %f25, 0f40874800;
	@%p197 bra 	$L__BB1_153;
	shr.u32 	%r785, %r175, 31;
	add.s32 	%r786, %r175, %r785;
	shr.s32 	%r787, %r786, 1;
	shl.b32 	%r788, %r787, 20;
	add.s32 	%r789, %r177, %r788;
	mov.b64 	%fd1433, {%r176, %r789};
	sub.s32 	%r790, %r175, %r787;
	shl.b32 	%r791, %r790, 20;
	add.s32 	%r792, %r791, 1072693248;
	mov.b32 	%r793, 0;
	mov.b64 	%fd1434, {%r793, %r792};
	mul.f64 	%fd2304, %fd1434, %fd1433;
$L__BB1_153:
	add.f64 	%fd1435, %fd80, 0d404411EB851EB852;
	mul.f64 	%fd288, %fd1435, 0dBFC1A36E2EB1C433;
	fma.rn.f64 	%fd1436, %fd288, 0d3FF71547652B82FE, 0d4338000000000000;
	{
	.reg .b32 %temp; 
	mov.b64 	{%r178, %temp}, %fd1436;
	}
	mov.f64 	%fd1437, 0dC338000000000000;
	add.rn.f64 	%fd1438, %fd1436, %fd1437;
	fma.rn.f64 	%fd1439, %fd1438, 0dBFE62E42FEFA39EF, %fd288;
	fma.rn.f64 	%fd1440, %fd1438, 0dBC7ABC9E3B39803F, %fd1439;
	fma.rn.f64 	%fd1441, %fd1440, 0d3E5ADE1569CE2BDF, 0d3E928AF3FCA213EA;
	fma.rn.f64 	%fd1442, %fd1441, %fd1440, 0d3EC71DEE62401315;
	fma.rn.f64 	%fd1443, %fd1442, %fd1440, 0d3EFA01997C89EB71;
	fma.rn.f64 	%fd1444, %fd1443, %fd1440, 0d3F2A01A014761F65;
	fma.rn.f64 	%fd1445, %fd1444, %fd1440, 0d3F56C16C1852B7AF;
	fma.rn.f64 	%fd1446, %fd1445, %fd1440, 0d3F81111111122322;
	fma.rn.f64 	%fd1447, %fd1446, %fd1440, 0d3FA55555555502A1;
	fma.rn.f64 	%fd1448, %fd1447, %fd1440, 0d3FC5555555555511;
	fma.rn.f64 	%fd1449, %fd1448, %fd1440, 0d3FE000000000000B;
	fma.rn.f64 	%fd1450, %fd1449, %fd1440, 0d3FF0000000000000;
	fma.rn.f64 	%fd1451, %fd1450, %fd1440, 0d3FF0000000000000;
	{
	.reg .b32 %temp; 
	mov.b64 	{%r179, %temp}, %fd1451;
	}
	{
	.reg .b32 %temp; 
	mov.b64 	{%temp, %r180}, %fd1451;
	}
	shl.b32 	%r794, %r178, 20;
	add.s32 	%r795, %r794, %r180;
	mov.b64 	%fd2305, {%r179, %r795};
	{
	.reg .b32 %temp; 
	mov.b64 	{%temp, %r796}, %fd288;
	}
	mov.b32 	%f77, %r796;
	abs.f32 	%f26, %f77;
	setp.lt.f32 	%p198, %f26, 0f4086232B;
	@%p198 bra 	$L__BB1_156;
	setp.lt.f64 	%p199, %fd288, 0d0000000000000000;
	add.f64 	%fd1452, %fd288, 0d7FF0000000000000;
	selp.f64 	%fd2305, 0d0000000000000000, %fd1452, %p199;
	setp.geu.f32 	%p200, %f26, 0f40874800;
	@%p200 bra 	$L__BB1_156;
	shr.u32 	%r797, %r178, 31;
	add.s32 	%r798, %r178, %r797;
	shr.s32 	%r799, %r798, 1;
	shl.b32 	%r800, %r799, 20;
	add.s32 	%r801, %r180, %r800;
	mov.b64 	%fd1453, {%r179, %r801};
	sub.s32 	%r802, %r178, %r799;
	shl.b32 	%r803, %r802, 20;
	add.s32 	%r804, %r803, 1072693248;
	mov.b32 	%r805, 0;
	mov.b64 	%fd1454, {%r805, %r804};
	mul.f64 	%fd2305, %fd1454, %fd1453;
$L__BB1_156:
	add.f64 	%fd1455, %fd2305, 0d3FF0000000000000;
	mul.f64 	%fd1456, %fd2304, 0d3F98D25EDD052935;
	div.rn.f64 	%fd2309, %fd1456, %fd1455;
	mul.f64 	%fd2306, %fd2298, 0d3FAD2F1A9FBE76C9;
$L__BB1_157:
	add.f64 	%fd1457, %fd2306, %fd2307;
	rcp.rn.f64 	%fd299, %fd1457;
	add.f64 	%fd300, %fd2308, %fd2309;
	add.f64 	%fd1458, %fd80, 0d4020000000000000;
	div.rn.f64 	%fd301, %fd1458, 0dC01E000000000000;
	fma.rn.f64 	%fd1459, %fd301, 0d3FF71547652B82FE, 0d4338000000000000;
	{
	.reg .b32 %temp; 
	mov.b64 	{%r181, %temp}, %fd1459;
	}
	mov.f64 	%fd1460, 0dC338000000000000;
	add.rn.f64 	%fd1461, %fd1459, %fd1460;
	fma.rn.f64 	%fd1462, %fd1461, 0dBFE62E42FEFA39EF, %fd301;
	fma.rn.f64 	%fd1463, %fd1461, 0dBC7ABC9E3B39803F, %fd1462;
	fma.rn.f64 	%fd1464, %fd1463, 0d3E5ADE1569CE2BDF, 0d3E928AF3FCA213EA;
	fma.rn.f64 	%fd1465, %fd1464, %fd1463, 0d3EC71DEE62401315;
	fma.rn.f64 	%fd1466, %fd1465, %fd1463, 0d3EFA01997C89EB71;
	fma.rn.f64 	%fd1467, %fd1466, %fd1463, 0d3F2A01A014761F65;
	fma.rn.f64 	%fd1468, %fd1467, %fd1463, 0d3F56C16C1852B7AF;
	fma.rn.f64 	%fd1469, %fd1468, %fd1463, 0d3F81111111122322;
	fma.rn.f64 	%fd1470, %fd1469, %fd1463, 0d3FA55555555502A1;
	fma.rn.f64 	%fd1471, %fd1470, %fd1463, 0d3FC5555555555511;
	fma.rn.f64 	%fd1472, %fd1471, %fd1463, 0d3FE000000000000B;
	fma.rn.f64 	%fd1473, %fd1472, %fd1463, 0d3FF0000000000000;
	fma.rn.f64 	%fd1474, %fd1473, %fd1463, 0d3FF0000000000000;
	{
	.reg .b32 %temp; 
	mov.b64 	{%r182, %temp}, %fd1474;
	}
	{
	.reg .b32 %temp; 
	mov.b64 	{%temp, %r183}, %fd1474;
	}
	shl.b32 	%r806, %r181, 20;
	add.s32 	%r807, %r806, %r183;
	mov.b64 	%fd2310, {%r182, %r807};
	{
	.reg .b32 %temp; 
	mov.b64 	{%temp, %r808}, %fd301;
	}
	mov.b32 	%f78, %r808;
	abs.f32 	%f27, %f78;
	setp.lt.f32 	%p201, %f27, 0f4086232B;
	@%p201 bra 	$L__BB1_160;
	setp.lt.f64 	%p202, %fd301, 0d0000000000000000;
	add.f64 	%fd1475, %fd301, 0d7FF0000000000000;
	selp.f64 	%fd2310, 0d0000000000000000, %fd1475, %p202;
	setp.geu.f32 	%p203, %f27, 0f40874800;
	@%p203 bra 	$L__BB1_160;
	shr.u32 	%r809, %r181, 31;
	add.s32 	%r810, %r181, %r809;
	shr.s32 	%r811, %r810, 1;
	shl.b32 	%r812, %r811, 20;
	add.s32 	%r813, %r183, %r812;
	mov.b64 	%fd1476, {%r182, %r813};
	sub.s32 	%r814, %r181, %r811;
	shl.b32 	%r815, %r814, 20;
	add.s32 	%r816, %r815, 1072693248;
	mov.b32 	%r817, 0;
	mov.b64 	%fd1477, {%r817, %r816};
	mul.f64 	%fd2310, %fd1477, %fd1476;
$L__BB1_160:
	add.f64 	%fd306, %fd2310, 0d3FF0000000000000;
	div.rn.f64 	%fd307, %fd197, 0dC02A000000000000;
	fma.rn.f64 	%fd1478, %fd307, 0d3FF71547652B82FE, 0d4338000000000000;
	{
	.reg .b32 %temp; 
	mov.b64 	{%r184, %temp}, %fd1478;
	}
	mov.f64 	%fd1479, 0dC338000000000000;
	add.rn.f64 	%fd1480, %fd1478, %fd1479;
	fma.rn.f64 	%fd1481, %fd1480, 0dBFE62E42FEFA39EF, %fd307;
	fma.rn.f64 	%fd1482, %fd1480, 0dBC7ABC9E3B39803F, %fd1481;
	fma.rn.f64 	%fd1483, %fd1482, 0d3E5ADE1569CE2BDF, 0d3E928AF3FCA213EA;
	fma.rn.f64 	%fd1484, %fd1483, %fd1482, 0d3EC71DEE62401315;
	fma.rn.f64 	%fd1485, %fd1484, %fd1482, 0d3EFA01997C89EB71;
	fma.rn.f64 	%fd1486, %fd1485, %fd1482, 0d3F2A01A014761F65;
	fma.rn.f64 	%fd1487, %fd1486, %fd1482, 0d3F56C16C1852B7AF;
	fma.rn.f64 	%fd1488, %fd1487, %fd1482, 0d3F81111111122322;
	fma.rn.f64 	%fd1489, %fd1488, %fd1482, 0d3FA55555555502A1;
	fma.rn.f64 	%fd1490, %fd1489, %fd1482, 0d3FC5555555555511;
	fma.rn.f64 	%fd1491, %fd1490, %fd1482, 0d3FE000000000000B;
	fma.rn.f64 	%fd1492, %fd1491, %fd1482, 0d3FF0000000000000;
	fma.rn.f64 	%fd1493, %fd1492, %fd1482, 0d3FF0000000000000;
	{
	.reg .b32 %temp; 
	mov.b64 	{%r185, %temp}, %fd1493;
	}
	{
	.reg .b32 %temp; 
	mov.b64 	{%temp, %r186}, %fd1493;
	}
	shl.b32 	%r818, %r184, 20;
	add.s32 	%r819, %r818, %r186;
	mov.b64 	%fd2311, {%r185, %r819};
	{
	.reg .b32 %temp; 
	mov.b64 	{%temp, %r820}, %fd307;
	}
	mov.b32 	%f79, %r820;
	abs.f32 	%f28, %f79;
	setp.lt.f32 	%p204, %f28, 0f4086232B;
	@%p204 bra 	$L__BB1_163;
	setp.lt.f64 	%p205, %fd307, 0d0000000000000000;
	add.f64 	%fd1494, %fd307, 0d7FF0000000000000;
	selp.f64 	%fd2311, 0d0000000000000000, %fd1494, %p205;
	setp.geu.f32 	%p206, %f28, 0f40874800;
	@%p206 bra 	$L__BB1_163;
	shr.u32 	%r821, %r184, 31;
	add.s32 	%r822, %r184, %r821;
	shr.s32 	%r823, %r822, 1;
	shl.b32 	%r824, %r823, 20;
	add.s32 	%r825, %r186, %r824;
	mov.b64 	%fd1495, {%r185, %r825};
	sub.s32 	%r826, %r184, %r823;
	shl.b32 	%r827, %r826, 20;
	add.s32 	%r828, %r827, 1072693248;
	mov.b32 	%r829, 0;
	mov.b64 	%fd1496, {%r829, %r828};
	mul.f64 	%fd2311, %fd1496, %fd1495;
$L__BB1_163:
	add.f64 	%fd1497, %fd2311, 0d3FF0000000000000;
	mov.f64 	%fd1498, 0d3FF6666666666666;
	div.rn.f64 	%fd312, %fd1498, %fd1497;
	add.f64 	%fd313, %fd80, 0d4014000000000000;
	div.rn.f64 	%fd314, %fd313, 0d4014000000000000;
	fma.rn.f64 	%fd1499, %fd314, 0d3FF71547652B82FE, 0d4338000000000000;
	{
	.reg .b32 %temp; 
	mov.b64 	{%r187, %temp}, %fd1499;
	}
	mov.f64 	%fd1500, 0dC338000000000000;
	add.rn.f64 	%fd1501, %fd1499, %fd1500;
	fma.rn.f64 	%fd1502, %fd1501, 0dBFE62E42FEFA39EF, %fd314;
	fma.rn.f64 	%fd1503, %fd1501, 0dBC7ABC9E3B39803F, %fd1502;
	fma.rn.f64 	%fd1504, %fd1503, 0d3E5ADE1569CE2BDF, 0d3E928AF3FCA213EA;
	fma.rn.f64 	%fd1505, %fd1504, %fd1503, 0d3EC71DEE62401315;
	fma.rn.f64 	%fd1506, %fd1505, %fd1503, 0d3EFA01997C89EB71;
	fma.rn.f64 	%fd1507, %fd1506, %fd1503, 0d3F2A01A014761F65;
	fma.rn.f64 	%fd1508, %fd1507, %fd1503, 0d3F56C16C1852B7AF;
	fma.rn.f64 	%fd1509, %fd1508, %fd1503, 0d3F81111111122322;
	fma.rn.f64 	%fd1510, %fd1509, %fd1503, 0d3FA55555555502A1;
	fma.rn.f64 	%fd1511, %fd1510, %fd1503, 0d3FC5555555555511;
	fma.rn.f64 	%fd1512, %fd1511, %fd1503, 0d3FE000000000000B;
	fma.rn.f64 	%fd1513, %fd1512, %fd1503, 0d3FF0000000000000;
	fma.rn.f64 	%fd1514, %fd1513, %fd1503, 0d3FF0000000000000;
	{
	.reg .b32 %temp; 
	mov.b64 	{%r188, %temp}, %fd1514;
	}
	{
	.reg .b32 %temp; 
	mov.b64 	{%temp, %r189}, %fd1514;
	}
	shl.b32 	%r830, %r187, 20;
	add.s32 	%r831, %r830, %r189;
	mov.b64 	%fd2312, {%r188, %r831};
	{
	.reg .b32 %temp; 
	mov.b64 	{%temp, %r832}, %fd314;
	}
	mov.b32 	%f80, %r832;
	abs.f32 	%f29, %f80;
	setp.lt.f32 	%p207, %f29, 0f4086232B;
	@%p207 bra 	$L__BB1_166;
	setp.lt.f64 	%p208, %fd314, 0d0000000000000000;
	add.f64 	%fd1515, %fd314, 0d7FF0000000000000;
	selp.f64 	%fd2312, 0d0000000000000000, %fd1515, %p208;
	setp.geu.f32 	%p209, %f29, 0f40874800;
	@%p209 bra 	$L__BB1_166;
	shr.u32 	%r833, %r187, 31;
	add.s32 	%r834, %r187, %r833;
	shr.s32 	%r835, %r834, 1;
	shl.b32 	%r836, %r835, 20;
	add.s32 	%r837, %r189, %r836;
	mov.b64 	%fd1516, {%r188, %r837};
	sub.s32 	%r838, %r187, %r835;
	shl.b32 	%r839, %r838, 20;
	add.s32 	%r840, %r839, 1072693248;
	mov.b32 	%r841, 0;
	mov.b64 	%fd1517, {%r841, %r840};
	mul.f64 	%fd2312, %fd1517, %fd1516;
$L__BB1_166:
	add.f64 	%fd319, %fd2312, 0d3FF0000000000000;
	mov.f64 	%fd1518, 0d4049000000000000;
	sub.f64 	%fd1519, %fd1518, %fd80;
	div.rn.f64 	%fd320, %fd1519, 0d4034000000000000;
	fma.rn.f64 	%fd1520, %fd320, 0d3FF71547652B82FE, 0d4338000000000000;
	{
	.reg .b32 %temp; 
	mov.b64 	{%r190, %temp}, %fd1520;
	}
	mov.f64 	%fd1521, 0dC338000000000000;
	add.rn.f64 	%fd1522, %fd1520, %fd1521;
	fma.rn.f64 	%fd1523, %fd1522, 0dBFE62E42FEFA39EF, %fd320;
	fma.rn.f64 	%fd1524, %fd1522, 0dBC7ABC9E3B39803F, %fd1523;
	fma.rn.f64 	%fd1525, %fd1524, 0d3E5ADE1569CE2BDF, 0d3E928AF3FCA213EA;
	fma.rn.f64 	%fd1526, %fd1525, %fd1524, 0d3EC71DEE62401315;
	fma.rn.f64 	%fd1527, %fd1526, %fd1524, 0d3EFA01997C89EB71;
	fma.rn.f64 	%fd1528, %fd1527, %fd1524, 0d3F2A01A014761F65;
	fma.rn.f64 	%fd1529, %fd1528, %fd1524, 0d3F56C16C1852B7AF;
	fma.rn.f64 	%fd1530, %fd1529, %fd1524, 0d3F81111111122322;
	fma.rn.f64 	%fd1531, %fd1530, %fd1524, 0d3FA55555555502A1;
	fma.rn.f64 	%fd1532, %fd1531, %fd1524, 0d3FC5555555555511;
	fma.rn.f64 	%fd1533, %fd1532, %fd1524, 0d3FE000000000000B;
	fma.rn.f64 	%fd1534, %fd1533, %fd1524, 0d3FF0000000000000;
	fma.rn.f64 	%fd1535, %fd1534, %fd1524, 0d3FF0000000000000;
	{
	.reg .b32 %temp; 
	mov.b64 	{%r191, %temp}, %fd1535;
	}
	{
	.reg .b32 %temp; 
	mov.b64 	{%temp, %r192}, %fd1535;
	}
	shl.b32 	%r842, %r190, 20;
	add.s32 	%r843, %r842, %r192;
	mov.b64 	%fd2313, {%r191, %r843};
	{
	.reg .b32 %temp; 
	mov.b64 	{%temp, %r844}, %fd320;
	}
	mov.b32 	%f81, %r844;
	abs.f32 	%f30, %f81;
	setp.lt.f32 	%p210, %f30, 0f4086232B;
	@%p210 bra 	$L__BB1_169;
	setp.lt.f64 	%p211, %fd320, 0d0000000000000000;
	add.f64 	%fd1536, %fd320, 0d7FF0000000000000;
	selp.f64 	%fd2313, 0d0000000000000000, %fd1536, %p211;
	setp.geu.f32 	%p212, %f30, 0f40874800;
	@%p212 bra 	$L__BB1_169;
	shr.u32 	%r845, %r190, 31;
	add.s32 	%r846, %r190, %r845;
	shr.s32 	%r847, %r846, 1;
	shl.b32 	%r848, %r847, 20;
	add.s32 	%r849, %r192, %r848;
	mov.b64 	%fd1537, {%r191, %r849};
	sub.s32 	%r850, %r190, %r847;
	shl.b32 	%r851, %r850, 20;
	add.s32 	%r852, %r851, 1072693248;
	mov.b32 	%r853, 0;
	mov.b64 	%fd1538, {%r853, %r852};
	mul.f64 	%fd2313, %fd1538, %fd1537;
$L__BB1_169:
	add.f64 	%fd1539, %fd2313, 0d3FF0000000000000;
	rcp.rn.f64 	%fd1540, %fd1539;
	add.f64 	%fd1541, %fd312, 0d3FD0000000000000;
	mov.f64 	%fd1542, 0d3FF6666666666666;
	div.rn.f64 	%fd1543, %fd1542, %fd319;
	fma.rn.f64 	%fd325, %fd1541, %fd1543, %fd1540;
	add.f64 	%fd326, %fd80, 0d4034000000000000;
	div.rn.f64 	%fd327, %fd326, 0d401C000000000000;
	fma.rn.f64 	%fd1544, %fd327, 0d3FF71547652B82FE, 0d4338000000000000;
	{
	.reg .b32 %temp; 
	mov.b64 	{%r193, %temp}, %fd1544;
	}
	mov.f64 	%fd1545, 0dC338000000000000;
	add.rn.f64 	%fd1546, %fd1544, %fd1545;
	fma.rn.f64 	%fd1547, %fd1546, 0dBFE62E42FEFA39EF, %fd327;
	fma.rn.f64 	%fd1548, %fd1546, 0dBC7ABC9E3B39803F, %fd1547;
	fma.rn.f64 	%fd1549, %fd1548, 0d3E5ADE1569CE2BDF, 0d3E928AF3FCA213EA;
	fma.rn.f64 	%fd1550, %fd1549, %fd1548, 0d3EC71DEE62401315;
	fma.rn.f64 	%fd1551, %fd1550, %fd1548, 0d3EFA01997C89EB71;
	fma.rn.f64 	%fd1552, %fd1551, %fd1548, 0d3F2A01A014761F65;
	fma.rn.f64 	%fd1553, %fd1552, %fd1548, 0d3F56C16C1852B7AF;
	fma.rn.f64 	%fd1554, %fd1553, %fd1548, 0d3F81111111122322;
	fma.rn.f64 	%fd1555, %fd1554, %fd1548, 0d3FA55555555502A1;
	fma.rn.f64 	%fd1556, %fd1555, %fd1548, 0d3FC5555555555511;
	fma.rn.f64 	%fd1557, %fd1556, %fd1548, 0d3FE000000000000B;
	fma.rn.f64 	%fd1558, %fd1557, %fd1548, 0d3FF0000000000000;
	fma.rn.f64 	%fd1559, %fd1558, %fd1548, 0d3FF0000000000000;
	{
	.reg .b32 %temp; 
	mov.b64 	{%r194, %temp}, %fd1559;
	}
	{
	.reg .b32 %temp; 
	mov.b64 	{%temp, %r195}, %fd1559;
	}
	shl.b32 	%r854, %r193, 20;
	add.s32 	%r855, %r854, %r195;
	mov.b64 	%fd2314, {%r194, %r855};
	{
	.reg .b32 %temp; 
	mov.b64 	{%temp, %r856}, %fd327;
	}
	mov.b32 	%f82, %r856;
	abs.f32 	%f31, %f82;
	setp.lt.f32 	%p213, %f31, 0f4086232B;
	@%p213 bra 	$L__BB1_172;
	setp.lt.f64 	%p214, %fd327, 0d0000000000000000;
	add.f64 	%fd1560, %fd327, 0d7FF0000000000000;
	selp.f64 	%fd2314, 0d0000000000000000, %fd1560, %p214;
	setp.geu.f32 	%p215, %f31, 0f40874800;
	@%p215 bra 	$L__BB1_172;
	shr.u32 	%r857, %r193, 31;
	add.s32 	%r858, %r193, %r857;
	shr.s32 	%r859, %r858, 1;
	shl.b32 	%r860, %r859, 20;
	add.s32 	%r861, %r195, %r860;
	mov.b64 	%fd1561, {%r194, %r861};
	sub.s32 	%r862, %r193, %r859;
	shl.b32 	%r863, %r862, 20;
	add.s32 	%r864, %r863, 1072693248;
	mov.b32 	%r865, 0;
	mov.b64 	%fd1562, {%r865, %r864};
	mul.f64 	%fd2314, %fd1562, %fd1561;
$L__BB1_172:
	add.f64 	%fd332, %fd2314, 0d3FF0000000000000;
	add.f64 	%fd333, %fd80, 0d403B000000000000;
	{
	.reg .b32 %temp; 
	mov.b64 	{%temp, %r196}, %fd333;
	}
	abs.f64 	%fd334, %fd333;
	{ // callseq 11, 0
	.param .b64 param0;
	st.param.f64 	[param0], %fd334;
	.param .b64 param1;
	st.param.f64 	[param1], 0d4000000000000000;
	.param .b64 retval0;
	call.uni (retval0), 
	__internal_accurate_pow, 
	(
	param0, 
	param1
	);
	ld.param.f64 	%fd1563, [retval0];
	} // callseq 11
	setp.lt.s32 	%p219, %r196, 0;
	neg.f64 	%fd1565, %fd1563;
	selp.f64 	%fd1566, %fd1565, %fd1563, %p158;
	selp.f64 	%fd1567, %fd1566, %fd1563, %p219;
	setp.eq.f64 	%p220, %fd333, 0d0000000000000000;
	selp.b32 	%r866, %r196, 0, %p158;
	or.b32  	%r867, %r866, 2146435072;
	selp.b32 	%r868, %r867, %r866, %p157;
	mov.b32 	%r869, 0;
	mov.b64 	%fd1568, {%r869, %r868};
	selp.f64 	%fd2315, %fd1568, %fd1567, %p220;
	add.f64 	%fd1569, %fd333, 0d4000000000000000;
	{
	.reg .b32 %temp; 
	mov.b64 	{%temp, %r870}, %fd1569;
	}
	and.b32  	%r871, %r870, 2146435072;
	setp.ne.s32 	%p221, %r871, 2146435072;
	@%p221 bra 	$L__BB1_177;
	setp.num.f64 	%p222, %fd333, %fd333;
	@%p222 bra 	$L__BB1_175;
	mov.f64 	%fd1570, 0d4000000000000000;
	add.rn.f64 	%fd2315, %fd333, %fd1570;
	bra.uni 	$L__BB1_177;
$L__BB1_175:
	setp.neu.f64 	%p223, %fd334, 0d7FF0000000000000;
	@%p223 bra 	$L__BB1_177;
	selp.b32 	%r872, %r9, %r8, %p2;
	selp.b32 	%r873, %r872, %r8, %p219;
	mov.b32 	%r874, 0;
	mov.b64 	%fd2315, {%r874, %r873};
$L__BB1_177:
	setp.eq.f64 	%p225, %fd333, 0d3FF0000000000000;
	div.rn.f64 	%fd1571, %fd2315, 0dC06C200000000000;
	selp.f64 	%fd339, 0dBF723456789ABCDF, %fd1571, %p225;
	fma.rn.f64 	%fd1572, %fd339, 0d3FF71547652B82FE, 0d4338000000000000;
	{
	.reg .b32 %temp; 
	mov.b64 	{%r197, %temp}, %fd1572;
	}
	mov.f64 	%fd1573, 0dC338000000000000;
	add.rn.f64 	%fd1574, %fd1572, %fd1573;
	fma.rn.f64 	%fd1575, %fd1574, 0dBFE62E42FEFA39EF, %fd339;
	fma.rn.f64 	%fd1576, %fd1574, 0dBC7ABC9E3B39803F, %fd1575;
	fma.rn.f64 	%fd1577, %fd1576, 0d3E5ADE1569CE2BDF, 0d3E928AF3FCA213EA;
	fma.rn.f64 	%fd1578, %fd1577, %fd1576, 0d3EC71DEE62401315;
	fma.rn.f64 	%fd1579, %fd1578, %fd1576, 0d3EFA01997C89EB71;
	fma.rn.f64 	%fd1580, %fd1579, %fd1576, 0d3F2A01A014761F65;
	fma.rn.f64 	%fd1581, %fd1580, %fd1576, 0d3F56C16C1852B7AF;
	fma.rn.f64 	%fd1582, %fd1581, %fd1576, 0d3F81111111122322;
	fma.rn.f64 	%fd1583, %fd1582, %fd1576, 0d3FA55555555502A1;
	fma.rn.f64 	%fd1584, %fd1583, %fd1576, 0d3FC5555555555511;
	fma.rn.f64 	%fd1585, %fd1584, %fd1576, 0d3FE000000000000B;
	fma.rn.f64 	%fd1586, %fd1585, %fd1576, 0d3FF0000000000000;
	fma.rn.f64 	%fd1587, %fd1586, %fd1576, 0d3FF0000000000000;
	{
	.reg .b32 %temp; 
	mov.b64 	{%r198, %temp}, %fd1587;
	}
	{
	.reg .b32 %temp; 
	mov.b64 	{%temp, %r199}, %fd1587;
	}
	shl.b32 	%r875, %r197, 20;
	add.s32 	%r876, %r875, %r199;
	mov.b64 	%fd2316, {%r198, %r876};
	{
	.reg .b32 %temp; 
	mov.b64 	{%temp, %r877}, %fd339;
	}
	mov.b32 	%f83, %r877;
	abs.f32 	%f32, %f83;
	setp.lt.f32 	%p226, %f32, 0f4086232B;
	@%p226 bra 	$L__BB1_180;
	setp.lt.f64 	%p227, %fd339, 0d0000000000000000;
	add.f64 	%fd1588, %fd339, 0d7FF0000000000000;
	selp.f64 	%fd2316, 0d0000000000000000, %fd1588, %p227;
	setp.geu.f32 	%p228, %f32, 0f40874800;
	@%p228 bra 	$L__BB1_180;
	shr.u32 	%r878, %r197, 31;
	add.s32 	%r879, %r197, %r878;
	shr.s32 	%r880, %r879, 1;
	shl.b32 	%r881, %r880, 20;
	add.s32 	%r882, %r199, %r881;
	mov.b64 	%fd1589, {%r198, %r882};
	sub.s32 	%r883, %r197, %r880;
	shl.b32 	%r884, %r883, 20;
	add.s32 	%r885, %r884, 1072693248;
	mov.b32 	%r886, 0;
	mov.b64 	%fd1590, {%r886, %r885};
	mul.f64 	%fd2316, %fd1590, %fd1589;
$L__BB1_180:
	mov.f64 	%fd1591, 0d402A000000000000;
	sub.f64 	%fd1592, %fd1591, %fd80;
	div.rn.f64 	%fd344, %fd1592, 0d4024000000000000;
	fma.rn.f64 	%fd1593, %fd344, 0d3FF71547652B82FE, 0d4338000000000000;
	{
	.reg .b32 %temp; 
	mov.b64 	{%r200, %temp}, %fd1593;
	}
	mov.f64 	%fd1594, 0dC338000000000000;
	add.rn.f64 	%fd1595, %fd1593, %fd1594;
	fma.rn.f64 	%fd1596, %fd1595, 0dBFE62E42FEFA39EF, %fd344;
	fma.rn.f64 	%fd1597, %fd1595, 0dBC7ABC9E3B39803F, %fd1596;
	fma.rn.f64 	%fd1598, %fd1597, 0d3E5ADE1569CE2BDF, 0d3E928AF3FCA213EA;
	fma.rn.f64 	%fd1599, %fd1598, %fd1597, 0d3EC71DEE62401315;
	fma.rn.f64 	%fd1600, %fd1599, %fd1597, 0d3EFA01997C89EB71;
	fma.rn.f64 	%fd1601, %fd1600, %fd1597, 0d3F2A01A014761F65;
	fma.rn.f64 	%fd1602, %fd1601, %fd1597, 0d3F56C16C1852B7AF;
	fma.rn.f64 	%fd1603, %fd1602, %fd1597, 0d3F81111111122322;
	fma.rn.f64 	%fd1604, %fd1603, %fd1597, 0d3FA55555555502A1;
	fma.rn.f64 	%fd1605, %fd1604, %fd1597, 0d3FC5555555555511;
	fma.rn.f64 	%fd1606, %fd1605, %fd1597, 0d3FE000000000000B;
	fma.rn.f64 	%fd1607, %fd1606, %fd1597, 0d3FF0000000000000;
	fma.rn.f64 	%fd1608, %fd1607, %fd1597, 0d3FF0000000000000;
	{
	.reg .b32 %temp; 
	mov.b64 	{%r201, %temp}, %fd1608;
	}
	{
	.reg .b32 %temp; 
	mov.b64 	{%temp, %r202}, %fd1608;
	}
	shl.b32 	%r887, %r200, 20;
	add.s32 	%r888, %r887, %r202;
	mov.b64 	%fd2317, {%r201, %r888};
	{
	.reg .b32 %temp; 
	mov.b64 	{%temp, %r889}, %fd344;
	}
	mov.b32 	%f84, %r889;
	abs.f32 	%f33, %f84;
	setp.lt.f32 	%p229, %f33, 0f4086232B;
	@%p229 bra 	$L__BB1_183;
	setp.lt.f64 	%p230, %fd344, 0d0000000000000000;
	add.f64 	%fd1609, %fd344, 0d7FF0000000000000;
	selp.f64 	%fd2317, 0d0000000000000000, %fd1609, %p230;
	setp.geu.f32 	%p231, %f33, 0f40874800;
	@%p231 bra 	$L__BB1_183;
	shr.u32 	%r890, %r200, 31;
	add.s32 	%r891, %r200, %r890;
	shr.s32 	%r892, %r891, 1;
	shl.b32 	%r893, %r892, 20;
	add.s32 	%r894, %r202, %r893;
	mov.b64 	%fd1610, {%r201, %r894};
	sub.s32 	%r895, %r200, %r892;
	shl.b32 	%r896, %r895, 20;
	add.s32 	%r897, %r896, 1072693248;
	mov.b32 	%r898, 0;
	mov.b64 	%fd1611, {%r898, %r897};
	mul.f64 	%fd2317, %fd1611, %fd1610;
$L__BB1_183:
	add.f64 	%fd349, %fd2317, 0d3FF0000000000000;
	add.f64 	%fd350, %fd80, 0d403E000000000000;
	div.rn.f64 	%fd351, %fd350, 0d4024000000000000;
	fma.rn.f64 	%fd1612, %fd351, 0d3FF71547652B82FE, 0d4338000000000000;
	{
	.reg .b32 %temp; 
	mov.b64 	{%r203, %temp}, %fd1612;
	}
	mov.f64 	%fd1613, 0dC338000000000000;
	add.rn.f64 	%fd1614, %fd1612, %fd1613;
	fma.rn.f64 	%fd1615, %fd1614, 0dBFE62E42FEFA39EF, %fd351;
	fma.rn.f64 	%fd1616, %fd1614, 0dBC7ABC9E3B39803F, %fd1615;
	fma.rn.f64 	%fd1617, %fd1616, 0d3E5ADE1569CE2BDF, 0d3E928AF3FCA213EA;
	fma.rn.f64 	%fd1618, %fd1617, %fd1616, 0d3EC71DEE62401315;
	fma.rn.f64 	%fd1619, %fd1618, %fd1616, 0d3EFA01997C89EB71;
	fma.rn.f64 	%fd1620, %fd1619, %fd1616, 0d3F2A01A014761F65;
	fma.rn.f64 	%fd1621, %fd1620, %fd1616, 0d3F56C16C1852B7AF;
	fma.rn.f64 	%fd1622, %fd1621, %fd1616, 0d3F81111111122322;
	fma.rn.f64 	%fd1623, %fd1622, %fd1616, 0d3FA55555555502A1;
	fma.rn.f64 	%fd1624, %fd1623, %fd1616, 0d3FC5555555555511;
	fma.rn.f64 	%fd1625, %fd1624, %fd1616, 0d3FE000000000000B;
	fma.rn.f64 	%fd1626, %fd1625, %fd1616, 0d3FF0000000000000;
	fma.rn.f64 	%fd1627, %fd1626, %fd1616, 0d3FF0000000000000;
	{
	.reg .b32 %temp; 
	mov.b64 	{%r204, %temp}, %fd1627;
	}
	{
	.reg .b32 %temp; 
	mov.b64 	{%temp, %r205}, %fd1627;
	}
	shl.b32 	%r899, %r203, 20;
	add.s32 	%r900, %r899, %r205;
	mov.b64 	%fd2323, {%r204, %r900};
	{
	.reg .b32 %temp; 
	mov.b64 	{%temp, %r901}, %fd351;
	}
	mov.b32 	%f85, %r901;
	abs.f32 	%f34, %f85;
	setp.lt.f32 	%p232, %f34, 0f4086232B;
	mov.f64 	%fd2318, %fd2323;
	@%p232 bra 	$L__BB1_186;
	setp.lt.f64 	%p233, %fd351, 0d0000000000000000;
	add.f64 	%fd1628, %fd351, 0d7FF0000000000000;
	selp.f64 	%fd2318, 0d0000000000000000, %fd1628, %p233;
	setp.geu.f32 	%p234, %f34, 0f40874800;
	@%p234 bra 	$L__BB1_186;
	shr.u32 	%r902, %r203, 31;
	add.s32 	%r903, %r203, %r902;
	shr.s32 	%r904, %r903, 1;
	shl.b32 	%r905, %r904, 20;
	add.s32 	%r906, %r205, %r905;
	mov.b64 	%fd1629, {%r204, %r906};
	sub.s32 	%r907, %r203, %r904;
	shl.b32 	%r908, %r907, 20;
	add.s32 	%r909, %r908, 1072693248;
	mov.b32 	%r910, 0;
	mov.b64 	%fd1630, {%r910, %r909};
	mul.f64 	%fd2318, %fd1630, %fd1629;
$L__BB1_186:
	add.f64 	%fd1631, %fd2318, 0d3FF0000000000000;
	mov.f64 	%fd1632, 0d4066800000000000;
	div.rn.f64 	%fd1633, %fd1632, %fd1631;
	add.f64 	%fd1634, %fd1633, 0d4034000000000000;
	mov.f64 	%fd1635, 0d4069000000000000;
	div.rn.f64 	%fd1636, %fd1635, %fd349;
	fma.rn.f64 	%fd1637, %fd2316, 0d40913A0000000000, %fd1636;
	add.f64 	%fd356, %fd1637, %fd1634;
	div.rn.f64 	%fd357, %fd197, 0d401C000000000000;
	fma.rn.f64 	%fd1638, %fd357, 0d3FF71547652B82FE, 0d4338000000000000;
	{
	.reg .b32 %temp; 
	mov.b64 	{%r206, %temp}, %fd1638;
	}
	mov.f64 	%fd1639, 0dC338000000000000;
	add.rn.f64 	%fd1640, %fd1638, %fd1639;
	fma.rn.f64 	%fd1641, %fd1640, 0dBFE62E42FEFA39EF, %fd357;
	fma.rn.f64 	%fd1642, %fd1640, 0dBC7ABC9E3B39803F, %fd1641;
	fma.rn.f64 	%fd1643, %fd1642, 0d3E5ADE1569CE2BDF, 0d3E928AF3FCA213EA;
	fma.rn.f64 	%fd1644, %fd1643, %fd1642, 0d3EC71DEE62401315;
	fma.rn.f64 	%fd1645, %fd1644, %fd1642, 0d3EFA01997C89EB71;
	fma.rn.f64 	%fd1646, %fd1645, %fd1642, 0d3F2A01A014761F65;
	fma.rn.f64 	%fd1647, %fd1646, %fd1642, 0d3F56C16C1852B7AF;
	fma.rn.f64 	%fd1648, %fd1647, %fd1642, 0d3F81111111122322;
	fma.rn.f64 	%fd1649, %fd1648, %fd1642, 0d3FA55555555502A1;
	fma.rn.f64 	%fd1650, %fd1649, %fd1642, 0d3FC5555555555511;
	fma.rn.f64 	%fd1651, %fd1650, %fd1642, 0d3FE000000000000B;
	fma.rn.f64 	%fd1652, %fd1651, %fd1642, 0d3FF0000000000000;
	fma.rn.f64 	%fd1653, %fd1652, %fd1642, 0d3FF0000000000000;
	{
	.reg .b32 %temp; 
	mov.b64 	{%r207, %temp}, %fd1653;
	}
	{
	.reg .b32 %temp; 
	mov.b64 	{%temp, %r208}, %fd1653;
	}
	shl.b32 	%r911, %r206, 20;
	add.s32 	%r912, %r911, %r208;
	mov.b64 	%fd2319, {%r207, %r912};
	{
	.reg .b32 %temp; 
	mov.b64 	{%temp, %r913}, %fd357;
	}
	mov.b32 	%f86, %r913;
	abs.f32 	%f35, %f86;
	setp.lt.f32 	%p235, %f35, 0f4086232B;
	@%p235 bra 	$L__BB1_189;
	setp.lt.f64 	%p236, %fd357, 0d0000000000000000;
	add.f64 	%fd1654, %fd357, 0d7FF0000000000000;
	selp.f64 	%fd2319, 0d0000000000000000, %fd1654, %p236;
	setp.geu.f32 	%p237, %f35, 0f40874800;
	@%p237 bra 	$L__BB1_189;
	shr.u32 	%r914, %r206, 31;
	add.s32 	%r915, %r206, %r914;
	shr.s32 	%r916, %r915, 1;
	shl.b32 	%r917, %r916, 20;
	add.s32 	%r918, %r208, %r917;
	mov.b64 	%fd1655, {%r207, %r918};
	sub.s32 	%r919, %r206, %r916;
	shl.b32 	%r920, %r919, 20;
	add.s32 	%r921, %r920, 1072693248;
	mov.b32 	%r922, 0;
	mov.b64 	%fd1656, {%r922, %r921};
	mul.f64 	%fd2319, %fd1656, %fd1655;
$L__BB1_189:
	setp.lt.s32 	%p238, %r6, 0;
	setp.eq.s32 	%p239, %r7, 1062207488;
	add.f64 	%fd1657, %fd2319, 0d3FF0000000000000;
	mov.f64 	%fd1658, 0d3FE570A3D70A3D71;
	div.rn.f64 	%fd362, %fd1658, %fd1657;
	add.f64 	%fd363, %fd80, 0d4039000000000000;
	{
	.reg .b32 %temp; 
	mov.b64 	{%temp, %r209}, %fd363;
	}
	abs.f64 	%fd364, %fd363;
	{ // callseq 12, 0
	.param .b64 param0;
	st.param.f64 	[param0], %fd364;
	.param .b64 param1;
	st.param.f64 	[param1], 0d4000000000000000;
	.param .b64 retval0;
	call.uni (retval0), 
	__internal_accurate_pow, 
	(
	param0, 
	param1
	);
	ld.param.f64 	%fd1659, [retval0];
	} // callseq 12
	setp.lt.s32 	%p241, %r209, 0;
	neg.f64 	%fd1661, %fd1659;
	selp.f64 	%fd1662, %fd1661, %fd1659, %p239;
	selp.f64 	%fd1663, %fd1662, %fd1659, %p241;
	setp.eq.f64 	%p242, %fd363, 0d0000000000000000;
	selp.b32 	%r923, %r209, 0, %p239;
	or.b32  	%r924, %r923, 2146435072;
	selp.b32 	%r925, %r924, %r923, %p238;
	mov.b32 	%r926, 0;
	mov.b64 	%fd1664, {%r926, %r925};
	selp.f64 	%fd2320, %fd1664, %fd1663, %p242;
	add.f64 	%fd1665, %fd363, 0d4000000000000000;
	{
	.reg .b32 %temp; 
	mov.b64 	{%temp, %r927}, %fd1665;
	}
	and.b32  	%r928, %r927, 2146435072;
	setp.ne.s32 	%p243, %r928, 2146435072;
	@%p243 bra 	$L__BB1_194;
	setp.num.f64 	%p244, %fd363, %fd363;
	@%p244 bra 	$L__BB1_192;
	mov.f64 	%fd1666, 0d4000000000000000;
	add.rn.f64 	%fd2320, %fd363, %fd1666;
	bra.uni 	$L__BB1_194;
$L__BB1_192:
	setp.neu.f64 	%p245, %fd364, 0d7FF0000000000000;
	@%p245 bra 	$L__BB1_194;
	setp.lt.s32 	%p246, %r209, 0;
	selp.b32 	%r929, %r9, %r8, %p2;
	selp.b32 	%r930, %r929, %r8, %p246;
	mov.b32 	%r931, 0;
	mov.b64 	%fd2320, {%r931, %r930};
$L__BB1_194:
	setp.eq.f64 	%p247, %fd363, 0d3FF0000000000000;
	div.rn.f64 	%fd1667, %fd2320, 0dC065400000000000;
	selp.f64 	%fd369, 0dBF78181818181818, %fd1667, %p247;
	fma.rn.f64 	%fd1668, %fd369, 0d3FF71547652B82FE, 0d4338000000000000;
	{
	.reg .b32 %temp; 
	mov.b64 	{%r210, %temp}, %fd1668;
	}
	mov.f64 	%fd1669, 0dC338000000000000;
	add.rn.f64 	%fd1670, %fd1668, %fd1669;
	fma.rn.f64 	%fd1671, %fd1670, 0dBFE62E42FEFA39EF, %fd369;
	fma.rn.f64 	%fd1672, %fd1670, 0dBC7ABC9E3B39803F, %fd1671;
	fma.rn.f64 	%fd1673, %fd1672, 0d3E5ADE1569CE2BDF, 0d3E928AF3FCA213EA;
	fma.rn.f64 	%fd1674, %fd1673, %fd1672, 0d3EC71DEE62401315;
	fma.rn.f64 	%fd1675, %fd1674, %fd1672, 0d3EFA01997C89EB71;
	fma.rn.f64 	%fd1676, %fd1675, %fd1672, 0d3F2A01A014761F65;
	fma.rn.f64 	%fd1677, %fd1676, %fd1672, 0d3F56C16C1852B7AF;
	fma.rn.f64 	%fd1678, %fd1677, %fd1672, 0d3F81111111122322;
	fma.rn.f64 	%fd1679, %fd1678, %fd1672, 0d3FA55555555502A1;
	fma.rn.f64 	%fd1680, %fd1679, %fd1672, 0d3FC5555555555511;
	fma.rn.f64 	%fd1681, %fd1680, %fd1672, 0d3FE000000000000B;
	fma.rn.f64 	%fd1682, %fd1681, %fd1672, 0d3FF0000000000000;
	fma.rn.f64 	%fd1683, %fd1682, %fd1672, 0d3FF0000000000000;
	{
	.reg .b32 %temp; 
	mov.b64 	{%r211, %temp}, %fd1683;
	}
	{
	.reg .b32 %temp; 
	mov.b64 	{%temp, %r212}, %fd1683;
	}
	shl.b32 	%r932, %r210, 20;
	add.s32 	%r933, %r932, %r212;
	mov.b64 	%fd2321, {%r211, %r933};
	{
	.reg .b32 %temp; 
	mov.b64 	{%temp, %r934}, %fd369;
	}
	mov.b32 	%f87, %r934;
	abs.f32 	%f36, %f87;
	setp.lt.f32 	%p248, %f36, 0f4086232B;
	@%p248 bra 	$L__BB1_197;
	setp.lt.f64 	%p249, %fd369, 0d0000000000000000;
	add.f64 	%fd1684, %fd369, 0d7FF0000000000000;
	selp.f64 	%fd2321, 0d0000000000000000, %fd1684, %p249;
	setp.geu.f32 	%p250, %f36, 0f40874800;
	@%p250 bra 	$L__BB1_197;
	shr.u32 	%r935, %r210, 31;
	add.s32 	%r936, %r210, %r935;
	shr.s32 	%r937, %r936, 1;
	shl.b32 	%r938, %r937, 20;
	add.s32 	%r939, %r212, %r938;
	mov.b64 	%fd1685, {%r211, %r939};
	sub.s32 	%r940, %r210, %r937;
	shl.b32 	%r941, %r940, 20;
	add.s32 	%r942, %r941, 1072693248;
	mov.b32 	%r943, 0;
	mov.b64 	%fd1686, {%r943, %r942};
	mul.f64 	%fd2321, %fd1686, %fd1685;
$L__BB1_197:
	mov.f64 	%fd1687, 0d4039000000000000;
	sub.f64 	%fd1688, %fd1687, %fd80;
	div.rn.f64 	%fd374, %fd1688, 0d4024000000000000;
	fma.rn.f64 	%fd1689, %fd374, 0d3FF71547652B82FE, 0d4338000000000000;
	{
	.reg .b32 %temp; 
	mov.b64 	{%r213, %temp}, %fd1689;
	}
	mov.f64 	%fd1690, 0dC338000000000000;
	add.rn.f64 	%fd1691, %fd1689, %fd1690;
	fma.rn.f64 	%fd1692, %fd1691, 0dBFE62E42FEFA39EF, %fd374;
	fma.rn.f64 	%fd1693, %fd1691, 0dBC7ABC9E3B39803F, %fd1692;
	fma.rn.f64 	%fd1694, %fd1693, 0d3E5ADE1569CE2BDF, 0d3E928AF3FCA213EA;
	fma.rn.f64 	%fd1695, %fd1694, %fd1693, 0d3EC71DEE62401315;
	fma.rn.f64 	%fd1696, %fd1695, %fd1693, 0d3EFA01997C89EB71;
	fma.rn.f64 	%fd1697, %fd1696, %fd1693, 0d3F2A01A014761F65;
	fma.rn.f64 	%fd1698, %fd1697, %fd1693, 0d3F56C16C1852B7AF;
	fma.rn.f64 	%fd1699, %fd1698, %fd1693, 0d3F81111111122322;
	fma.rn.f64 	%fd1700, %fd1699, %fd1693, 0d3FA55555555502A1;
	fma.rn.f64 	%fd1701, %fd1700, %fd1693, 0d3FC5555555555511;
	fma.rn.f64 	%fd1702, %fd1701, %fd1693, 0d3FE000000000000B;
	fma.rn.f64 	%fd1703, %fd1702, %fd1693, 0d3FF0000000000000;
	fma.rn.f64 	%fd1704, %fd1703, %fd1693, 0d3FF0000000000000;
	{
	.reg .b32 %temp; 
	mov.b64 	{%r214, %temp}, %fd1704;
	}
	{
	.reg .b32 %temp; 
	mov.b64 	{%temp, %r215}, %fd1704;
	}
	shl.b32 	%r944, %r213, 20;
	add.s32 	%r945, %r944, %r215;
	mov.b64 	%fd2322, {%r214, %r945};
	{
	.reg .b32 %temp; 
	mov.b64 	{%temp, %r946}, %fd374;
	}
	mov.b32 	%f88, %r946;
	abs.f32 	%f37, %f88;
	setp.lt.f32 	%p251, %f37, 0f4086232B;
	@%p251 bra 	$L__BB1_200;
	setp.lt.f64 	%p252, %fd374, 0d0000000000000000;
	add.f64 	%fd1705, %fd374, 0d7FF0000000000000;
	selp.f64 	%fd2322, 0d0000000000000000, %fd1705, %p252;
	setp.geu.f32 	%p253, %f37, 0f40874800;
	@%p253 bra 	$L__BB1_200;
	shr.u32 	%r947, %r213, 31;
	add.s32 	%r948, %r213, %r947;
	shr.s32 	%r949, %r948, 1;
	shl.b32 	%r950, %r949, 20;
	add.s32 	%r951, %r215, %r950;
	mov.b64 	%fd1706, {%r214, %r951};
	sub.s32 	%r952, %r213, %r949;
	shl.b32 	%r953, %r952, 20;
	add.s32 	%r954, %r953, 1072693248;
	mov.b32 	%r955, 0;
	mov.b64 	%fd1707, {%r955, %r954};
	mul.f64 	%fd2322, %fd1707, %fd1706;
$L__BB1_200:
	add.f64 	%fd379, %fd2322, 0d3FF0000000000000;
	@%p232 bra 	$L__BB1_203;
	setp.lt.f64 	%p255, %fd351, 0d0000000000000000;
	add.f64 	%fd1708, %fd351, 0d7FF0000000000000;
	selp.f64 	%fd2323, 0d0000000000000000, %fd1708, %p255;
	setp.geu.f32 	%p256, %f34, 0f40874800;
	@%p256 bra 	$L__BB1_203;
	shr.u32 	%r956, %r203, 31;
	add.s32 	%r957, %r203, %r956;
	shr.s32 	%r958, %r957, 1;
	shl.b32 	%r959, %r958, 20;
	add.s32 	%r960, %r205, %r959;
	mov.b64 	%fd1709, {%r204, %r960};
	sub.s32 	%r961, %r203, %r958;
	shl.b32 	%r962, %r961, 20;
	add.s32 	%r963, %r962, 1072693248;
	mov.b32 	%r964, 0;
	mov.b64 	%fd1710, {%r964, %r963};
	mul.f64 	%fd2323, %fd1710, %fd1709;
$L__BB1_203:
	add.f64 	%fd1711, %fd2323, 0d3FF0000000000000;
	mov.f64 	%fd1712, 0d4030000000000000;
	div.rn.f64 	%fd1713, %fd1712, %fd1711;
	mov.f64 	%fd1714, 0d403F000000000000;
	div.rn.f64 	%fd1715, %fd1714, %fd379;
	fma.rn.f64 	%fd1716, %fd2321, 0d4082C00000000000, %fd1715;
	add.f64 	%fd383, %fd1716, %fd1713;
	div.rn.f64 	%fd384, %fd84, 0d4049000000000000;
	{
	.reg .b32 %temp; 
	mov.b64 	{%temp, %r216}, %fd384;
	}
	abs.f64 	%fd385, %fd384;
	{ // callseq 13, 0
	.param .b64 param0;
	st.param.f64 	[param0], %fd385;
	.param .b64 param1;
	st.param.f64 	[param1], 0d4000000000000000;
	.param .b64 retval0;
	call.uni (retval0), 
	__internal_accurate_pow, 
	(
	param0, 
	param1
	);
	ld.param.f64 	%fd1717, [retval0];
	} // callseq 13
	setp.lt.s32 	%p260, %r216, 0;
	neg.f64 	%fd1719, %fd1717;
	selp.f64 	%fd1720, %fd1719, %fd1717, %p239;
	selp.f64 	%fd1721, %fd1720, %fd1717, %p260;
	setp.eq.f64 	%p261, %fd384, 0d0000000000000000;
	selp.b32 	%r965, %r216, 0, %p239;
	or.b32  	%r966, %r965, 2146435072;
	selp.b32 	%r967, %r966, %r965, %p238;
	mov.b32 	%r968, 0;
	mov.b64 	%fd1722, {%r968, %r967};
	selp.f64 	%fd2325, %fd1722, %fd1721, %p261;
	add.f64 	%fd1723, %fd384, 0d4000000000000000;
	{
	.reg .b32 %temp; 
	mov.b64 	{%temp, %r969}, %fd1723;
	}
	and.b32  	%r217, %r969, 2146435072;
	setp.ne.s32 	%p262, %r217, 2146435072;
	mov.f64 	%fd2324, %fd2325;
	@%p262 bra 	$L__BB1_208;
	setp.num.f64 	%p263, %fd384, %fd384;
	@%p263 bra 	$L__BB1_206;
	mov.f64 	%fd1724, 0d4000000000000000;
	add.rn.f64 	%fd2324, %fd384, %fd1724;
	bra.uni 	$L__BB1_208;
$L__BB1_206:
	setp.neu.f64 	%p264, %fd385, 0d7FF0000000000000;
	mov.f64 	%fd2324, %fd2325;
	@%p264 bra 	$L__BB1_208;
	selp.b32 	%r970, %r9, %r8, %p2;
	selp.b32 	%r971, %r970, %r8, %p260;
	mov.b32 	%r972, 0;
	mov.b64 	%fd2324, {%r972, %r971};
$L__BB1_208:
	@%p262 bra 	$L__BB1_213;
	setp.num.f64 	%p267, %fd384, %fd384;
	@%p267 bra 	$L__BB1_211;
	mov.f64 	%fd1725, 0d4000000000000000;
	add.rn.f64 	%fd2325, %fd384, %fd1725;
	bra.uni 	$L__BB1_213;
$L__BB1_211:
	setp.neu.f64 	%p268, %fd385, 0d7FF0000000000000;
	@%p268 bra 	$L__BB1_213;
	selp.b32 	%r973, %r9, %r8, %p2;
	selp.b32 	%r974, %r973, %r8, %p260;
	mov.b32 	%r975, 0;
	mov.b64 	%fd2325, {%r975, %r974};
$L__BB1_213:
	setp.eq.f64 	%p270, %fd384, 0d3FF0000000000000;
	add.f64 	%fd1726, %fd2325, 0d3FF0000000000000;
	mov.f64 	%fd1727, 0d4054000000000000;
	div.rn.f64 	%fd1728, %fd1727, %fd1726;
	add.f64 	%fd1729, %fd1728, 0d4000000000000000;
	selp.f64 	%fd393, 0d4045000000000000, %fd1729, %p270;
	mov.f64 	%fd1730, 0d4034000000000000;
	sub.f64 	%fd1731, %fd1730, %fd80;
	div.rn.f64 	%fd394, %fd1731, 0d4018000000000000;
	fma.rn.f64 	%fd1732, %fd394, 0d3FF71547652B82FE, 0d4338000000000000;
	{
	.reg .b32 %temp; 
	mov.b64 	{%r218, %temp}, %fd1732;
	}
	mov.f64 	%fd1733, 0dC338000000000000;
	add.rn.f64 	%fd1734, %fd1732, %fd1733;
	fma.rn.f64 	%fd1735, %fd1734, 0dBFE62E42FEFA39EF, %fd394;
	fma.rn.f64 	%fd1736, %fd1734, 0dBC7ABC9E3B39803F, %fd1735;
	fma.rn.f64 	%fd1737, %fd1736, 0d3E5ADE1569CE2BDF, 0d3E928AF3FCA213EA;
	fma.rn.f64 	%fd1738, %fd1737, %fd1736, 0d3EC71DEE62401315;
	fma.rn.f64 	%fd1739, %fd1738, %fd1736, 0d3EFA01997C89EB71;
	fma.rn.f64 	%fd1740, %fd1739, %fd1736, 0d3F2A01A014761F65;
	fma.rn.f64 	%fd1741, %fd1740, %fd1736, 0d3F56C16C1852B7AF;
	fma.rn.f64 	%fd1742, %fd1741, %fd1736, 0d3F81111111122322;
	fma.rn.f64 	%fd1743, %fd1742, %fd1736, 0d3FA55555555502A1;
	fma.rn.f64 	%fd1744, %fd1743, %fd1736, 0d3FC5555555555511;
	fma.rn.f64 	%fd1745, %fd1744, %fd1736, 0d3FE000000000000B;
	fma.rn.f64 	%fd1746, %fd1745, %fd1736, 0d3FF0000000000000;
	fma.rn.f64 	%fd1747, %fd1746, %fd1736, 0d3FF0000000000000;
	{
	.reg .b32 %temp; 
	mov.b64 	{%r219, %temp}, %fd1747;
	}
	{
	.reg .b32 %temp; 
	mov.b64 	{%temp, %r220}, %fd1747;
	}
	shl.b32 	%r976, %r218, 20;
	add.s32 	%r977, %r976, %r220;
	mov.b64 	%fd2326, {%r219, %r977};
	{
	.reg .b32 %temp; 
	mov.b64 	{%temp, %r978}, %fd394;
	}
	mov.b32 	%f89, %r978;
	abs.f32 	%f38, %f89;
	setp.lt.f32 	%p271, %f38, 0f4086232B;
	@%p271 bra 	$L__BB1_216;
	setp.lt.f64 	%p272, %fd394, 0d0000000000000000;
	add.f64 	%fd1748, %fd394, 0d7FF0000000000000;
	selp.f64 	%fd2326, 0d0000000000000000, %fd1748, %p272;
	setp.geu.f32 	%p273, %f38, 0f40874800;
	@%p273 bra 	$L__BB1_216;
	shr.u32 	%r979, %r218, 31;
	add.s32 	%r980, %r218, %r979;
	shr.s32 	%r981, %r980, 1;
	shl.b32 	%r982, %r981, 20;
	add.s32 	%r983, %r220, %r982;
	mov.b64 	%fd1749, {%r219, %r983};
	sub.s32 	%r984, %r218, %r981;
	shl.b32 	%r985, %r984, 20;
	add.s32 	%r986, %r985, 1072693248;
	mov.b32 	%r987, 0;
	mov.b64 	%fd1750, {%r987, %r986};
	mul.f64 	%fd2326, %fd1750, %fd1749;
$L__BB1_216:
	setp.lt.s32 	%p274, %r6, 0;
	setp.eq.s32 	%p275, %r7, 1062207488;
	add.f64 	%fd399, %fd2326, 0d3FF0000000000000;
	add.f64 	%fd400, %fd80, 0d4044000000000000;
	{
	.reg .b32 %temp; 
	mov.b64 	{%temp, %r221}, %fd400;
	}
	abs.f64 	%fd401, %fd400;
	{ // callseq 14, 0
	.param .b64 param0;
	st.param.f64 	[param0], %fd401;
	.param .b64 param1;
	st.param.f64 	[param1], 0d4000000000000000;
	.param .b64 retval0;
	call.uni (retval0), 
	__internal_accurate_pow, 
	(
	param0, 
	param1
	);
	ld.param.f64 	%fd1751, [retval0];
	} // callseq 14
	setp.lt.s32 	%p277, %r221, 0;
	neg.f64 	%fd1753, %fd1751;
	selp.f64 	%fd1754, %fd1753, %fd1751, %p275;
	selp.f64 	%fd1755, %fd1754, %fd1751, %p277;
	setp.eq.f64 	%p278, %fd400, 0d0000000000000000;
	selp.b32 	%r988, %r221, 0, %p275;
	or.b32  	%r989, %r988, 2146435072;
	selp.b32 	%r990, %r989, %r988, %p274;
	mov.b32 	%r991, 0;
	mov.b64 	%fd1756, {%r991, %r990};
	selp.f64 	%fd2327, %fd1756, %fd1755, %p278;
	add.f64 	%fd1757, %fd400, 0d4000000000000000;
	{
	.reg .b32 %temp; 
	mov.b64 	{%temp, %r992}, %fd1757;
	}
	and.b32  	%r993, %r992, 2146435072;
	setp.ne.s32 	%p279, %r993, 2146435072;
	@%p279 bra 	$L__BB1_221;
	setp.num.f64 	%p280, %fd400, %fd400;
	@%p280 bra 	$L__BB1_219;
	mov.f64 	%fd1758, 0d4000000000000000;
	add.rn.f64 	%fd2327, %fd400, %fd1758;
	bra.uni 	$L__BB1_221;
$L__BB1_219:
	setp.neu.f64 	%p281, %fd401, 0d7FF0000000000000;
	@%p281 bra 	$L__BB1_221;
	selp.b32 	%r994, %r9, %r8, %p2;
	selp.b32 	%r995, %r994, %r8, %p277;
	mov.b32 	%r996, 0;
	mov.b64 	%fd2327, {%r996, %r995};
$L__BB1_221:
	setp.eq.f64 	%p283, %fd400, 0d3FF0000000000000;
	div.rn.f64 	%fd1759, %fd2327, 0dC09C200000000000;
	selp.f64 	%fd406, 0dBF423456789ABCDF, %fd1759, %p283;
	fma.rn.f64 	%fd1760, %fd406, 0d3FF71547652B82FE, 0d4338000000000000;
	{
	.reg .b32 %temp; 
	mov.b64 	{%r222, %temp}, %fd1760;
	}
	mov.f64 	%fd1761, 0dC338000000000000;
	add.rn.f64 	%fd1762, %fd1760, %fd1761;
	fma.rn.f64 	%fd1763, %fd1762, 0dBFE62E42FEFA39EF, %fd406;
	fma.rn.f64 	%fd1764, %fd1762, 0dBC7ABC9E3B39803F, %fd1763;
	fma.rn.f64 	%fd1765, %fd1764, 0d3E5ADE1569CE2BDF, 0d3E928AF3FCA213EA;
	fma.rn.f64 	%fd1766, %fd1765, %fd1764, 0d3EC71DEE62401315;
	fma.rn.f64 	%fd1767, %fd1766, %fd1764, 0d3EFA01997C89EB71;
	fma.rn.f64 	%fd1768, %fd1767, %fd1764, 0d3F2A01A014761F65;
	fma.rn.f64 	%fd1769, %fd1768, %fd1764, 0d3F56C16C1852B7AF;
	fma.rn.f64 	%fd1770, %fd1769, %fd1764, 0d3F81111111122322;
	fma.rn.f64 	%fd1771, %fd1770, %fd1764, 0d3FA55555555502A1;
	fma.rn.f64 	%fd1772, %fd1771, %fd1764, 0d3FC5555555555511;
	fma.rn.f64 	%fd1773, %fd1772, %fd1764, 0d3FE000000000000B;
	fma.rn.f64 	%fd1774, %fd1773, %fd1764, 0d3FF0000000000000;
	fma.rn.f64 	%fd1775, %fd1774, %fd1764, 0d3FF0000000000000;
	{
	.reg .b32 %temp; 
	mov.b64 	{%r223, %temp}, %fd1775;
	}
	{
	.reg .b32 %temp; 
	mov.b64 	{%temp, %r224}, %fd1775;
	}
	shl.b32 	%r997, %r222, 20;
	add.s32 	%r998, %r997, %r224;
	mov.b64 	%fd2328, {%r223, %r998};
	{
	.reg .b32 %temp; 
	mov.b64 	{%temp, %r999}, %fd406;
	}
	mov.b32 	%f90, %r999;
	abs.f32 	%f39, %f90;
	setp.lt.f32 	%p284, %f39, 0f4086232B;
	@%p284 bra 	$L__BB1_224;
	setp.lt.f64 	%p285, %fd406, 0d0000000000000000;
	add.f64 	%fd1776, %fd406, 0d7FF0000000000000;
	selp.f64 	%fd2328, 0d0000000000000000, %fd1776, %p285;
	setp.geu.f32 	%p286, %f39, 0f40874800;
	@%p286 bra 	$L__BB1_224;
	shr.u32 	%r1000, %r222, 31;
	add.s32 	%r1001, %r222, %r1000;
	shr.s32 	%r1002, %r1001, 1;
	shl.b32 	%r1003, %r1002, 20;
	add.s32 	%r1004, %r224, %r1003;
	mov.b64 	%fd1777, {%r223, %r1004};
	sub.s32 	%r1005, %r222, %r1002;
	shl.b32 	%r1006, %r1005, 20;
	add.s32 	%r1007, %r1006, 1072693248;
	mov.b32 	%r1008, 0;
	mov.b64 	%fd1778, {%r1008, %r1007};
	mul.f64 	%fd2328, %fd1778, %fd1777;
$L__BB1_224:
	fma.rn.f64 	%fd411, %fd2328, 0d4023000000000000, 0d3FE999999999999A;
	div.rn.f64 	%fd412, %fd326, 0d4014000000000000;
	fma.rn.f64 	%fd1779, %fd412, 0d3FF71547652B82FE, 0d4338000000000000;
	{
	.reg .b32 %temp; 
	mov.b64 	{%r225, %temp}, %fd1779;
	}
	mov.f64 	%fd1780, 0dC338000000000000;
	add.rn.f64 	%fd1781, %fd1779, %fd1780;
	fma.rn.f64 	%fd1782, %fd1781, 0dBFE62E42FEFA39EF, %fd412;
	fma.rn.f64 	%fd1783, %fd1781, 0dBC7ABC9E3B39803F, %fd1782;
	fma.rn.f64 	%fd1784, %fd1783, 0d3E5ADE1569CE2BDF, 0d3E928AF3FCA213EA;
	fma.rn.f64 	%fd1785, %fd1784, %fd1783, 0d3EC71DEE62401315;
	fma.rn.f64 	%fd1786, %fd1785, %fd1783, 0d3EFA01997C89EB71;
	fma.rn.f64 	%fd1787, %fd1786, %fd1783, 0d3F2A01A014761F65;
	fma.rn.f64 	%fd1788, %fd1787, %fd1783, 0d3F56C16C1852B7AF;
	fma.rn.f64 	%fd1789, %fd1788, %fd1783, 0d3F81111111122322;
	fma.rn.f64 	%fd1790, %fd1789, %fd1783, 0d3FA55555555502A1;
	fma.rn.f64 	%fd1791, %fd1790, %fd1783, 0d3FC5555555555511;
	fma.rn.f64 	%fd1792, %fd1791, %fd1783, 0d3FE000000000000B;
	fma.rn.f64 	%fd1793, %fd1792, %fd1783, 0d3FF0000000000000;
	fma.rn.f64 	%fd1794, %fd1793, %fd1783, 0d3FF0000000000000;
	{
	.reg .b32 %temp; 
	mov.b64 	{%r226, %temp}, %fd1794;
	}
	{
	.reg .b32 %temp; 
	mov.b64 	{%temp, %r227}, %fd1794;
	}
	shl.b32 	%r1009, %r225, 20;
	add.s32 	%r1010, %r1009, %r227;
	mov.b64 	%fd2329, {%r226, %r1010};
	{
	.reg .b32 %temp; 
	mov.b64 	{%temp, %r1011}, %fd412;
	}
	mov.b32 	%f91, %r1011;
	abs.f32 	%f40, %f91;
	setp.lt.f32 	%p287, %f40, 0f4086232B;
	@%p287 bra 	$L__BB1_227;
	setp.lt.f64 	%p288, %fd412, 0d0000000000000000;
	add.f64 	%fd1795, %fd412, 0d7FF0000000000000;
	selp.f64 	%fd2329, 0d0000000000000000, %fd1795, %p288;
	setp.geu.f32 	%p289, %f40, 0f40874800;
	@%p289 bra 	$L__BB1_227;
	shr.u32 	%r1012, %r225, 31;
	add.s32 	%r1013, %r225, %r1012;
	shr.s32 	%r1014, %r1013, 1;
	shl.b32 	%r1015, %r1014, 20;
	add.s32 	%r1016, %r227, %r1015;
	mov.b64 	%fd1796, {%r226, %r1016};
	sub.s32 	%r1017, %r225, %r1014;
	shl.b32 	%r1018, %r1017, 20;
	add.s32 	%r1019, %r1018, 1072693248;
	mov.b32 	%r1020, 0;
	mov.b64 	%fd1797, {%r1020, %r1019};
	mul.f64 	%fd2329, %fd1797, %fd1796;
$L__BB1_227:
	add.f64 	%fd417, %fd2329, 0d3FF0000000000000;
	add.f64 	%fd418, %fd80, 0d4046800000000000;
	{
	.reg .b32 %temp; 
	mov.b64 	{%temp, %r228}, %fd418;
	}
	abs.f64 	%fd419, %fd418;
	{ // callseq 15, 0
	.param .b64 param0;
	st.param.f64 	[param0], %fd419;
	.param .b64 param1;
	st.param.f64 	[param1], 0d4000000000000000;
	.param .b64 retval0;
	call.uni (retval0), 
	__internal_accurate_pow, 
	(
	param0, 
	param1
	);
	ld.param.f64 	%fd1798, [retval0];
	} // callseq 15
	setp.lt.s32 	%p293, %r228, 0;
	neg.f64 	%fd1800, %fd1798;
	selp.f64 	%fd1801, %fd1800, %fd1798, %p275;
	selp.f64 	%fd1802, %fd1801, %fd1798, %p293;
	setp.eq.f64 	%p294, %fd418, 0d0000000000000000;
	selp.b32 	%r1021, %r228, 0, %p275;
	or.b32  	%r1022, %r1021, 2146435072;
	selp.b32 	%r1023, %r1022, %r1021, %p274;
	mov.b32 	%r1024, 0;
	mov.b64 	%fd1803, {%r1024, %r1023};
	selp.f64 	%fd2330, %fd1803, %fd1802, %p294;
	add.f64 	%fd1804, %fd418, 0d4000000000000000;
	{
	.reg .b32 %temp; 
	mov.b64 	{%temp, %r1025}, %fd1804;
	}
	and.b32  	%r1026, %r1025, 2146435072;
	setp.ne.s32 	%p295, %r1026, 2146435072;
	@%p295 bra 	$L__BB1_232;
	setp.num.f64 	%p296, %fd418, %fd418;
	@%p296 bra 	$L__BB1_230;
	mov.f64 	%fd1805, 0d4000000000000000;
	add.rn.f64 	%fd2330, %fd418, %fd1805;
	bra.uni 	$L__BB1_232;
$L__BB1_230:
	setp.neu.f64 	%p297, %fd419, 0d7FF0000000000000;
	@%p297 bra 	$L__BB1_232;
	selp.b32 	%r1027, %r9, %r8, %p2;
	selp.b32 	%r1028, %r1027, %r8, %p293;
	mov.b32 	%r1029, 0;
	mov.b64 	%fd2330, {%r1029, %r1028};
$L__BB1_232:
	setp.eq.f64 	%p299, %fd418, 0d3FF0000000000000;
	div.rn.f64 	%fd1806, %fd2330, 0dC074000000000000;
	selp.f64 	%fd424, 0dBF6999999999999A, %fd1806, %p299;
	fma.rn.f64 	%fd1807, %fd424, 0d3FF71547652B82FE, 0d4338000000000000;
	{
	.reg .b32 %temp; 
	mov.b64 	{%r229, %temp}, %fd1807;
	}
	mov.f64 	%fd1808, 0dC338000000000000;
	add.rn.f64 	%fd1809, %fd1807, %fd1808;
	fma.rn.f64 	%fd1810, %fd1809, 0dBFE62E42FEFA39EF, %fd424;
	fma.rn.f64 	%fd1811, %fd1809, 0dBC7ABC9E3B39803F, %fd1810;
	fma.rn.f64 	%fd1812, %fd1811, 0d3E5ADE1569CE2BDF, 0d3E928AF3FCA213EA;
	fma.rn.f64 	%fd1813, %fd1812, %fd1811, 0d3EC71DEE62401315;
	fma.rn.f64 	%fd1814, %fd1813, %fd1811, 0d3EFA01997C89EB71;
	fma.rn.f64 	%fd1815, %fd1814, %fd1811, 0d3F2A01A014761F65;
	fma.rn.f64 	%fd1816, %fd1815, %fd1811, 0d3F56C16C1852B7AF;
	fma.rn.f64 	%fd1817, %fd1816, %fd1811, 0d3F81111111122322;
	fma.rn.f64 	%fd1818, %fd1817, %fd1811, 0d3FA55555555502A1;
	fma.rn.f64 	%fd1819, %fd1818, %fd1811, 0d3FC5555555555511;
	fma.rn.f64 	%fd1820, %fd1819, %fd1811, 0d3FE000000000000B;
	fma.rn.f64 	%fd1821, %fd1820, %fd1811, 0d3FF0000000000000;
	fma.rn.f64 	%fd1822, %fd1821, %fd1811, 0d3FF0000000000000;
	{
	.reg .b32 %temp; 
	mov.b64 	{%r230, %temp}, %fd1822;
	}
	{
	.reg .b32 %temp; 
	mov.b64 	{%temp, %r231}, %fd1822;
	}
	shl.b32 	%r1030, %r229, 20;
	add.s32 	%r1031, %r1030, %r231;
	mov.b64 	%fd2331, {%r230, %r1031};
	{
	.reg .b32 %temp; 
	mov.b64 	{%temp, %r1032}, %fd424;
	}
	mov.b32 	%f92, %r1032;
	abs.f32 	%f41, %f92;
	setp.lt.f32 	%p300, %f41, 0f4086232B;
	@%p300 bra 	$L__BB1_235;
	setp.lt.f64 	%p301, %fd424, 0d0000000000000000;
	add.f64 	%fd1823, %fd424, 0d7FF0000000000000;
	selp.f64 	%fd2331, 0d0000000000000000, %fd1823, %p301;
	setp.geu.f32 	%p302, %f41, 0f40874800;
	@%p302 bra 	$L__BB1_235;
	shr.u32 	%r1033, %r229, 31;
	add.s32 	%r1034, %r229, %r1033;
	shr.s32 	%r1035, %r1034, 1;
	shl.b32 	%r1036, %r1035, 20;
	add.s32 	%r1037, %r231, %r1036;
	mov.b64 	%fd1824, {%r230, %r1037};
	sub.s32 	%r1038, %r229, %r1035;
	shl.b32 	%r1039, %r1038, 20;
	add.s32 	%r1040, %r1039, 1072693248;
	mov.b32 	%r1041, 0;
	mov.b64 	%fd1825, {%r1041, %r1040};
	mul.f64 	%fd2331, %fd1825, %fd1824;
$L__BB1_235:
	add.f64 	%fd1826, %fd80, 0dC034000000000000;
	div.rn.f64 	%fd429, %fd1826, 0d4014000000000000;
	fma.rn.f64 	%fd1827, %fd429, 0d3FF71547652B82FE, 0d4338000000000000;
	{
	.reg .b32 %temp; 
	mov.b64 	{%r232, %temp}, %fd1827;
	}
	mov.f64 	%fd1828, 0dC338000000000000;
	add.rn.f64 	%fd1829, %fd1827, %fd1828;
	fma.rn.f64 	%fd1830, %fd1829, 0dBFE62E42FEFA39EF, %fd429;
	fma.rn.f64 	%fd1831, %fd1829, 0dBC7ABC9E3B39803F, %fd1830;
	fma.rn.f64 	%fd1832, %fd1831, 0d3E5ADE1569CE2BDF, 0d3E928AF3FCA213EA;
	fma.rn.f64 	%fd1833, %fd1832, %fd1831, 0d3EC71DEE62401315;
	fma.rn.f64 	%fd1834, %fd1833, %fd1831, 0d3EFA01997C89EB71;
	fma.rn.f64 	%fd1835, %fd1834, %fd1831, 0d3F2A01A014761F65;
	fma.rn.f64 	%fd1836, %fd1835, %fd1831, 0d3F56C16C1852B7AF;
	fma.rn.f64 	%fd1837, %fd1836, %fd1831, 0d3F81111111122322;
	fma.rn.f64 	%fd1838, %fd1837, %fd1831, 0d3FA55555555502A1;
	fma.rn.f64 	%fd1839, %fd1838, %fd1831, 0d3FC5555555555511;
	fma.rn.f64 	%fd1840, %fd1839, %fd1831, 0d3FE000000000000B;
	fma.rn.f64 	%fd1841, %fd1840, %fd1831, 0d3FF0000000000000;
	fma.rn.f64 	%fd1842, %fd1841, %fd1831, 0d3FF0000000000000;
	{
	.reg .b32 %temp; 
	mov.b64 	{%r233, %temp}, %fd1842;
	}
	{
	.reg .b32 %temp; 
	mov.b64 	{%temp, %r234}, %fd1842;
	}
	shl.b32 	%r1042, %r232, 20;
	add.s32 	%r1043, %r1042, %r234;
	mov.b64 	%fd2332, {%r233, %r1043};
	{
	.reg .b32 %temp; 
	mov.b64 	{%temp, %r1044}, %fd429;
	}
	mov.b32 	%f93, %r1044;
	abs.f32 	%f42, %f93;
	setp.lt.f32 	%p303, %f42, 0f4086232B;
	@%p303 bra 	$L__BB1_238;
	setp.lt.f64 	%p304, %fd429, 0d0000000000000000;
	add.f64 	%fd1843, %fd429, 0d7FF0000000000000;
	selp.f64 	%fd2332, 0d0000000000000000, %fd1843, %p304;
	setp.geu.f32 	%p305, %f42, 0f40874800;
	@%p305 bra 	$L__BB1_238;
	shr.u32 	%r1045, %r232, 31;
	add.s32 	%r1046, %r232, %r1045;
	shr.s32 	%r1047, %r1046, 1;
	shl.b32 	%r1048, %r1047, 20;
	add.s32 	%r1049, %r234, %r1048;
	mov.b64 	%fd1844, {%r233, %r1049};
	sub.s32 	%r1050, %r232, %r1047;
	shl.b32 	%r1051, %r1050, 20;
	add.s32 	%r1052, %r1051, 1072693248;
	mov.b32 	%r1053, 0;
	mov.b64 	%fd1845, {%r1053, %r1052};
	mul.f64 	%fd2332, %fd1845, %fd1844;
$L__BB1_238:
	add.f64 	%fd1846, %fd2332, 0d3FF0000000000000;
	mov.f64 	%fd1847, 0d4014000000000000;
	div.rn.f64 	%fd1848, %fd1847, %fd1846;
	fma.rn.f64 	%fd434, %fd2331, 0d4055400000000000, %fd1848;
	div.rn.f64 	%fd435, %fd313, 0dC02C000000000000;
	fma.rn.f64 	%fd1849, %fd435, 0d3FF71547652B82FE, 0d4338000000000000;
	{
	.reg .b32 %temp; 
	mov.b64 	{%r235, %temp}, %fd1849;
	}
	mov.f64 	%fd1850, 0dC338000000000000;
	add.rn.f64 	%fd1851, %fd1849, %fd1850;
	fma.rn.f64 	%fd1852, %fd1851, 0dBFE62E42FEFA39EF, %fd435;
	fma.rn.f64 	%fd1853, %fd1851, 0dBC7ABC9E3B39803F, %fd1852;
	fma.rn.f64 	%fd1854, %fd1853, 0d3E5ADE1569CE2BDF, 0d3E928AF3FCA213EA;
	fma.rn.f64 	%fd1855, %fd1854, %fd1853, 0d3EC71DEE62401315;
	fma.rn.f64 	%fd1856, %fd1855, %fd1853, 0d3EFA01997C89EB71;
	fma.rn.f64 	%fd1857, %fd1856, %fd1853, 0d3F2A01A014761F65;
	fma.rn.f64 	%fd1858, %fd1857, %fd1853, 0d3F56C16C1852B7AF;
	fma.rn.f64 	%fd1859, %fd1858, %fd1853, 0d3F81111111122322;
	fma.rn.f64 	%fd1860, %fd1859, %fd1853, 0d3FA55555555502A1;
	fma.rn.f64 	%fd1861, %fd1860, %fd1853, 0d3FC5555555555511;
	fma.rn.f64 	%fd1862, %fd1861, %fd1853, 0d3FE000000000000B;
	fma.rn.f64 	%fd1863, %fd1862, %fd1853, 0d3FF0000000000000;
	fma.rn.f64 	%fd1864, %fd1863, %fd1853, 0d3FF0000000000000;
	{
	.reg .b32 %temp; 
	mov.b64 	{%r236, %temp}, %fd1864;
	}
	{
	.reg .b32 %temp; 
	mov.b64 	{%temp, %r237}, %fd1864;
	}
	shl.b32 	%r1054, %r235, 20;
	add.s32 	%r1055, %r1054, %r237;
	mov.b64 	%fd2333, {%r236, %r1055};
	{
	.reg .b32 %temp; 
	mov.b64 	{%temp, %r1056}, %fd435;
	}
	mov.b32 	%f94, %r1056;
	abs.f32 	%f43, %f94;
	setp.lt.f32 	%p306, %f43, 0f4086232B;
	@%p306 bra 	$L__BB1_241;
	setp.lt.f64 	%p307, %fd435, 0d0000000000000000;
	add.f64 	%fd1865, %fd435, 0d7FF0000000000000;
	selp.f64 	%fd2333, 0d0000000000000000, %fd1865, %p307;
	setp.geu.f32 	%p308, %f43, 0f40874800;
	@%p308 bra 	$L__BB1_241;
	shr.u32 	%r1057, %r235, 31;
	add.s32 	%r1058, %r235, %r1057;
	shr.s32 	%r1059, %r1058, 1;
	shl.b32 	%r1060, %r1059, 20;
	add.s32 	%r1061, %r237, %r1060;
	mov.b64 	%fd1866, {%r236, %r1061};
	sub.s32 	%r1062, %r235, %r1059;
	shl.b32 	%r1063, %r1062, 20;
	add.s32 	%r1064, %r1063, 1072693248;
	mov.b32 	%r1065, 0;
	mov.b64 	%fd1867, {%r1065, %r1064};
	mul.f64 	%fd2333, %fd1867, %fd1866;
$L__BB1_241:
	add.f64 	%fd440, %fd2333, 0d3FF0000000000000;
	add.f64 	%fd1868, %fd80, 0dC014000000000000;
	div.rn.f64 	%fd441, %fd1868, 0dC018000000000000;
	fma.rn.f64 	%fd1869, %fd441, 0d3FF71547652B82FE, 0d4338000000000000;
	{
	.reg .b32 %temp; 
	mov.b64 	{%r238, %temp}, %fd1869;
	}
	mov.f64 	%fd1870, 0dC338000000000000;
	add.rn.f64 	%fd1871, %fd1869, %fd1870;
	fma.rn.f64 	%fd1872, %fd1871, 0dBFE62E42FEFA39EF, %fd441;
	fma.rn.f64 	%fd1873, %fd1871, 0dBC7ABC9E3B39803F, %fd1872;
	fma.rn.f64 	%fd1874, %fd1873, 0d3E5ADE1569CE2BDF, 0d3E928AF3FCA213EA;
	fma.rn.f64 	%fd1875, %fd1874, %fd1873, 0d3EC71DEE62401315;
	fma.rn.f64 	%fd1876, %fd1875, %fd1873, 0d3EFA01997C89EB71;
	fma.rn.f64 	%fd1877, %fd1876, %fd1873, 0d3F2A01A014761F65;
	fma.rn.f64 	%fd1878, %fd1877, %fd1873, 0d3F56C16C1852B7AF;
	fma.rn.f64 	%fd1879, %fd1878, %fd1873, 0d3F81111111122322;
	fma.rn.f64 	%fd1880, %fd1879, %fd1873, 0d3FA55555555502A1;
	fma.rn.f64 	%fd1881, %fd1880, %fd1873, 0d3FC5555555555511;
	fma.rn.f64 	%fd1882, %fd1881, %fd1873, 0d3FE000000000000B;
	fma.rn.f64 	%fd1883, %fd1882, %fd1873, 0d3FF0000000000000;
	fma.rn.f64 	%fd1884, %fd1883, %fd1873, 0d3FF0000000000000;
	{
	.reg .b32 %temp; 
	mov.b64 	{%r239, %temp}, %fd1884;
	}
	{
	.reg .b32 %temp; 
	mov.b64 	{%temp, %r240}, %fd1884;
	}
	shl.b32 	%r1066, %r238, 20;
	add.s32 	%r1067, %r1066, %r240;
	mov.b64 	%fd2334, {%r239, %r1067};
	{
	.reg .b32 %temp; 
	mov.b64 	{%temp, %r1068}, %fd441;
	}
	mov.b32 	%f95, %r1068;
	abs.f32 	%f44, %f95;
	setp.lt.f32 	%p309, %f44, 0f4086232B;
	@%p309 bra 	$L__BB1_244;
	setp.lt.f64 	%p310, %fd441, 0d0000000000000000;
	add.f64 	%fd1885, %fd441, 0d7FF0000000000000;
	selp.f64 	%fd2334, 0d0000000000000000, %fd1885, %p310;
	setp.geu.f32 	%p311, %f44, 0f40874800;
	@%p311 bra 	$L__BB1_244;
	shr.u32 	%r1069, %r238, 31;
	add.s32 	%r1070, %r238, %r1069;
	shr.s32 	%r1071, %r1070, 1;
	shl.b32 	%r1072, %r1071, 20;
	add.s32 	%r1073, %r240, %r1072;
	mov.b64 	%fd1886, {%r239, %r1073};
	sub.s32 	%r1074, %r238, %r1071;
	shl.b32 	%r1075, %r1074, 20;
	add.s32 	%r1076, %r1075, 1072693248;
	mov.b32 	%r1077, 0;
	mov.b64 	%fd1887, {%r1077, %r1076};
	mul.f64 	%fd2334, %fd1887, %fd1886;
$L__BB1_244:
	add.f64 	%fd1888, %fd2334, 0d3FF0000000000000;
	sqrt.rn.f64 	%fd446, %fd1888;
	add.f64 	%fd1889, %fd80, 0dC041800000000000;
	div.rn.f64 	%fd447, %fd1889, 0d402E000000000000;
	fma.rn.f64 	%fd1890, %fd447, 0d3FF71547652B82FE, 0d4338000000000000;
	{
	.reg .b32 %temp; 
	mov.b64 	{%r241, %temp}, %fd1890;
	}
	mov.f64 	%fd1891, 0dC338000000000000;
	add.rn.f64 	%fd1892, %fd1890, %fd1891;
	fma.rn.f64 	%fd1893, %fd1892, 0dBFE62E42FEFA39EF, %fd447;
	fma.rn.f64 	%fd1894, %fd1892, 0dBC7ABC9E3B39803F, %fd1893;
	fma.rn.f64 	%fd1895, %fd1894, 0d3E5ADE1569CE2BDF, 0d3E928AF3FCA213EA;
	fma.rn.f64 	%fd1896, %fd1895, %fd1894, 0d3EC71DEE62401315;
	fma.rn.f64 	%fd1897, %fd1896, %fd1894, 0d3EFA01997C89EB71;
	fma.rn.f64 	%fd1898, %fd1897, %fd1894, 0d3F2A01A014761F65;
	fma.rn.f64 	%fd1899, %fd1898, %fd1894, 0d3F56C16C1852B7AF;
	fma.rn.f64 	%fd1900, %fd1899, %fd1894, 0d3F81111111122322;
	fma.rn.f64 	%fd1901, %fd1900, %fd1894, 0d3FA55555555502A1;
	fma.rn.f64 	%fd1902, %fd1901, %fd1894, 0d3FC5555555555511;
	fma.rn.f64 	%fd1903, %fd1902, %fd1894, 0d3FE000000000000B;
	fma.rn.f64 	%fd1904, %fd1903, %fd1894, 0d3FF0000000000000;
	fma.rn.f64 	%fd1905, %fd1904, %fd1894, 0d3FF0000000000000;
	{
	.reg .b32 %temp; 
	mov.b64 	{%r242, %temp}, %fd1905;
	}
	{
	.reg .b32 %temp; 
	mov.b64 	{%temp, %r243}, %fd1905;
	}
	shl.b32 	%r1078, %r241, 20;
	add.s32 	%r1079, %r1078, %r243;
	mov.b64 	%fd2335, {%r242, %r1079};
	{
	.reg .b32 %temp; 
	mov.b64 	{%temp, %r1080}, %fd447;
	}
	mov.b32 	%f96, %r1080;
	abs.f32 	%f45, %f96;
	setp.lt.f32 	%p312, %f45, 0f4086232B;
	@%p312 bra 	$L__BB1_247;
	setp.lt.f64 	%p313, %fd447, 0d0000000000000000;
	add.f64 	%fd1906, %fd447, 0d7FF0000000000000;
	selp.f64 	%fd2335, 0d0000000000000000, %fd1906, %p313;
	setp.geu.f32 	%p314, %f45, 0f40874800;
	@%p314 bra 	$L__BB1_247;
	shr.u32 	%r1081, %r241, 31;
	add.s32 	%r1082, %r241, %r1081;
	shr.s32 	%r1083, %r1082, 1;
	shl.b32 	%r1084, %r1083, 20;
	add.s32 	%r1085, %r243, %r1084;
	mov.b64 	%fd1907, {%r242, %r1085};
	sub.s32 	%r1086, %r241, %r1083;
	shl.b32 	%r1087, %r1086, 20;
	add.s32 	%r1088, %r1087, 1072693248;
	mov.b32 	%r1089, 0;
	mov.b64 	%fd1908, {%r1089, %r1088};
	mul.f64 	%fd2335, %fd1908, %fd1907;
$L__BB1_247:
	add.f64 	%fd1909, %fd2335, 0d3FF0000000000000;
	rcp.rn.f64 	%fd1910, %fd1909;
	mov.f64 	%fd1911, 0d4095E00000000000;
	div.rn.f64 	%fd1912, %fd1911, %fd446;
	fma.rn.f64 	%fd452, %fd1912, %fd1910, 0d4054000000000000;
	add.f64 	%fd1913, %fd80, 0d403A000000000000;
	div.rn.f64 	%fd453, %fd1913, 0dC01C000000000000;
	fma.rn.f64 	%fd1914, %fd453, 0d3FF71547652B82FE, 0d4338000000000000;
	{
	.reg .b32 %temp; 
	mov.b64 	{%r244, %temp}, %fd1914;
	}
	mov.f64 	%fd1915, 0dC338000000000000;
	add.rn.f64 	%fd1916, %fd1914, %fd1915;
	fma.rn.f64 	%fd1917, %fd1916, 0dBFE62E42FEFA39EF, %fd453;
	fma.rn.f64 	%fd1918, %fd1916, 0dBC7ABC9E3B39803F, %fd1917;
	fma.rn.f64 	%fd1919, %fd1918, 0d3E5ADE1569CE2BDF, 0d3E928AF3FCA213EA;
	fma.rn.f64 	%fd1920, %fd1919, %fd1918, 0d3EC71DEE62401315;
	fma.rn.f64 	%fd1921, %fd1920, %fd1918, 0d3EFA01997C89EB71;
	fma.rn.f64 	%fd1922, %fd1921, %fd1918, 0d3F2A01A014761F65;
	fma.rn.f64 	%fd1923, %fd1922, %fd1918, 0d3F56C16C1852B7AF;
	fma.rn.f64 	%fd1924, %fd1923, %fd1918, 0d3F81111111122322;
	fma.rn.f64 	%fd1925, %fd1924, %fd1918, 0d3FA55555555502A1;
	fma.rn.f64 	%fd1926, %fd1925, %fd1918, 0d3FC5555555555511;
	fma.rn.f64 	%fd1927, %fd1926, %fd1918, 0d3FE000000000000B;
	fma.rn.f64 	%fd1928, %fd1927, %fd1918, 0d3FF0000000000000;
	fma.rn.f64 	%fd1929, %fd1928, %fd1918, 0d3FF0000000000000;
	{
	.reg .b32 %temp; 
	mov.b64 	{%r245, %temp}, %fd1929;
	}
	{
	.reg .b32 %temp; 
	mov.b64 	{%temp, %r246}, %fd1929;
	}
	shl.b32 	%r1090, %r244, 20;
	add.s32 	%r1091, %r1090, %r246;
	mov.b64 	%fd2336, {%r245, %r1091};
	{
	.reg .b32 %temp; 
	mov.b64 	{%temp, %r1092}, %fd453;
	}
	mov.b32 	%f97, %r1092;
	abs.f32 	%f46, %f97;
	setp.lt.f32 	%p315, %f46, 0f4086232B;
	@%p315 bra 	$L__BB1_250;
	setp.lt.f64 	%p316, %fd453, 0d0000000000000000;
	add.f64 	%fd1930, %fd453, 0d7FF0000000000000;
	selp.f64 	%fd2336, 0d0000000000000000, %fd1930, %p316;
	setp.geu.f32 	%p317, %f46, 0f40874800;
	@%p317 bra 	$L__BB1_250;
	shr.u32 	%r1093, %r244, 31;
	add.s32 	%r1094, %r244, %r1093;
	shr.s32 	%r1095, %r1094, 1;
	shl.b32 	%r1096, %r1095, 20;
	add.s32 	%r1097, %r246, %r1096;
	mov.b64 	%fd1931, {%r245, %r1097};
	sub.s32 	%r1098, %r244, %r1095;
	shl.b32 	%r1099, %r1098, 20;
	add.s32 	%r1100, %r1099, 1072693248;
	mov.b32 	%r1101, 0;
	mov.b64 	%fd1932, {%r1101, %r1100};
	mul.f64 	%fd2336, %fd1932, %fd1931;
$L__BB1_250:
	add.f64 	%fd458, %fd2336, 0d3FF0000000000000;
	div.rn.f64 	%fd459, %fd418, 0dC024000000000000;
	fma.rn.f64 	%fd1933, %fd459, 0d3FF71547652B82FE, 0d4338000000000000;
	{
	.reg .b32 %temp; 
	mov.b64 	{%r247, %temp}, %fd1933;
	}
	mov.f64 	%fd1934, 0dC338000000000000;
	add.rn.f64 	%fd1935, %fd1933, %fd1934;
	fma.rn.f64 	%fd1936, %fd1935, 0dBFE62E42FEFA39EF, %fd459;
	fma.rn.f64 	%fd1937, %fd1935, 0dBC7ABC9E3B39803F, %fd1936;
	fma.rn.f64 	%fd1938, %fd1937, 0d3E5ADE1569CE2BDF, 0d3E928AF3FCA213EA;
	fma.rn.f64 	%fd1939, %fd1938, %fd1937, 0d3EC71DEE62401315;
	fma.rn.f64 	%fd1940, %fd1939, %fd1937, 0d3EFA01997C89EB71;
	fma.rn.f64 	%fd1941, %fd1940, %fd1937, 0d3F2A01A014761F65;
	fma.rn.f64 	%fd1942, %fd1941, %fd1937, 0d3F56C16C1852B7AF;
	fma.rn.f64 	%fd1943, %fd1942, %fd1937, 0d3F81111111122322;
	fma.rn.f64 	%fd1944, %fd1943, %fd1937, 0d3FA55555555502A1;
	fma.rn.f64 	%fd1945, %fd1944, %fd1937, 0d3FC5555555555511;
	fma.rn.f64 	%fd1946, %fd1945, %fd1937, 0d3FE000000000000B;
	fma.rn.f64 	%fd1947, %fd1946, %fd1937, 0d3FF0000000000000;
	fma.rn.f64 	%fd1948, %fd1947, %fd1937, 0d3FF0000000000000;
	{
	.reg .b32 %temp; 
	mov.b64 	{%r248, %temp}, %fd1948;
	}
	{
	.reg .b32 %temp; 
	mov.b64 	{%temp, %r249}, %fd1948;
	}
	shl.b32 	%r1102, %r247, 20;
	add.s32 	%r1103, %r1102, %r249;
	mov.b64 	%fd2337, {%r248, %r1103};
	{
	.reg .b32 %temp; 
	mov.b64 	{%temp, %r1104}, %fd459;
	}
	mov.b32 	%f98, %r1104;
	abs.f32 	%f47, %f98;
	setp.lt.f32 	%p318, %f47, 0f4086232B;
	@%p318 bra 	$L__BB1_253;
	setp.lt.f64 	%p319, %fd459, 0d0000000000000000;
	add.f64 	%fd1949, %fd459, 0d7FF0000000000000;
	selp.f64 	%fd2337, 0d0000000000000000, %fd1949, %p319;
	setp.geu.f32 	%p320, %f47, 0f40874800;
	@%p320 bra 	$L__BB1_253;
	shr.u32 	%r1105, %r247, 31;
	add.s32 	%r1106, %r247, %r1105;
	shr.s32 	%r1107, %r1106, 1;
	shl.b32 	%r1108, %r1107, 20;
	add.s32 	%r1109, %r249, %r1108;
	mov.b64 	%fd1950, {%r248, %r1109};
	sub.s32 	%r1110, %r247, %r1107;
	shl.b32 	%r1111, %r1110, 20;
	add.s32 	%r1112, %r1111, 1072693248;
	mov.b32 	%r1113, 0;
	mov.b64 	%fd1951, {%r1113, %r1112};
	mul.f64 	%fd2337, %fd1951, %fd1950;
$L__BB1_253:
	add.f64 	%fd464, %fd2337, 0d3FF0000000000000;
	div.rn.f64 	%fd465, %fd350, 0d4027000000000000;
	fma.rn.f64 	%fd1952, %fd465, 0d3FF71547652B82FE, 0d4338000000000000;
	{
	.reg .b32 %temp; 
	mov.b64 	{%r250, %temp}, %fd1952;
	}
	mov.f64 	%fd1953, 0dC338000000000000;
	add.rn.f64 	%fd1954, %fd1952, %fd1953;
	fma.rn.f64 	%fd1955, %fd1954, 0dBFE62E42FEFA39EF, %fd465;
	fma.rn.f64 	%fd1956, %fd1954, 0dBC7ABC9E3B39803F, %fd1955;
	fma.rn.f64 	%fd1957, %fd1956, 0d3E5ADE1569CE2BDF, 0d3E928AF3FCA213EA;
	fma.rn.f64 	%fd1958, %fd1957, %fd1956, 0d3EC71DEE62401315;
	fma.rn.f64 	%fd1959, %fd1958, %fd1956, 0d3EFA01997C89EB71;
	fma.rn.f64 	%fd1960, %fd1959, %fd1956, 0d3F2A01A014761F65;
	fma.rn.f64 	%fd1961, %fd1960, %fd1956, 0d3F56C16C1852B7AF;
	fma.rn.f64 	%fd1962, %fd1961, %fd1956, 0d3F81111111122322;
	fma.rn.f64 	%fd1963, %fd1962, %fd1956, 0d3FA55555555502A1;
	fma.rn.f64 	%fd1964, %fd1963, %fd1956, 0d3FC5555555555511;
	fma.rn.f64 	%fd1965, %fd1964, %fd1956, 0d3FE000000000000B;
	fma.rn.f64 	%fd1966, %fd1965, %fd1956, 0d3FF0000000000000;
	fma.rn.f64 	%fd1967, %fd1966, %fd1956, 0d3FF0000000000000;
	{
	.reg .b32 %temp; 
	mov.b64 	{%r251, %temp}, %fd1967;
	}
	{
	.reg .b32 %temp; 
	mov.b64 	{%temp, %r252}, %fd1967;
	}
	shl.b32 	%r1114, %r250, 20;
	add.s32 	%r1115, %r1114, %r252;
	mov.b64 	%fd2338, {%r251, %r1115};
	{
	.reg .b32 %temp; 
	mov.b64 	{%temp, %r1116}, %fd465;
	}
	mov.b32 	%f99, %r1116;
	abs.f32 	%f48, %f99;
	setp.lt.f32 	%p321, %f48, 0f4086232B;
	@%p321 bra 	$L__BB1_256;
	setp.lt.f64 	%p322, %fd465, 0d0000000000000000;
	add.f64 	%fd1968, %fd465, 0d7FF0000000000000;
	selp.f64 	%fd2338, 0d0000000000000000, %fd1968, %p322;
	setp.geu.f32 	%p323, %f48, 0f40874800;
	@%p323 bra 	$L__BB1_256;
	shr.u32 	%r1117, %r250, 31;
	add.s32 	%r1118, %r250, %r1117;
	shr.s32 	%r1119, %r1118, 1;
	shl.b32 	%r1120, %r1119, 20;
	add.s32 	%r1121, %r252, %r1120;
	mov.b64 	%fd1969, {%r251, %r1121};
	sub.s32 	%r1122, %r250, %r1119;
	shl.b32 	%r1123, %r1122, 20;
	add.s32 	%r1124, %r1123, 1072693248;
	mov.b32 	%r1125, 0;
	mov.b64 	%fd1970, {%r1125, %r1124};
	mul.f64 	%fd2338, %fd1970, %fd1969;
$L__BB1_256:
	add.f64 	%fd1971, %fd2338, 0d3FF0000000000000;
	mov.f64 	%fd1972, 0d4018000000000000;
	div.rn.f64 	%fd1973, %fd1972, %fd1971;
	mov.f64 	%fd1974, 0d407C200000000000;
	div.rn.f64 	%fd1975, %fd1974, %fd464;
	mul.f64 	%fd470, %fd1975, %fd1973;
	add.f64 	%fd1976, %fd80, 0d4056000000000000;
	div.rn.f64 	%fd471, %fd1976, 0d4038000000000000;
	fma.rn.f64 	%fd1977, %fd471, 0d3FF71547652B82FE, 0d4338000000000000;
	{
	.reg .b32 %temp; 
	mov.b64 	{%r253, %temp}, %fd1977;
	}
	mov.f64 	%fd1978, 0dC338000000000000;
	add.rn.f64 	%fd1979, %fd1977, %fd1978;
	fma.rn.f64 	%fd1980, %fd1979, 0dBFE62E42FEFA39EF, %fd471;
	fma.rn.f64 	%fd1981, %fd1979, 0dBC7ABC9E3B39803F, %fd1980;
	fma.rn.f64 	%fd1982, %fd1981, 0d3E5ADE1569CE2BDF, 0d3E928AF3FCA213EA;
	fma.rn.f64 	%fd1983, %fd1982, %fd1981, 0d3EC71DEE62401315;
	fma.rn.f64 	%fd1984, %fd1983, %fd1981, 0d3EFA01997C89EB71;
	fma.rn.f64 	%fd1985, %fd1984, %fd1981, 0d3F2A01A014761F65;
	fma.rn.f64 	%fd1986, %fd1985, %fd1981, 0d3F56C16C1852B7AF;
	fma.rn.f64 	%fd1987, %fd1986, %fd1981, 0d3F81111111122322;
	fma.rn.f64 	%fd1988, %fd1987, %fd1981, 0d3FA55555555502A1;
	fma.rn.f64 	%fd1989, %fd1988, %fd1981, 0d3FC5555555555511;
	fma.rn.f64 	%fd1990, %fd1989, %fd1981, 0d3FE000000000000B;
	fma.rn.f64 	%fd1991, %fd1990, %fd1981, 0d3FF0000000000000;
	fma.rn.f64 	%fd1992, %fd1991, %fd1981, 0d3FF0000000000000;
	{
	.reg .b32 %temp; 
	mov.b64 	{%r254, %temp}, %fd1992;
	}
	{
	.reg .b32 %temp; 
	mov.b64 	{%temp, %r255}, %fd1992;
	}
	shl.b32 	%r1126, %r253, 20;
	add.s32 	%r1127, %r1126, %r255;
	mov.b64 	%fd2339, {%r254, %r1127};
	{
	.reg .b32 %temp; 
	mov.b64 	{%temp, %r1128}, %fd471;
	}
	mov.b32 	%f100, %r1128;
	abs.f32 	%f49, %f100;
	setp.lt.f32 	%p324, %f49, 0f4086232B;
	@%p324 bra 	$L__BB1_259;
	setp.lt.f64 	%p325, %fd471, 0d0000000000000000;
	add.f64 	%fd1993, %fd471, 0d7FF0000000000000;
	selp.f64 	%fd2339, 0d0000000000000000, %fd1993, %p325;
	setp.geu.f32 	%p326, %f49, 0f40874800;
	@%p326 bra 	$L__BB1_259;
	shr.u32 	%r1129, %r253, 31;
	add.s32 	%r1130, %r253, %r1129;
	shr.s32 	%r1131, %r1130, 1;
	shl.b32 	%r1132, %r1131, 20;
	add.s32 	%r1133, %r255, %r1132;
	mov.b64 	%fd1994, {%r254, %r1133};
	sub.s32 	%r1134, %r253, %r1131;
	shl.b32 	%r1135, %r1134, 20;
	add.s32 	%r1136, %r1135, 1072693248;
	mov.b32 	%r1137, 0;
	mov.b64 	%fd1995, {%r1137, %r1136};
	mul.f64 	%fd2339, %fd1995, %fd1994;
$L__BB1_259:
	add.f64 	%fd476, %fd2339, 0d3FF0000000000000;
	add.f64 	%fd1996, %fd80, 0d404E000000000000;
	div.rn.f64 	%fd477, %fd1996, 0dC034000000000000;
	fma.rn.f64 	%fd1997, %fd477, 0d3FF71547652B82FE, 0d4338000000000000;
	{
	.reg .b32 %temp; 
	mov.b64 	{%r256, %temp}, %fd1997;
	}
	mov.f64 	%fd1998, 0dC338000000000000;
	add.rn.f64 	%fd1999, %fd1997, %fd1998;
	fma.rn.f64 	%fd2000, %fd1999, 0dBFE62E42FEFA39EF, %fd477;
	fma.rn.f64 	%fd2001, %fd1999, 0dBC7ABC9E3B39803F, %fd2000;
	fma.rn.f64 	%fd2002, %fd2001, 0d3E5ADE1569CE2BDF, 0d3E928AF3FCA213EA;
	fma.rn.f64 	%fd2003, %fd2002, %fd2001, 0d3EC71DEE62401315;
	fma.rn.f64 	%fd2004, %fd2003, %fd2001, 0d3EFA01997C89EB71;
	fma.rn.f64 	%fd2005, %fd2004, %fd2001, 0d3F2A01A014761F65;
	fma.rn.f64 	%fd2006, %fd2005, %fd2001, 0d3F56C16C1852B7AF;
	fma.rn.f64 	%fd2007, %fd2006, %fd2001, 0d3F81111111122322;
	fma.rn.f64 	%fd2008, %fd2007, %fd2001, 0d3FA55555555502A1;
	fma.rn.f64 	%fd2009, %fd2008, %fd2001, 0d3FC5555555555511;
	fma.rn.f64 	%fd2010, %fd2009, %fd2001, 0d3FE000000000000B;
	fma.rn.f64 	%fd2011, %fd2010, %fd2001, 0d3FF0000000000000;
	fma.rn.f64 	%fd2012, %fd2011, %fd2001, 0d3FF0000000000000;
	{
	.reg .b32 %temp; 
	mov.b64 	{%r257, %temp}, %fd2012;
	}
	{
	.reg .b32 %temp; 
	mov.b64 	{%temp, %r258}, %fd2012;
	}
	shl.b32 	%r1138, %r256, 20;
	add.s32 	%r1139, %r1138, %r258;
	mov.b64 	%fd2340, {%r257, %r1139};
	{
	.reg .b32 %temp; 
	mov.b64 	{%temp, %r1140}, %fd477;
	}
	mov.b32 	%f101, %r1140;
	abs.f32 	%f50, %f101;
	setp.lt.f32 	%p327, %f50, 0f4086232B;
	@%p327 bra 	$L__BB1_262;
	setp.lt.f64 	%p328, %fd477, 0d0000000000000000;
	add.f64 	%fd2013, %fd477, 0d7FF0000000000000;
	selp.f64 	%fd2340, 0d0000000000000000, %fd2013, %p328;
	setp.geu.f32 	%p329, %f50, 0f40874800;
	@%p329 bra 	$L__BB1_262;
	shr.u32 	%r1141, %r256, 31;
	add.s32 	%r1142, %r256, %r1141;
	shr.s32 	%r1143, %r1142, 1;
	shl.b32 	%r1144, %r1143, 20;
	add.s32 	%r1145, %r258, %r1144;
	mov.b64 	%fd2014, {%r257, %r1145};
	sub.s32 	%r1146, %r256, %r1143;
	shl.b32 	%r1147, %r1146, 20;
	add.s32 	%r1148, %r1147, 1072693248;
	mov.b32 	%r1149, 0;
	mov.b64 	%fd2015, {%r1149, %r1148};
	mul.f64 	%fd2340, %fd2015, %fd2014;
$L__BB1_262:
	add.f64 	%fd482, %fd2340, 0d3FF0000000000000;
	add.f64 	%fd2016, %fd80, 0dC04E000000000000;
	div.rn.f64 	%fd483, %fd2016, 0d4034000000000000;
	fma.rn.f64 	%fd2017, %fd483, 0d3FF71547652B82FE, 0d4338000000000000;
	{
	.reg .b32 %temp; 
	mov.b64 	{%r259, %temp}, %fd2017;
	}
	mov.f64 	%fd2018, 0dC338000000000000;
	add.rn.f64 	%fd2019, %fd2017, %fd2018;
	fma.rn.f64 	%fd2020, %fd2019, 0dBFE62E42FEFA39EF, %fd483;
	fma.rn.f64 	%fd2021, %fd2019, 0dBC7ABC9E3B39803F, %fd2020;
	fma.rn.f64 	%fd2022, %fd2021, 0d3E5ADE1569CE2BDF, 0d3E928AF3FCA213EA;
	fma.rn.f64 	%fd2023, %fd2022, %fd2021, 0d3EC71DEE62401315;
	fma.rn.f64 	%fd2024, %fd2023, %fd2021, 0d3EFA01997C89EB71;
	fma.rn.f64 	%fd2025, %fd2024, %fd2021, 0d3F2A01A014761F65;
	fma.rn.f64 	%fd2026, %fd2025, %fd2021, 0d3F56C16C1852B7AF;
	fma.rn.f64 	%fd2027, %fd2026, %fd2021, 0d3F81111111122322;
	fma.rn.f64 	%fd2028, %fd2027, %fd2021, 0d3FA55555555502A1;
	fma.rn.f64 	%fd2029, %fd2028, %fd2021, 0d3FC5555555555511;
	fma.rn.f64 	%fd2030, %fd2029, %fd2021, 0d3FE000000000000B;
	fma.rn.f64 	%fd2031, %fd2030, %fd2021, 0d3FF0000000000000;
	fma.rn.f64 	%fd2032, %fd2031, %fd2021, 0d3FF0000000000000;
	{
	.reg .b32 %temp; 
	mov.b64 	{%r260, %temp}, %fd2032;
	}
	{
	.reg .b32 %temp; 
	mov.b64 	{%temp, %r261}, %fd2032;
	}
	shl.b32 	%r1150, %r259, 20;
	add.s32 	%r1151, %r1150, %r261;
	mov.b64 	%fd2341, {%r260, %r1151};
	{
	.reg .b32 %temp; 
	mov.b64 	{%temp, %r1152}, %fd483;
	}
	mov.b32 	%f102, %r1152;
	abs.f32 	%f51, %f102;
	setp.lt.f32 	%p330, %f51, 0f4086232B;
	@%p330 bra 	$L__BB1_265;
	setp.lt.f64 	%p331, %fd483, 0d0000000000000000;
	add.f64 	%fd2033, %fd483, 0d7FF0000000000000;
	selp.f64 	%fd2341, 0d0000000000000000, %fd2033, %p331;
	setp.geu.f32 	%p332, %f51, 0f40874800;
	@%p332 bra 	$L__BB1_265;
	shr.u32 	%r1153, %r259, 31;
	add.s32 	%r1154, %r259, %r1153;
	shr.s32 	%r1155, %r1154, 1;
	shl.b32 	%r1156, %r1155, 20;
	add.s32 	%r1157, %r261, %r1156;
	mov.b64 	%fd2034, {%r260, %r1157};
	sub.s32 	%r1158, %r259, %r1155;
	shl.b32 	%r1159, %r1158, 20;
	add.s32 	%r1160, %r1159, 1072693248;
	mov.b32 	%r1161, 0;
	mov.b64 	%fd2035, {%r1161, %r1160};
	mul.f64 	%fd2341, %fd2035, %fd2034;
$L__BB1_265:
	setp.lt.s32 	%p333, %r6, 0;
	setp.eq.s32 	%p334, %r7, 1062207488;
	add.f64 	%fd2036, %fd2341, 0d3FF0000000000000;
	mov.f64 	%fd2037, 0d3FF1EB851EB851EC;
	div.rn.f64 	%fd2038, %fd2037, %fd2036;
	mov.f64 	%fd2039, 0d4008000000000000;
	div.rn.f64 	%fd2040, %fd2039, %fd482;
	mul.f64 	%fd488, %fd2040, %fd2038;
	add.s64 	%rd56, %rd42, %rd19;
	ld.global.f64 	%fd489, [%rd56];
	sub.f64 	%fd2041, %fd489, %fd55;
	mul.f64 	%fd490, %fd2255, %fd2041;
	mov.f64 	%fd2042, 0d3FD0000000000000;
	div.rn.f64 	%fd491, %fd2042, %fd55;
	{
	.reg .b32 %temp; 
	mov.b64 	{%temp, %r262}, %fd491;
	}
	abs.f64 	%fd492, %fd491;
	{ // callseq 16, 0
	.param .b64 param0;
	st.param.f64 	[param0], %fd492;
	.param .b64 param1;
	st.param.f64 	[param1], 0d4000000000000000;
	.param .b64 retval0;
	call.uni (retval0), 
	__internal_accurate_pow, 
	(
	param0, 
	param1
	);
	ld.param.f64 	%fd2043, [retval0];
	} // callseq 16
	setp.lt.s32 	%p336, %r262, 0;
	neg.f64 	%fd2045, %fd2043;
	selp.f64 	%fd2046, %fd2045, %fd2043, %p334;
	selp.f64 	%fd2047, %fd2046, %fd2043, %p336;
	setp.eq.f64 	%p337, %fd491, 0d0000000000000000;
	selp.b32 	%r1162, %r262, 0, %p334;
	or.b32  	%r1163, %r1162, 2146435072;
	selp.b32 	%r1164, %r1163, %r1162, %p333;
	mov.b32 	%r1165, 0;
	mov.b64 	%fd2048, {%r1165, %r1164};
	selp.f64 	%fd2342, %fd2048, %fd2047, %p337;
	add.f64 	%fd2049, %fd491, 0d4000000000000000;
	{
	.reg .b32 %temp; 
	mov.b64 	{%temp, %r1166}, %fd2049;
	}
	and.b32  	%r1167, %r1166, 2146435072;
	setp.ne.s32 	%p338, %r1167, 2146435072;
	@%p338 bra 	$L__BB1_270;
	setp.num.f64 	%p339, %fd491, %fd491;
	@%p339 bra 	$L__BB1_268;
	mov.f64 	%fd2050, 0d4000000000000000;
	add.rn.f64 	%fd2342, %fd491, %fd2050;
	bra.uni 	$L__BB1_270;
$L__BB1_268:
	setp.neu.f64 	%p340, %fd492, 0d7FF0000000000000;
	@%p340 bra 	$L__BB1_270;
	selp.b32 	%r1168, %r9, %r8, %p2;
	selp.b32 	%r1169, %r1168, %r8, %p336;
	mov.b32 	%r1170, 0;
	mov.b64 	%fd2342, {%r1170, %r1169};
$L__BB1_270:
	setp.eq.f64 	%p345, %fd491, 0d3FF0000000000000;
	add.f64 	%fd2051, %fd2342, 0d3FF0000000000000;
	selp.f64 	%fd2052, 0d4000000000000000, %fd2051, %p345;
	div.rn.f64 	%fd497, %fd2256, %fd2052;
	mov.f64 	%fd2053, 0d4097700000000000;
	div.rn.f64 	%fd498, %fd2053, %fd489;
	{
	.reg .b32 %temp; 
	mov.b64 	{%temp, %r263}, %fd498;
	}
	abs.f64 	%fd499, %fd498;
	{ // callseq 17, 0
	.param .b64 param0;
	st.param.f64 	[param0], %fd499;
	.param .b64 param1;
	st.param.f64 	[param1], 0d4000000000000000;
	.param .b64 retval0;
	call.uni (retval0), 
	__internal_accurate_pow, 
	(
	param0, 
	param1
	);
	ld.param.f64 	%fd2054, [retval0];
	} // callseq 17
	setp.lt.s32 	%p346, %r263, 0;
	neg.f64 	%fd2056, %fd2054;
	selp.f64 	%fd2057, %fd2056, %fd2054, %p334;
	selp.f64 	%fd2058, %fd2057, %fd2054, %p346;
	setp.eq.f64 	%p347, %fd498, 0d0000000000000000;
	selp.b32 	%r1171, %r263, 0, %p334;
	or.b32  	%r1172, %r1171, 2146435072;
	selp.b32 	%r1173, %r1172, %r1171, %p333;
	mov.b32 	%r1174, 0;
	mov.b64 	%fd2059, {%r1174, %r1173};
	selp.f64 	%fd2343, %fd2059, %fd2058, %p347;
	add.f64 	%fd2060, %fd498, 0d4000000000000000;
	{
	.reg .b32 %temp; 
	mov.b64 	{%temp, %r1175}, %fd2060;
	}
	and.b32  	%r1176, %r1175, 2146435072;
	setp.ne.s32 	%p348, %r1176, 2146435072;
	@%p348 bra 	$L__BB1_275;
	setp.num.f64 	%p349, %fd498, %fd498;
	@%p349 bra 	$L__BB1_273;
	mov.f64 	%fd2061, 0d4000000000000000;
	add.rn.f64 	%fd2343, %fd498, %fd2061;
	bra.uni 	$L__BB1_275;
$L__BB1_273:
	setp.neu.f64 	%p350, %fd499, 0d7FF0000000000000;
	@%p350 bra 	$L__BB1_275;
	selp.b32 	%r1177, %r9, %r8, %p2;
	selp.b32 	%r1178, %r1177, %r8, %p346;
	mov.b32 	%r1179, 0;
	mov.b64 	%fd2343, {%r1179, %r1178};
$L__BB1_275:
	setp.lt.s32 	%p352, %r6, 0;
	setp.eq.s32 	%p353, %r7, 1062207488;
	setp.eq.f64 	%p355, %fd498, 0d3FF0000000000000;
	add.f64 	%fd2062, %fd2343, 0d3FF0000000000000;
	mov.f64 	%fd2063, 0dBFF8000000000000;
	div.rn.f64 	%fd2064, %fd2063, %fd2062;
	add.f64 	%fd2065, %fd2064, 0d4004000000000000;
	selp.f64 	%fd504, 0d3FFC000000000000, %fd2065, %p355;
	mov.f64 	%fd2066, 0d3E8421F5F40D8376;
	div.rn.f64 	%fd505, %fd2066, %fd504;
	{
	.reg .b32 %temp; 
	mov.b64 	{%temp, %r264}, %fd84;
	}
	abs.f64 	%fd506, %fd84;
	{ // callseq 18, 0
	.param .b64 param0;
	st.param.f64 	[param0], %fd506;
	.param .b64 param1;
	st.param.f64 	[param1], 0d4000000000000000;
	.param .b64 retval0;
	call.uni (retval0), 
	__internal_accurate_pow, 
	(
	param0, 
	param1
	);
	ld.param.f64 	%fd2067, [retval0];
	} // callseq 18
	setp.lt.s32 	%p356, %r264, 0;
	neg.f64 	%fd2069, %fd2067;
	selp.f64 	%fd2070, %fd2069, %fd2067, %p353;
	selp.f64 	%fd2071, %fd2070, %fd2067, %p356;
	setp.eq.f64 	%p357, %fd84, 0d0000000000000000;
	selp.b32 	%r1180, %r264, 0, %p353;
	or.b32  	%r1181, %r1180, 2146435072;
	selp.b32 	%r1182, %r1181, %r1180, %p352;
	mov.b32 	%r1183, 0;
	mov.b64 	%fd2072, {%r1183, %r1182};
	selp.f64 	%fd2345, %fd2072, %fd2071, %p357;
	add.f64 	%fd2073, %fd84, 0d4000000000000000;
	{
	.reg .b32 %temp; 
	mov.b64 	{%temp, %r1184}, %fd2073;
	}
	and.b32  	%r265, %r1184, 2146435072;
	setp.ne.s32 	%p358, %r265, 2146435072;
	mov.f64 	%fd2344, %fd2345;
	@%p358 bra 	$L__BB1_280;
	setp.num.f64 	%p359, %fd84, %fd84;
	@%p359 bra 	$L__BB1_278;
	mov.f64 	%fd2074, 0d4000000000000000;
	add.rn.f64 	%fd2344, %fd84, %fd2074;
	bra.uni 	$L__BB1_280;
$L__BB1_278:
	setp.neu.f64 	%p360, %fd506, 0d7FF0000000000000;
	mov.f64 	%fd2344, %fd2345;
	@%p360 bra 	$L__BB1_280;
	setp.lt.s32 	%p361, %r264, 0;
	selp.b32 	%r1185, %r9, %r8, %p2;
	selp.b32 	%r1186, %r1185, %r8, %p361;
	mov.b32 	%r1187, 0;
	mov.b64 	%fd2344, {%r1187, %r1186};
$L__BB1_280:
	ld.param.u32 	%r1249, [_Z12computeStatePdS_idS_iS_ii_param_2];
	setp.eq.f64 	%p363, %fd84, 0d3FF0000000000000;
	selp.f64 	%fd2075, 0d3FF0000000000000, %fd2344, %p363;
	mul.f64 	%fd2076, %fd505, %fd2075;
	mul.wide.s32 	%rd103, %r1249, 96;
	add.s64 	%rd57, %rd43, %rd103;
	ld.global.f64 	%fd2077, [%rd57];
	mul.f64 	%fd511, %fd2077, %fd2076;
	@%p358 bra 	$L__BB1_285;
	setp.num.f64 	%p364, %fd84, %fd84;
	@%p364 bra 	$L__BB1_283;
	mov.f64 	%fd2078, 0d4000000000000000;
	add.rn.f64 	%fd2345, %fd84, %fd2078;
	bra.uni 	$L__BB1_285;
$L__BB1_283:
	setp.neu.f64 	%p365, %fd506, 0d7FF0000000000000;
	@%p365 bra 	$L__BB1_285;
	setp.lt.s32 	%p366, %r264, 0;
	selp.b32 	%r1188, %r9, %r8, %p2;
	selp.b32 	%r1189, %r1188, %r8, %p366;
	mov.b32 	%r1190, 0;
	mov.b64 	%fd2345, {%r1190, %r1189};
$L__BB1_285:
	selp.f64 	%fd2079, 0d3FF0000000000000, %fd2345, %p363;
	fma.rn.f64 	%fd2080, %fd505, %fd2079, 0d3FAEB851EB851EB8;
	div.rn.f64 	%fd2081, %fd511, %fd2080;
	mul.f64 	%fd2082, %fd2257, %fd2081;
	sub.f64 	%fd2083, %fd489, %fd84;
	mul.f64 	%fd515, %fd2083, %fd2082;
	sub.f64 	%fd2084, %fd84, %fd55;
	mul.f64 	%fd516, %fd2084, 0d3F6F212D77318FC5;
	add.f64 	%fd517, %fd55, 0d3FF0000000000000;
	{
	.reg .b32 %temp; 
	mov.b64 	{%temp, %r266}, %fd517;
	}
	abs.f64 	%fd518, %fd517;
	{ // callseq 19, 0
	.param .b64 param0;
	st.param.f64 	[param0], %fd518;
	.param .b64 param1;
	st.param.f64 	[param1], 0d4000000000000000;
	.param .b64 retval0;
	call.uni (retval0), 
	__internal_accurate_pow, 
	(
	param0, 
	param1
	);
	ld.param.f64 	%fd2085, [retval0];
	} // callseq 19
	setp.lt.s32 	%p371, %r266, 0;
	neg.f64 	%fd2087, %fd2085;
	selp.f64 	%fd2088, %fd2087, %fd2085, %p353;
	selp.f64 	%fd2089, %fd2088, %fd2085, %p371;
	setp.eq.f64 	%p372, %fd517, 0d0000000000000000;
	selp.b32 	%r1191, %r266, 0, %p353;
	or.b32  	%r1192, %r1191, 2146435072;
	selp.b32 	%r1193, %r1192, %r1191, %p352;
	mov.b32 	%r1194, 0;
	mov.b64 	%fd2090, {%r1194, %r1193};
	selp.f64 	%fd2346, %fd2090, %fd2089, %p372;
	add.f64 	%fd2091, %fd517, 0d4000000000000000;
	{
	.reg .b32 %temp; 
	mov.b64 	{%temp, %r1195}, %fd2091;
	}
	and.b32  	%r1196, %r1195, 2146435072;
	setp.ne.s32 	%p373, %r1196, 2146435072;
	@%p373 bra 	$L__BB1_290;
	setp.num.f64 	%p374, %fd517, %fd517;
	@%p374 bra 	$L__BB1_288;
	mov.f64 	%fd2092, 0d4000000000000000;
	add.rn.f64 	%fd2346, %fd517, %fd2092;
	bra.uni 	$L__BB1_290;
$L__BB1_288:
	setp.neu.f64 	%p375, %fd518, 0d7FF0000000000000;
	@%p375 bra 	$L__BB1_290;
	selp.b32 	%r1197, %r9, %r8, %p2;
	selp.b32 	%r1198, %r1197, %r8, %p371;
	mov.b32 	%r1199, 0;
	mov.b64 	%fd2346, {%r1199, %r1198};
$L__BB1_290:
	setp.lt.s32 	%p377, %r10, 0;
	setp.eq.s32 	%p378, %r11, 1072693248;
	setp.eq.f64 	%p380, %fd517, 0d3FF0000000000000;
	mov.f64 	%fd2093, 0d4069000000000000;
	div.rn.f64 	%fd2094, %fd2093, %fd2346;
	add.f64 	%fd2095, %fd2094, 0d3FF0000000000000;
	selp.f64 	%fd523, 0d4069200000000000, %fd2095, %p380;
	{
	.reg .b32 %temp; 
	mov.b64 	{%temp, %r267}, %fd523;
	}
	abs.f64 	%fd524, %fd523;
	{ // callseq 20, 0
	.param .b64 param0;
	st.param.f64 	[param0], %fd524;
	.param .b64 param1;
	st.param.f64 	[param1], 0dBFF0000000000000;
	.param .b64 retval0;
	call.uni (retval0), 
	__internal_accurate_pow, 
	(
	param0, 
	param1
	);
	ld.param.f64 	%fd2096, [retval0];
	} // callseq 20
	setp.lt.s32 	%p381, %r267, 0;
	neg.f64 	%fd2098, %fd2096;
	selp.f64 	%fd2099, %fd2098, %fd2096, %p378;
	selp.f64 	%fd2100, %fd2099, %fd2096, %p381;
	setp.eq.f64 	%p382, %fd523, 0d0000000000000000;
	selp.b32 	%r1200, %r267, 0, %p378;
	or.b32  	%r1201, %r1200, 2146435072;
	selp.b32 	%r1202, %r1201, %r1200, %p377;
	mov.b32 	%r1203, 0;
	mov.b64 	%fd2101, {%r1203, %r1202};
	selp.f64 	%fd2347, %fd2101, %fd2100, %p382;
	add.f64 	%fd2102, %fd523, 0dBFF0000000000000;
	{
	.reg .b32 %temp; 
	mov.b64 	{%temp, %r1204}, %fd2102;
	}
	and.b32  	%r1205, %r1204, 2146435072;
	setp.ne.s32 	%p383, %r1205, 2146435072;
	@%p383 bra 	$L__BB1_295;
	setp.num.f64 	%p384, %fd523, %fd523;
	@%p384 bra 	$L__BB1_293;
	mov.f64 	%fd2103, 0dBFF0000000000000;
	add.rn.f64 	%fd2347, %fd523, %fd2103;
	bra.uni 	$L__BB1_295;
$L__BB1_293:
	setp.neu.f64 	%p385, %fd524, 0d7FF0000000000000;
	@%p385 bra 	$L__BB1_295;
	selp.b32 	%r1207, %r328, %r12, %p381;
	mov.b32 	%r1208, 0;
	mov.b64 	%fd2347, {%r1208, %r1207};
$L__BB1_295:
	setp.lt.s32 	%p387, %r6, 0;
	setp.eq.s32 	%p388, %r7, 1062207488;
	setp.eq.f64 	%p390, %fd523, 0d3FF0000000000000;
	selp.f64 	%fd529, 0d3FF0000000000000, %fd2347, %p390;
	add.f64 	%fd530, %fd84, 0d3FD0000000000000;
	{
	.reg .b32 %temp; 
	mov.b64 	{%temp, %r268}, %fd530;
	}
	abs.f64 	%fd531, %fd530;
	{ // callseq 21, 0
	.param .b64 param0;
	st.param.f64 	[param0], %fd531;
	.param .b64 param1;
	st.param.f64 	[param1], 0d4000000000000000;
	.param .b64 retval0;
	call.uni (retval0), 
	__internal_accurate_pow, 
	(
	param0, 
	param1
	);
	ld.param.f64 	%fd2104, [retval0];
	} // callseq 21
	setp.lt.s32 	%p391, %r268, 0;
	neg.f64 	%fd2106, %fd2104;
	selp.f64 	%fd2107, %fd2106, %fd2104, %p388;
	selp.f64 	%fd2108, %fd2107, %fd2104, %p391;
	setp.eq.f64 	%p392, %fd530, 0d0000000000000000;
	selp.b32 	%r1209, %r268, 0, %p388;
	or.b32  	%r1210, %r1209, 2146435072;
	selp.b32 	%r1211, %r1210, %r1209, %p387;
	mov.b32 	%r1212, 0;
	mov.b64 	%fd2109, {%r1212, %r1211};
	selp.f64 	%fd2348, %fd2109, %fd2108, %p392;
	add.f64 	%fd2110, %fd530, 0d4000000000000000;
	{
	.reg .b32 %temp; 
	mov.b64 	{%temp, %r1213}, %fd2110;
	}
	and.b32  	%r1214, %r1213, 2146435072;
	setp.ne.s32 	%p393, %r1214, 2146435072;
	@%p393 bra 	$L__BB1_300;
	setp.num.f64 	%p394, %fd530, %fd530;
	@%p394 bra 	$L__BB1_298;
	mov.f64 	%fd2111, 0d4000000000000000;
	add.rn.f64 	%fd2348, %fd530, %fd2111;
	bra.uni 	$L__BB1_300;
$L__BB1_298:
	setp.neu.f64 	%p395, %fd531, 0d7FF0000000000000;
	@%p395 bra 	$L__BB1_300;
	selp.b32 	%r1215, %r9, %r8, %p2;
	selp.b32 	%r1216, %r1215, %r8, %p391;
	mov.b32 	%r1217, 0;
	mov.b64 	%fd2348, {%r1217, %r1216};
$L__BB1_300:
	setp.eq.f64 	%p400, %fd530, 0d3FF0000000000000;
	mov.f64 	%fd2112, 0d4059000000000000;
	div.rn.f64 	%fd2113, %fd2112, %fd2348;
	add.f64 	%fd2114, %fd2113, 0d3FF0000000000000;
	selp.f64 	%fd536, 0d4059400000000000, %fd2114, %p400;
	{
	.reg .b32 %temp; 
	mov.b64 	{%temp, %r269}, %fd536;
	}
	abs.f64 	%fd537, %fd536;
	{ // callseq 22, 0
	.param .b64 param0;
	st.param.f64 	[param0], %fd537;
	.param .b64 param1;
	st.param.f64 	[param1], 0dBFF0000000000000;
	.param .b64 retval0;
	call.uni (retval0), 
	__internal_accurate_pow, 
	(
	param0, 
	param1
	);
	ld.param.f64 	%fd2115, [retval0];
	} // callseq 22
	setp.lt.s32 	%p401, %r269, 0;
	neg.f64 	%fd2117, %fd2115;
	selp.f64 	%fd2118, %fd2117, %fd2115, %p378;
	selp.f64 	%fd2119, %fd2118, %fd2115, %p401;
	setp.eq.f64 	%p402, %fd536, 0d0000000000000000;
	selp.b32 	%r1218, %r269, 0, %p378;
	or.b32  	%r1219, %r1218, 2146435072;
	selp.b32 	%r1220, %r1219, %r1218, %p377;
	mov.b32 	%r1221, 0;
	mov.b64 	%fd2120, {%r1221, %r1220};
	selp.f64 	%fd2349, %fd2120, %fd2119, %p402;
	add.f64 	%fd2121, %fd536, 0dBFF0000000000000;
	{
	.reg .b32 %temp; 
	mov.b64 	{%temp, %r1222}, %fd2121;
	}
	and.b32  	%r1223, %r1222, 2146435072;
	setp.ne.s32 	%p403, %r1223, 2146435072;
	@%p403 bra 	$L__BB1_305;
	setp.num.f64 	%p404, %fd536, %fd536;
	@%p404 bra 	$L__BB1_303;
	mov.f64 	%fd2122, 0dBFF0000000000000;
	add.rn.f64 	%fd2349, %fd536, %fd2122;
	bra.uni 	$L__BB1_305;
$L__BB1_303:
	setp.neu.f64 	%p405, %fd537, 0d7FF0000000000000;
	@%p405 bra 	$L__BB1_305;
	selp.b32 	%r1225, %r328, %r12, %p401;
	mov.b32 	%r1226, 0;
	mov.b64 	%fd2349, {%r1226, %r1225};
$L__BB1_305:
	setp.lt.s32 	%p407, %r6, 0;
	setp.eq.s32 	%p408, %r7, 1062207488;
	setp.eq.f64 	%p410, %fd536, 0d3FF0000000000000;
	selp.f64 	%fd542, 0d3FF0000000000000, %fd2349, %p410;
	add.f64 	%fd543, %fd489, 0d4072C00000000000;
	{
	.reg .b32 %temp; 
	mov.b64 	{%temp, %r270}, %fd543;
	}
	abs.f64 	%fd544, %fd543;
	{ // callseq 23, 0
	.param .b64 param0;
	st.param.f64 	[param0], %fd544;
	.param .b64 param1;
	st.param.f64 	[param1], 0d4000000000000000;
	.param .b64 retval0;
	call.uni (retval0), 
	__internal_accurate_pow, 
	(
	param0, 
	param1
	);
	ld.param.f64 	%fd2123, [retval0];
	} // callseq 23
	setp.lt.s32 	%p411, %r270, 0;
	neg.f64 	%fd2125, %fd2123;
	selp.f64 	%fd2126, %fd2125, %fd2123, %p408;
	selp.f64 	%fd2127, %fd2126, %fd2123, %p411;
	setp.eq.f64 	%p412, %fd543, 0d0000000000000000;
	selp.b32 	%r1227, %r270, 0, %p408;
	or.b32  	%r1228, %r1227, 2146435072;
	selp.b32 	%r1229, %r1228, %r1227, %p407;
	mov.b32 	%r1230, 0;
	mov.b64 	%fd2128, {%r1230, %r1229};
	selp.f64 	%fd2350, %fd2128, %fd2127, %p412;
	add.f64 	%fd2129, %fd543, 0d4000000000000000;
	{
	.reg .b32 %temp; 
	mov.b64 	{%temp, %r1231}, %fd2129;
	}
	and.b32  	%r1232, %r1231, 2146435072;
	setp.ne.s32 	%p413, %r1232, 2146435072;
	@%p413 bra 	$L__BB1_310;
	setp.num.f64 	%p414, %fd543, %fd543;
	@%p414 bra 	$L__BB1_308;
	mov.f64 	%fd2130, 0d4000000000000000;
	add.rn.f64 	%fd2350, %fd543, %fd2130;
	bra.uni 	$L__BB1_310;
$L__BB1_308:
	setp.neu.f64 	%p415, %fd544, 0d7FF0000000000000;
	@%p415 bra 	$L__BB1_310;
	selp.b32 	%r1233, %r9, %r8, %p2;
	selp.b32 	%r1234, %r1233, %r8, %p411;
	mov.b32 	%r1235, 0;
	mov.b64 	%fd2350, {%r1235, %r1234};
$L__BB1_310:
	setp.lt.s32 	%p417, %r10, 0;
	setp.eq.s32 	%p418, %r11, 1072693248;
	setp.eq.f64 	%p420, %fd543, 0d3FF0000000000000;
	mov.f64 	%fd2131, 0d4146E36000000000;
	div.rn.f64 	%fd2132, %fd2131, %fd2350;
	add.f64 	%fd2133, %fd2132, 0d3FF0000000000000;
	selp.f64 	%fd549, 0d4146E36080000000, %fd2133, %p420;
	{
	.reg .b32 %temp; 
	mov.b64 	{%temp, %r271}, %fd549;
	}
	abs.f64 	%fd550, %fd549;
	{ // callseq 24, 0
	.param .b64 param0;
	st.param.f64 	[param0], %fd550;
	.param .b64 param1;
	st.param.f64 	[param1], 0dBFF0000000000000;
	.param .b64 retval0;
	call.uni (retval0), 
	__internal_accurate_pow, 
	(
	param0, 
	param1
	);
	ld.param.f64 	%fd2134, [retval0];
	} // callseq 24
	setp.lt.s32 	%p421, %r271, 0;
	neg.f64 	%fd2136, %fd2134;
	selp.f64 	%fd2137, %fd2136, %fd2134, %p418;
	selp.f64 	%fd2138, %fd2137, %fd2134, %p421;
	setp.eq.f64 	%p422, %fd549, 0d0000000000000000;
	selp.b32 	%r1236, %r271, 0, %p418;
	or.b32  	%r1237, %r1236, 2146435072;
	selp.b32 	%r1238, %r1237, %r1236, %p417;
	mov.b32 	%r1239, 0;
	mov.b64 	%fd2139, {%r1239, %r1238};
	selp.f64 	%fd2351, %fd2139, %fd2138, %p422;
	add.f64 	%fd2140, %fd549, 0dBFF0000000000000;
	{
	.reg .b32 %temp; 
	mov.b64 	{%temp, %r1240}, %fd2140;
	}
	and.b32  	%r1241, %r1240, 2146435072;
	setp.ne.s32 	%p423, %r1241, 2146435072;
	@%p423 bra 	$L__BB1_315;
	setp.num.f64 	%p424, %fd549, %fd549;
	@%p424 bra 	$L__BB1_313;
	mov.f64 	%fd2141, 0dBFF0000000000000;
	add.rn.f64 	%fd2351, %fd549, %fd2141;
	bra.uni 	$L__BB1_315;
$L__BB1_313:
	setp.neu.f64 	%p425, %fd550, 0d7FF0000000000000;
	@%p425 bra 	$L__BB1_315;
	selp.b32 	%r1243, %r328, %r12, %p421;
	mov.b32 	%r1244, 0;
	mov.b64 	%fd2351, {%r1244, %r1243};
$L__BB1_315:
	ld.param.u64 	%rd109, [_Z12computeStatePdS_idS_iS_ii_param_1];
	setp.eq.f64 	%p427, %fd549, 0d3FF0000000000000;
	selp.f64 	%fd555, 0d3FF0000000000000, %fd2351, %p427;
	mul.wide.s32 	%rd104, %r1269, 8;
	cvta.to.global.u64 	%rd105, %rd109;
	add.s64 	%rd106, %rd105, %rd104;
	st.global.f64 	[%rd106], %fd178;
	ld.global.f64 	%fd556, [%rd43];
	sub.f64 	%fd2142, %fd190, %fd556;
	div.rn.f64 	%fd2143, %fd2142, %fd209;
	fma.rn.f64 	%fd557, %fd590, %fd2143, %fd556;
	abs.f64 	%fd2144, %fd557;
	setp.equ.f64 	%p428, %fd2144, 0d7FF0000000000000;
	@%p428 bra 	$L__BB1_317;
	st.global.f64 	[%rd25], %fd557;
	bra.uni 	$L__BB1_318;
$L__BB1_317:
	st.global.f64 	[%rd25], %fd556;
$L__BB1_318:
	ld.global.f64 	%fd558, [%rd44];
	sub.f64 	%fd2145, %fd221, %fd558;
	div.rn.f64 	%fd2146, %fd2145, %fd299;
	fma.rn.f64 	%fd559, %fd590, %fd2146, %fd558;
	abs.f64 	%fd2147, %fd559;
	setp.equ.f64 	%p429, %fd2147, 0d7FF0000000000000;
	@%p429 bra 	$L__BB1_320;
	st.global.f64 	[%rd26], %fd559;
	bra.uni 	$L__BB1_321;
$L__BB1_320:
	st.global.f64 	[%rd26], %fd558;
$L__BB1_321:
	ld.global.f64 	%fd560, [%rd45];
	sub.f64 	%fd2148, %fd231, %fd560;
	rcp.rn.f64 	%fd2149, %fd300;
	div.rn.f64 	%fd2150, %fd2148, %fd2149;
	fma.rn.f64 	%fd561, %fd590, %fd2150, %fd560;
	abs.f64 	%fd2151, %fd561;
	setp.equ.f64 	%p430, %fd2151, 0d7FF0000000000000;
	@%p430 bra 	$L__BB1_323;
	st.global.f64 	[%rd27], %fd561;
	bra.uni 	$L__BB1_324;
$L__BB1_323:
	st.global.f64 	[%rd27], %fd560;
$L__BB1_324:
	ld.global.f64 	%fd562, [%rd46];
	rcp.rn.f64 	%fd2152, %fd306;
	sub.f64 	%fd2153, %fd2152, %fd562;
	div.rn.f64 	%fd2154, %fd2153, %fd325;
	fma.rn.f64 	%fd563, %fd590, %fd2154, %fd562;
	abs.f64 	%fd2155, %fd563;
	setp.equ.f64 	%p431, %fd2155, 0d7FF0000000000000;
	@%p431 bra 	$L__BB1_326;
	st.global.f64 	[%rd28], %fd563;
	bra.uni 	$L__BB1_327;
$L__BB1_326:
	st.global.f64 	[%rd28], %fd562;
$L__BB1_327:
	ld.global.f64 	%fd564, [%rd47];
	rcp.rn.f64 	%fd2156, %fd332;
	sub.f64 	%fd2157, %fd2156, %fd564;
	div.rn.f64 	%fd2158, %fd2157, %fd356;
	fma.rn.f64 	%fd565, %fd590, %fd2158, %fd564;
	abs.f64 	%fd2159, %fd565;
	setp.equ.f64 	%p432, %fd2159, 0d7FF0000000000000;
	@%p432 bra 	$L__BB1_329;
	st.global.f64 	[%rd29], %fd565;
	bra.uni 	$L__BB1_330;
$L__BB1_329:
	st.global.f64 	[%rd29], %fd564;
$L__BB1_330:
	ld.global.f64 	%fd566, [%rd48];
	add.f64 	%fd2160, %fd362, 0d3FD51EB851EB851F;
	sub.f64 	%fd2161, %fd2160, %fd566;
	div.rn.f64 	%fd2162, %fd2161, %fd383;
	fma.rn.f64 	%fd567, %fd590, %fd2162, %fd566;
	abs.f64 	%fd2163, %fd567;
	setp.equ.f64 	%p433, %fd2163, 0d7FF0000000000000;
	@%p433 bra 	$L__BB1_332;
	st.global.f64 	[%rd30], %fd567;
	bra.uni 	$L__BB1_333;
$L__BB1_332:
	st.global.f64 	[%rd30], %fd566;
$L__BB1_333:
	ld.global.f64 	%fd568, [%rd49];
	add.f64 	%fd2164, %fd2324, 0d3FF0000000000000;
	mov.f64 	%fd2165, 0d3FE3333333333333;
	div.rn.f64 	%fd2166, %fd2165, %fd2164;
	add.f64 	%fd2167, %fd2166, 0d3FD999999999999A;
	setp.eq.f64 	%p434, %fd384, 0d3FF0000000000000;
	selp.f64 	%fd2168, 0d3FE6666666666666, %fd2167, %p434;
	sub.f64 	%fd2169, %fd2168, %fd568;
	div.rn.f64 	%fd2170, %fd2169, %fd393;
	fma.rn.f64 	%fd569, %fd590, %fd2170, %fd568;
	abs.f64 	%fd2171, %fd569;
	setp.equ.f64 	%p435, %fd2171, 0d7FF0000000000000;
	@%p435 bra 	$L__BB1_335;
	st.global.f64 	[%rd31], %fd569;
	bra.uni 	$L__BB1_336;
$L__BB1_335:
	st.global.f64 	[%rd31], %fd568;
$L__BB1_336:
	ld.global.f64 	%fd570, [%rd51];
	rcp.rn.f64 	%fd2172, %fd399;
	sub.f64 	%fd2173, %fd2172, %fd570;
	div.rn.f64 	%fd2174, %fd2173, %fd411;
	fma.rn.f64 	%fd571, %fd590, %fd2174, %fd570;
	abs.f64 	%fd2175, %fd571;
	setp.equ.f64 	%p436, %fd2175, 0d7FF0000000000000;
	@%p436 bra 	$L__BB1_338;
	st.global.f64 	[%rd32], %fd571;
	bra.uni 	$L__BB1_339;
$L__BB1_338:
	st.global.f64 	[%rd32], %fd570;
$L__BB1_339:
	ld.global.f64 	%fd572, [%rd52];
	rcp.rn.f64 	%fd2176, %fd417;
	sub.f64 	%fd2177, %fd2176, %fd572;
	add.f64 	%fd2178, %fd434, 0d4008000000000000;
	div.rn.f64 	%fd2179, %fd2177, %fd2178;
	fma.rn.f64 	%fd573, %fd590, %fd2179, %fd572;
	abs.f64 	%fd2180, %fd573;
	setp.equ.f64 	%p437, %fd2180, 0d7FF0000000000000;
	@%p437 bra 	$L__BB1_341;
	st.global.f64 	[%rd33], %fd573;
	bra.uni 	$L__BB1_342;
$L__BB1_341:
	st.global.f64 	[%rd33], %fd572;
$L__BB1_342:
	ld.global.f64 	%fd574, [%rd53];
	rcp.rn.f64 	%fd2181, %fd440;
	sub.f64 	%fd2182, %fd2181, %fd574;
	div.rn.f64 	%fd2183, %fd2182, %fd452;
	fma.rn.f64 	%fd575, %fd590, %fd2183, %fd574;
	abs.f64 	%fd2184, %fd575;
	setp.equ.f64 	%p438, %fd2184, 0d7FF0000000000000;
	@%p438 bra 	$L__BB1_344;
	st.global.f64 	[%rd34], %fd575;
	bra.uni 	$L__BB1_345;
$L__BB1_344:
	st.global.f64 	[%rd34], %fd574;
$L__BB1_345:
	ld.global.f64 	%fd576, [%rd54];
	rcp.rn.f64 	%fd2185, %fd458;
	sub.f64 	%fd2186, %fd2185, %fd576;
	div.rn.f64 	%fd2187, %fd2186, %fd470;
	fma.rn.f64 	%fd577, %fd590, %fd2187, %fd576;
	abs.f64 	%fd2188, %fd577;
	setp.equ.f64 	%p439, %fd2188, 0d7FF0000000000000;
	@%p439 bra 	$L__BB1_347;
	st.global.f64 	[%rd35], %fd577;
	bra.uni 	$L__BB1_348;
$L__BB1_347:
	st.global.f64 	[%rd35], %fd576;
$L__BB1_348:
	ld.global.f64 	%fd578, [%rd55];
	rcp.rn.f64 	%fd2189, %fd476;
	sub.f64 	%fd2190, %fd2189, %fd578;
	div.rn.f64 	%fd2191, %fd2190, %fd488;
	fma.rn.f64 	%fd579, %fd590, %fd2191, %fd578;
	abs.f64 	%fd2192, %fd579;
	setp.equ.f64 	%p440, %fd2192, 0d7FF0000000000000;
	@%p440 bra 	$L__BB1_350;
	st.global.f64 	[%rd36], %fd579;
	bra.uni 	$L__BB1_351;
$L__BB1_350:
	st.global.f64 	[%rd36], %fd578;
$L__BB1_351:
	ld.global.f64 	%fd580, [%rd57];
	mul.f64 	%fd2193, %fd504, 0dBF0797CC39FFD60F;
	ld.global.f64 	%fd2194, [%rd50];
	mul.f64 	%fd2195, %fd2193, %fd2194;
	mul.f64 	%fd2196, %fd580, %fd2195;
	mov.f64 	%fd2197, 0d3FF0000000000000;
	sub.f64 	%fd2198, %fd2197, %fd580;
	fma.rn.f64 	%fd2199, %fd2198, 0d3F747AE147AE147B, %fd2196;
	fma.rn.f64 	%fd581, %fd590, %fd2199, %fd580;
	abs.f64 	%fd2200, %fd581;
	setp.equ.f64 	%p441, %fd2200, 0d7FF0000000000000;
	@%p441 bra 	$L__BB1_353;
	st.global.f64 	[%rd37], %fd581;
	bra.uni 	$L__BB1_354;
$L__BB1_353:
	st.global.f64 	[%rd37], %fd580;
$L__BB1_354:
	ld.global.f64 	%fd582, [%rd42];
	add.f64 	%fd2201, %fd168, %fd177;
	add.f64 	%fd2202, %fd155, %fd155;
	sub.f64 	%fd2203, %fd2201, %fd2202;
	mul.f64 	%fd2204, %fd2203, 0dC12E848000000000;
	mul.f64 	%fd2205, %fd2204, 0d3F2833F728130D2E;
	div.rn.f64 	%fd2206, %fd2205, 0d40A8BAFB6F5A6710;
	sub.f64 	%fd2207, %fd490, %fd497;
	fma.rn.f64 	%fd2208, %fd2207, 0d3FB112AA2AD29E2F, %fd2206;
	add.f64 	%fd2209, %fd2208, %fd516;
	mul.f64 	%fd2210, %fd2209, %fd529;
	fma.rn.f64 	%fd583, %fd590, %fd2210, %fd582;
	abs.f64 	%fd2211, %fd583;
	setp.equ.f64 	%p442, %fd2211, 0d7FF0000000000000;
	@%p442 bra 	$L__BB1_356;
	st.global.f64 	[%rd21], %fd583;
	bra.uni 	$L__BB1_357;
$L__BB1_356:
	st.global.f64 	[%rd21], %fd582;
$L__BB1_357:
	ld.global.f64 	%fd584, [%rd50];
	mul.f64 	%fd2212, %fd94, 0dC12E848000000000;
	mul.f64 	%fd2213, %fd2212, 0d3F2833F728130D2E;
	div.rn.f64 	%fd2214, %fd2213, 0d40251A7028687341;
	fma.rn.f64 	%fd2215, %fd515, 0d403401DF6A2ED15F, %fd2214;
	fma.rn.f64 	%fd2216, %fd516, 0dC072C00000000000, %fd2215;
	mul.f64 	%fd2217, %fd2216, %fd542;
	fma.rn.f64 	%fd585, %fd590, %fd2217, %fd584;
	abs.f64 	%fd2218, %fd585;
	setp.equ.f64 	%p443, %fd2218, 0d7FF0000000000000;
	@%p443 bra 	$L__BB1_359;
	st.global.f64 	[%rd22], %fd585;
	bra.uni 	$L__BB1_360;
$L__BB1_359:
	st.global.f64 	[%rd22], %fd584;
$L__BB1_360:
	ld.global.f64 	%fd586, [%rd56];
	sub.f64 	%fd2219, %fd497, %fd490;
	sub.f64 	%fd2220, %fd2219, %fd515;
	mul.f64 	%fd2221, %fd2220, %fd555;
	fma.rn.f64 	%fd587, %fd590, %fd2221, %fd586;
	abs.f64 	%fd2222, %fd587;
	setp.equ.f64 	%p444, %fd2222, 0d7FF0000000000000;
	@%p444 bra 	$L__BB1_362;
	st.global.f64 	[%rd23], %fd587;
	bra.uni 	$L__BB1_363;
$L__BB1_362:
	st.global.f64 	[%rd23], %fd586;
$L__BB1_363:
	ld.global.f64 	%fd588, [%rd40];
	fma.rn.f64 	%fd2223, %fd155, 0d4008000000000000, %fd82;
	fma.rn.f64 	%fd2224, %fd167, 0d4008000000000000, %fd2223;
	add.f64 	%fd2225, %fd2224, %fd176;
	mul.f64 	%fd2226, %fd2225, 0dC12E848000000000;
	mul.f64 	%fd2227, %fd2226, 0d3F2833F728130D2E;
	div.rn.f64 	%fd2228, %fd2227, 0d4098BAFB6F5A6710;
	fma.rn.f64 	%fd589, %fd590, %fd2228, %fd588;
	abs.f64 	%fd2229, %fd589;
	setp.equ.f64 	%p445, %fd2229, 0d7FF0000000000000;
	@%p445 bra 	$L__BB1_365;
	st.global.f64 	[%rd39], %fd589;
	bra.uni 	$L__BB1_366;
$L__BB1_365:
	st.global.f64 	[%rd39], %fd588;
$L__BB1_366:
	ld.global.f64 	%fd2230, [%rd41];
	add.f64 	%fd2231, %fd96, %fd103;
	add.f64 	%fd2232, %fd2231, %fd104;
	add.f64 	%fd2233, %fd2232, %fd127;
	add.f64 	%fd2234, %fd167, %fd167;
	sub.f64 	%fd2235, %fd2233, %fd2234;
	add.f64 	%fd2236, %fd2235, %fd175;
	mul.f64 	%fd2237, %fd2236, 0dC0F86A0000000000;
	mul.f64 	%fd2238, %fd2237, 0d3F2833F728130D2E;
	div.rn.f64 	%fd2239, %fd2238, 0d4098BAFB6F5A6710;
	fma.rn.f64 	%fd2240, %fd590, %fd2239, %fd2230;
	abs.f64 	%fd2241, %fd2240;
	setp.ne.f64 	%p446, %fd2241, 0d7FF0000000000000;
	selp.f64 	%fd2242, %fd2240, %fd2230, %p446;
	mul.wide.s32 	%rd107, %r1267, 8;
	add.s64 	%rd108, %rd1, %rd107;
	st.global.f64 	[%rd108], %fd2242;
	add.s32 	%r1270, %r1270, 1;
	add.s32 	%r1269, %r1269, 1;
	add.s32 	%r1268, %r1268, 1;
	add.s32 	%r1267, %r1267, 1;
	add.s32 	%r1266, %r1266, 1;
	add.s32 	%r1265, %r1265, 1;
	add.s32 	%r1264, %r1264, 1;
	add.s32 	%r1263, %r1263, 1;
	add.s32 	%r1262, %r1262, 1;
	add.s32 	%r1261, %r1261, 1;
	add.s32 	%r1260, %r1260, 1;
	add.s32 	%r1259, %r1259, 1;
	add.s32 	%r1258, %r1258, 1;
	add.s32 	%r1257, %r1257, 1;
	add.s32 	%r1256, %r1256, 1;
	add.s32 	%r1255, %r1255, 1;
	add.s32 	%r1254, %r1254, 1;
	add.s32 	%r1253, %r1253, 1;
	add.s32 	%r1252, %r1252, 1;
	add.s32 	%r1251, %r1251, 1;
	add.s32 	%r1250, %r1250, 1;
	setp.lt.s32 	%p447, %r1270, %r34;
	@%p447 bra 	$L__BB1_2;
$L__BB1_367:
	ret;

}
	// .globl	_Z11updateStatePdS_ii
.visible .entry _Z11updateStatePdS_ii(
	.param .u64 .ptr .align 1 _Z11updateStatePdS_ii_param_0,
	.param .u64 .ptr .align 1 _Z11updateStatePdS_ii_param_1,
	.param .u32 _Z11updateStatePdS_ii_param_2,
	.param .u32 _Z11updateStatePdS_ii_param_3
)
{
	.reg .pred 	%p<3>;
	.reg .b32 	%r<19>;
	.reg .b64 	%rd<61>;
	.reg .b64 	%fd<19>;

	ld.param.u32 	%r9, [_Z11updateStatePdS_ii_param_3];
	setp.lt.s32 	%p1, %r9, 1;
	@%p1 bra 	$L__BB2_3;
	ld.param.u32 	%r16, [_Z11updateStatePdS_ii_param_3];
	ld.param.u32 	%r14, [_Z11updateStatePdS_ii_param_2];
	mov.u32 	%r10, %ctaid.x;
	mul.lo.s32 	%r11, %r10, %r14;
	mad.lo.s32 	%r12, %r11, 19, %r14;
	mul.wide.s32 	%rd1, %r14, 8;
	mov.u32 	%r13, %tid.x;
	mul.lo.s32 	%r18, %r16, %r13;
	add.s32 	%r17, %r18, %r12;
	mul.wide.s32 	%rd2, %r14, 16;
	mul.wide.s32 	%rd3, %r14, 24;
	mul.wide.s32 	%rd4, %r14, 32;
	mul.wide.s32 	%rd5, %r14, 40;
	mul.wide.s32 	%rd6, %r14, 48;
	mul.wide.s32 	%rd7, %r14, 72;
	mul.wide.s32 	%rd8, %r14, 80;
	mul.wide.s32 	%rd9, %r14, 88;
	mul.wide.s32 	%rd10, %r14, 96;
	mul.wide.s32 	%rd11, %r14, 104;
	mul.wide.s32 	%rd12, %r14, 128;
	add.s32 	%r3, %r18, %r16;
$L__BB2_2:
	ld.param.u32 	%r15, [_Z11updateStatePdS_ii_param_2];
	ld.param.u64 	%rd60, [_Z11updateStatePdS_ii_param_1];
	ld.param.u64 	%rd59, [_Z11updateStatePdS_ii_param_0];
	mul.wide.s32 	%rd15, %r17, 8;
	cvta.to.global.u64 	%rd16, %rd59;
	add.s64 	%rd17, %rd16, %rd15;
	cvta.to.global.u64 	%rd18, %rd60;
	add.s64 	%rd19, %rd18, %rd15;
	ld.global.f64 	%fd1, [%rd19];
	st.global.f64 	[%rd17], %fd1;
	add.s64 	%rd20, %rd19, %rd1;
	ld.global.f64 	%fd2, [%rd20];
	add.s64 	%rd21, %rd17, %rd1;
	st.global.f64 	[%rd21], %fd2;
	add.s64 	%rd22, %rd19, %rd2;
	ld.global.f64 	%fd3, [%rd22];
	add.s64 	%rd23, %rd17, %rd2;
	st.global.f64 	[%rd23], %fd3;
	add.s64 	%rd24, %rd19, %rd3;
	ld.global.f64 	%fd4, [%rd24];
	add.s64 	%rd25, %rd17, %rd3;
	st.global.f64 	[%rd25], %fd4;
	add.s64 	%rd26, %rd19, %rd4;
	ld.global.f64 	%fd5, [%rd26];
	add.s64 	%rd27, %rd17, %rd4;
	st.global.f64 	[%rd27], %fd5;
	add.s64 	%rd28, %rd19, %rd5;
	ld.global.f64 	%fd6, [%rd28];
	add.s64 	%rd29, %rd17, %rd5;
	st.global.f64 	[%rd29], %fd6;
	add.s64 	%rd30, %rd19, %rd6;
	ld.global.f64 	%fd7, [%rd30];
	add.s64 	%rd31, %rd17, %rd6;
	st.global.f64 	[%rd31], %fd7;
	mul.wide.s32 	%rd32, %r15, 56;
	add.s64 	%rd33, %rd19, %rd32;
	ld.global.f64 	%fd8, [%rd33];
	add.s64 	%rd34, %rd17, %rd32;
	st.global.f64 	[%rd34], %fd8;
	mul.wide.s32 	%rd35, %r15, 64;
	add.s64 	%rd36, %rd19, %rd35;
	ld.global.f64 	%fd9, [%rd36];
	add.s64 	%rd37, %rd17, %rd35;
	st.global.f64 	[%rd37], %fd9;
	add.s64 	%rd38, %rd19, %rd7;
	ld.global.f64 	%fd10, [%rd38];
	add.s64 	%rd39, %rd17, %rd7;
	st.global.f64 	[%rd39], %fd10;
	add.s64 	%rd40, %rd19, %rd8;
	ld.global.f64 	%fd11, [%rd40];
	add.s64 	%rd41, %rd17, %rd8;
	st.global.f64 	[%rd41], %fd11;
	add.s64 	%rd42, %rd19, %rd9;
	ld.global.f64 	%fd12, [%rd42];
	add.s64 	%rd43, %rd17, %rd9;
	st.global.f64 	[%rd43], %fd12;
	add.s64 	%rd44, %rd19, %rd10;
	ld.global.f64 	%fd13, [%rd44];
	add.s64 	%rd45, %rd17, %rd10;
	st.global.f64 	[%rd45], %fd13;
	add.s64 	%rd46, %rd19, %rd11;
	ld.global.f64 	%fd14, [%rd46];
	add.s64 	%rd47, %rd17, %rd11;
	st.global.f64 	[%rd47], %fd14;
	mul.wide.s32 	%rd48, %r15, 112;
	add.s64 	%rd49, %rd19, %rd48;
	ld.global.f64 	%fd15, [%rd49];
	add.s64 	%rd50, %rd17, %rd48;
	st.global.f64 	[%rd50], %fd15;
	mul.wide.s32 	%rd51, %r15, 120;
	add.s64 	%rd52, %rd19, %rd51;
	ld.global.f64 	%fd16, [%rd52];
	add.s64 	%rd53, %rd17, %rd51;
	st.global.f64 	[%rd53], %fd16;
	add.s64 	%rd54, %rd19, %rd12;
	ld.global.f64 	%fd17, [%rd54];
	add.s64 	%rd55, %rd17, %rd12;
	st.global.f64 	[%rd55], %fd17;
	mul.wide.s32 	%rd56, %r15, 136;
	add.s64 	%rd57, %rd19, %rd56;
	ld.global.f64 	%fd18, [%rd57];
	add.s64 	%rd58, %rd17, %rd56;
	st.global.f64 	[%rd58], %fd18;
	add.s32 	%r18, %r18, 1;
	add.s32 	%r17, %r17, 1;
	setp.lt.s32 	%p2, %r18, %r3;
	@%p2 bra 	$L__BB2_2;
$L__BB2_3:
	ret;

}
	// .globl	_Z15compute_voltagePdS_S_dS_iiiiiddiibPiiibiS_
.visible .entry _Z15compute_voltagePdS_S_dS_iiiiiddiibPiiibiS_(
	.param .u64 .ptr .align 1 _Z15compute_voltagePdS_S_dS_iiiiiddiibPiiibiS__param_0,
	.param .u64 .ptr .align 1 _Z15compute_voltagePdS_S_dS_iiiiiddiibPiiibiS__param_1,
	.param .u64 .ptr .align 1 _Z15compute_voltagePdS_S_dS_iiiiiddiibPiiibiS__param_2,
	.param .f64 _Z15compute_voltagePdS_S_dS_iiiiiddiibPiiibiS__param_3,
	.param .u64 .ptr .align 1 _Z15compute_voltagePdS_S_dS_iiiiiddiibPiiibiS__param_4,
	.param .u32 _Z15compute_voltagePdS_S_dS_iiiiiddiibPiiibiS__param_5,
	.param .u32 _Z15compute_voltagePdS_S_dS_iiiiiddiibPiiibiS__param_6,
	.param .u32 _Z15compute_voltagePdS_S_dS_iiiiiddiibPiiibiS__param_7,
	.param .u32 _Z15compute_voltagePdS_S_dS_iiiiiddiibPiiibiS__param_8,
	.param .u32 _Z15compute_voltagePdS_S_dS_iiiiiddiibPiiibiS__param_9,
	.param .f64 _Z15compute_voltagePdS_S_dS_iiiiiddiibPiiibiS__param_10,
	.param .f64 _Z15compute_voltagePdS_S_dS_iiiiiddiibPiiibiS__param_11,
	.param .u32 _Z15compute_voltagePdS_S_dS_iiiiiddiibPiiibiS__param_12,
	.param .u32 _Z15compute_voltagePdS_S_dS_iiiiiddiibPiiibiS__param_13,
	.param .u8 _Z15compute_voltagePdS_S_dS_iiiiiddiibPiiibiS__param_14,
	.param .u64 .ptr .align 1 _Z15compute_voltagePdS_S_dS_iiiiiddiibPiiibiS__param_15,
	.param .u32 _Z15compute_voltagePdS_S_dS_iiiiiddiibPiiibiS__param_16,
	.param .u32 _Z15compute_voltagePdS_S_dS_iiiiiddiibPiiibiS__param_17,
	.param .u8 _Z15compute_voltagePdS_S_dS_iiiiiddiibPiiibiS__param_18,
	.param .u32 _Z15compute_voltagePdS_S_dS_iiiiiddiibPiiibiS__param_19,
	.param .u64 .ptr .align 1 _Z15compute_voltagePdS_S_dS_iiiiiddiibPiiibiS__param_20
)
{
	.reg .pred 	%p<86>;
	.reg .b16 	%rs<6>;
	.reg .b32 	%r<177>;
	.reg .b64 	%rd<70>;
	.reg .b64 	%fd<386>;

	ld.param.u64 	%rd23, [_Z15compute_voltagePdS_S_dS_iiiiiddiibPiiibiS__param_0];
	ld.param.u64 	%rd24, [_Z15compute_voltagePdS_S_dS_iiiiiddiibPiiibiS__param_1];
	ld.param.f64 	%fd89, [_Z15compute_voltagePdS_S_dS_iiiiiddiibPiiibiS__param_3];
	ld.param.u64 	%rd20, [_Z15compute_voltagePdS_S_dS_iiiiiddiibPiiibiS__param_4];
	ld.param.u32 	%r96, [_Z15compute_voltagePdS_S_dS_iiiiiddiibPiiibiS__param_6];
	ld.param.u32 	%r97, [_Z15compute_voltagePdS_S_dS_iiiiiddiibPiiibiS__param_7];
	ld.param.u32 	%r98, [_Z15compute_voltagePdS_S_dS_iiiiiddiibPiiibiS__param_8];
	ld.param.u32 	%r99, [_Z15compute_voltagePdS_S_dS_iiiiiddiibPiiibiS__param_9];
	ld.param.f64 	%fd90, [_Z15compute_voltagePdS_S_dS_iiiiiddiibPiiibiS__param_10];
	ld.param.f64 	%fd91, [_Z15compute_voltagePdS_S_dS_iiiiiddiibPiiibiS__param_11];
	ld.param.u32 	%r100, [_Z15compute_voltagePdS_S_dS_iiiiiddiibPiiibiS__param_12];
	ld.param.u32 	%r102, [_Z15compute_voltagePdS_S_dS_iiiiiddiibPiiibiS__param_13];
	ld.param.u32 	%r101, [_Z15compute_voltagePdS_S_dS_iiiiiddiibPiiibiS__param_16];
	ld.param.u32 	%r103, [_Z15compute_voltagePdS_S_dS_iiiiiddiibPiiibiS__param_17];
	ld.param.s8 	%rs2, [_Z15compute_voltagePdS_S_dS_iiiiiddiibPiiibiS__param_18];
	ld.param.u32 	%r104, [_Z15compute_voltagePdS_S_dS_iiiiiddiibPiiibiS__param_19];
	cvta.to.global.u64 	%rd1, %rd24;
	cvta.to.global.u64 	%rd2, %rd23;
	mul.lo.s32 	%r1, %r97, %r96;
	mov.u32 	%r2, %tid.x;
	mul.lo.s32 	%r3, %r102, %r2;
	add.s32 	%r4, %r3, %r102;
	div.s32 	%r5, %r104, %r103;
	mov.u32 	%r6, %ctaid.x;
	setp.lt.s32 	%p2, %r102, 1;
	@%p2 bra 	$L__BB3_99;
	ld.param.u32 	%r141, [_Z15compute_voltagePdS_S_dS_iiiiiddiibPiiibiS__param_6];
	cvta.to.global.u64 	%rd25, %rd20;
	mul.lo.s32 	%r7, %r1, %r6;
	add.s32 	%r106, %r7, %r2;
	mul.lo.s32 	%r107, %r106, %r98;
	add.s32 	%r108, %r107, 15;
	mul.wide.u32 	%rd26, %r108, 8;
	add.s64 	%rd3, %rd25, %rd26;
	add.s32 	%r109, %r107, 16;
	mul.wide.u32 	%rd27, %r109, 8;
	add.s64 	%rd4, %rd25, %rd27;
	mov.f64 	%fd92, 0d3F5205BC01A36E2F;
	{
	.reg .b32 %temp; 
	mov.b64 	{%temp, %r110}, %fd92;
	}
	mov.f64 	%fd93, 0d4000000000000000;
	{
	.reg .b32 %temp; 
	mov.b64 	{%temp, %r111}, %fd93;
	}
	and.b32  	%r113, %r111, 2146435072;
	setp.eq.s32 	%p3, %r113, 1062207488;
	{ // callseq 25, 0
	.param .b64 param0;
	st.param.f64 	[param0], 0d3F5205BC01A36E2F;
	.param .b64 param1;
	st.param.f64 	[param1], 0d4000000000000000;
	.param .b64 retval0;
	call.uni (retval0), 
	__internal_accurate_pow, 
	(
	param0, 
	param1
	);
	ld.param.f64 	%fd94, [retval0];
	} // callseq 25
	setp.lt.s32 	%p4, %r110, 0;
	neg.f64 	%fd96, %fd94;
	selp.f64 	%fd97, %fd96, %fd94, %p3;
	selp.f64 	%fd98, %fd97, %fd94, %p4;
	mul.f64 	%fd1, %fd98, 0d400921F9F01B866E;
	rem.s32 	%r114, %r99, %r100;
	cvt.rn.f64.s32 	%fd99, %r114;
	div.rn.f64 	%fd2, %fd90, %fd89;
	setp.lt.f64 	%p5, %fd2, %fd99;
	selp.f64 	%fd3, 0d0000000000000000, %fd91, %p5;
	div.u32 	%r8, %r6, %r5;
	setp.ne.s32 	%p6, %r97, 1;
	shl.b32 	%r9, %r141, 1;
	add.s32 	%r10, %r141, -1;
	sub.s32 	%r115, %r1, %r141;
	setp.ge.u32 	%p7, %r2, %r115;
	add.s32 	%r116, %r1, -1;
	setp.le.u32 	%p8, %r2, %r116;
	and.pred  	%p1, %p7, %p8;
	cvt.rn.f64.s32 	%fd4, %r101;
	@%p6 bra 	$L__BB3_43;
	ld.param.u32 	%r149, [_Z15compute_voltagePdS_S_dS_iiiiiddiibPiiibiS__param_6];
	shr.u32 	%r134, %r1, 31;
	add.s32 	%r135, %r1, %r134;
	shr.s32 	%r136, %r135, 1;
	add.s32 	%r155, %r3, 1;
	sub.s32 	%r137, %r136, %r3;
	add.s32 	%r154, %r137, 1;
	sub.s32 	%r153, %r3, %r136;
	sub.s32 	%r152, %r3, %r1;
	mul.lo.s32 	%r138, %r6, %r149;
	mad.lo.s32 	%r151, %r138, 19, %r3;
	add.s32 	%r150, %r7, %r3;
	mov.f64 	%fd358, 0d0000000000000000;
$L__BB3_3:
	mov.u32 	%r22, %r155;
	setp.eq.s32 	%p56, %r98, 0;
	mul.wide.s32 	%rd5, %r150, 8;
	add.s64 	%rd6, %rd1, %rd5;
	mov.f64 	%fd357, 0d3FF451EB851EB852;
	mov.f64 	%fd356, 0d4080700000000000;
	@%p56 bra 	$L__BB3_5;
	ld.global.f64 	%fd223, [%rd3];
	mul.f64 	%fd357, %fd223, 0d3FF451EB851EB852;
	ld.global.f64 	%fd224, [%rd4];
	mul.f64 	%fd356, %fd224, 0d4080700000000000;
$L__BB3_5:
	setp.eq.s16 	%p57, %rs2, 0;
	mov.f64 	%fd225, 0d408F400000000000;
	div.rn.f64 	%fd226, %fd225, %fd357;
	add.f64 	%fd227, %fd356, %fd226;
	mul.f64 	%fd228, %fd227, %fd1;
	div.rn.f64 	%fd10, %fd228, 0d3F847AE147AE147B;
	@%p57 bra 	$L__BB3_8;
	ld.param.u64 	%rd69, [_Z15compute_voltagePdS_S_dS_iiiiiddiibPiiibiS__param_20];
	cvta.to.global.u64 	%rd55, %rd69;
	mul.wide.u32 	%rd56, %r8, 8;
	add.s64 	%rd57, %rd55, %rd56;
	ld.global.f64 	%fd230, [%rd57];
	div.rn.f64 	%fd231, %fd230, %fd89;
	cvt.rzi.s32.f64 	%r23, %fd231;
	setp.lt.s32 	%p58, %r99, %r23;
	mov.f64 	%fd358, 0d0000000000000000;
	@%p58 bra 	$L__BB3_8;
	cvt.rn.f64.s32 	%fd232, %r23;
	add.f64 	%fd233, %fd2, %fd232;
	cvt.rn.f64.s32 	%fd234, %r99;
	setp.ge.f64 	%p59, %fd233, %fd234;
	selp.f64 	%fd358, 0dC062C00000000000, 0d0000000000000000, %p59;
$L__BB3_8:
	ld.param.u64 	%rd65, [_Z15compute_voltagePdS_S_dS_iiiiiddiibPiiibiS__param_2];
	mul.wide.s32 	%rd58, %r151, 8;
	add.s64 	%rd7, %rd2, %rd58;
	cvta.to.global.u64 	%rd59, %rd65;
	add.s64 	%rd8, %rd59, %rd5;
	setp.eq.s32 	%p60, %r22, 1;
	@%p60 bra 	$L__BB3_36;
	setp.eq.s32 	%p61, %r152, -1;
	@%p61 bra 	$L__BB3_33;
	add.s32 	%r139, %r22, -1;
	setp.eq.s32 	%p62, %r139, 1;
	@%p62 bra 	$L__BB3_15;
	setp.ne.s32 	%p63, %r139, 2;
	@%p63 bra 	$L__BB3_18;
	ld.global.f64 	%fd359, [%rd7];
	add.f64 	%fd235, %fd10, %fd10;
	fma.rn.f64 	%fd236, %fd10, 0d4000000000000000, %fd235;
	mul.f64 	%fd237, %fd236, 0d3F847AE147AE147B;
	mul.f64 	%fd238, %fd237, 0d3F847AE147AE147B;
	mov.f64 	%fd239, 0d3F5205BC01A36E2F;
	div.rn.f64 	%fd240, %fd239, %fd238;
	ld.global.f64 	%fd241, [%rd7+8];
	add.f64 	%fd242, %fd359, %fd359;
	sub.f64 	%fd243, %fd241, %fd242;
	ld.global.f64 	%fd244, [%rd7+-8];
	add.f64 	%fd245, %fd244, %fd243;
	ld.global.f64 	%fd246, [%rd8];
	add.f64 	%fd247, %fd3, %fd246;
	mul.f64 	%fd248, %fd247, 0dBFE0000000000000;
	fma.rn.f64 	%fd249, %fd240, %fd245, %fd248;
	fma.rn.f64 	%fd14, %fd89, %fd249, %fd359;
	abs.f64 	%fd250, %fd14;
	setp.ne.f64 	%p64, %fd250, 0d7FF0000000000000;
	@%p64 bra 	$L__BB3_14;
	st.global.f64 	[%rd6], %fd359;
	bra.uni 	$L__BB3_39;
$L__BB3_14:
	st.global.f64 	[%rd6], %fd14;
	mov.f64 	%fd359, %fd14;
	bra.uni 	$L__BB3_39;
$L__BB3_15:
	ld.global.f64 	%fd359, [%rd7];
	add.f64 	%fd251, %fd10, %fd10;
	fma.rn.f64 	%fd252, %fd10, 0d4000000000000000, %fd251;
	mul.f64 	%fd253, %fd252, 0d3F847AE147AE147B;
	mul.f64 	%fd254, %fd253, 0d3F847AE147AE147B;
	mov.f64 	%fd255, 0d3F5205BC01A36E2F;
	div.rn.f64 	%fd256, %fd255, %fd254;
	ld.global.f64 	%fd257, [%rd7+8];
	add.f64 	%fd258, %fd359, %fd359;
	sub.f64 	%fd259, %fd257, %fd258;
	ld.global.f64 	%fd260, [%rd7+-8];
	add.f64 	%fd261, %fd260, %fd259;
	ld.global.f64 	%fd262, [%rd8];
	add.f64 	%fd263, %fd3, %fd262;
	mul.f64 	%fd264, %fd263, 0dBFE0000000000000;
	fma.rn.f64 	%fd265, %fd256, %fd261, %fd264;
	fma.rn.f64 	%fd16, %fd89, %fd265, %fd359;
	abs.f64 	%fd266, %fd16;
	setp.ne.f64 	%p65, %fd266, 0d7FF0000000000000;
	@%p65 bra 	$L__BB3_17;
	st.global.f64 	[%rd6], %fd359;
	bra.uni 	$L__BB3_39;
$L__BB3_17:
	st.global.f64 	[%rd6], %fd16;
	mov.f64 	%fd359, %fd16;
	bra.uni 	$L__BB3_39;
$L__BB3_18:
	setp.ne.s16 	%p66, %rs2, 0;
	setp.eq.s32 	%p67, %r153, 0;
	and.pred  	%p68, %p66, %p67;
	@%p68 bra 	$L__BB3_30;
	setp.eq.s32 	%p70, %r154, 0;
	and.pred  	%p71, %p66, %p70;
	@%p71 bra 	$L__BB3_27;
	setp.eq.s32 	%p73, %r154, 2;
	and.pred  	%p74, %p66, %p73;
	@%p74 bra 	$L__BB3_24;
	ld.global.f64 	%fd359, [%rd7];
	add.f64 	%fd267, %fd10, %fd10;
	fma.rn.f64 	%fd268, %fd10, 0d4000000000000000, %fd267;
	mul.f64 	%fd269, %fd268, 0d3F847AE147AE147B;
	mul.f64 	%fd270, %fd269, 0d3F847AE147AE147B;
	mov.f64 	%fd271, 0d3F5205BC01A36E2F;
	div.rn.f64 	%fd272, %fd271, %fd270;
	ld.global.f64 	%fd273, [%rd7+-8];
	sub.f64 	%fd274, %fd273, %fd359;
	ld.global.f64 	%fd275, [%rd7+8];
	sub.f64 	%fd276, %fd275, %fd359;
	add.f64 	%fd277, %fd274, %fd276;
	ld.global.f64 	%fd278, [%rd8];
	mul.f64 	%fd279, %fd278, 0dBFE0000000000000;
	fma.rn.f64 	%fd280, %fd272, %fd277, %fd279;
	fma.rn.f64 	%fd18, %fd89, %fd280, %fd359;
	abs.f64 	%fd281, %fd18;
	setp.ne.f64 	%p75, %fd281, 0d7FF0000000000000;
	@%p75 bra 	$L__BB3_23;
	st.global.f64 	[%rd6], %fd359;
	bra.uni 	$L__BB3_39;
$L__BB3_23:
	st.global.f64 	[%rd6], %fd18;
	mov.f64 	%fd359, %fd18;
	bra.uni 	$L__BB3_39;
$L__BB3_24:
	ld.global.f64 	%fd359, [%rd7];
	add.f64 	%fd282, %fd10, %fd10;
	fma.rn.f64 	%fd283, %fd10, 0d4000000000000000, %fd282;
	mul.f64 	%fd284, %fd283, 0d3F847AE147AE147B;
	mul.f64 	%fd285, %fd284, 0d3F847AE147AE147B;
	mov.f64 	%fd286, 0d3F5205BC01A36E2F;
	div.rn.f64 	%fd287, %fd286, %fd285;
	ld.global.f64 	%fd288, [%rd7+8];
	add.f64 	%fd289, %fd359, %fd359;
	sub.f64 	%fd290, %fd288, %fd289;
	ld.global.f64 	%fd291, [%rd7+-8];
	add.f64 	%fd292, %fd291, %fd290;
	ld.global.f64 	%fd293, [%rd8];
	add.f64 	%fd294, %fd358, %fd293;
	mul.f64 	%fd295, %fd294, 0dBFE0000000000000;
	fma.rn.f64 	%fd296, %fd287, %fd292, %fd295;
	fma.rn.f64 	%fd20, %fd89, %fd296, %fd359;
	abs.f64 	%fd297, %fd20;
	setp.ne.f64 	%p76, %fd297, 0d7FF0000000000000;
	@%p76 bra 	$L__BB3_26;
	st.global.f64 	[%rd6], %fd359;
	bra.uni 	$L__BB3_39;
$L__BB3_26:
	st.global.f64 	[%rd6], %fd20;
	mov.f64 	%fd359, %fd20;
	bra.uni 	$L__BB3_39;
$L__BB3_27:
	ld.global.f64 	%fd359, [%rd7];
	add.f64 	%fd298, %fd10, %fd10;
	fma.rn.f64 	%fd299, %fd10, 0d4000000000000000, %fd298;
	mul.f64 	%fd300, %fd299, 0d3F847AE147AE147B;
	mul.f64 	%fd301, %fd300, 0d3F847AE147AE147B;
	mov.f64 	%fd302, 0d3F5205BC01A36E2F;
	div.rn.f64 	%fd303, %fd302, %fd301;
	ld.global.f64 	%fd304, [%rd7+8];
	add.f64 	%fd305, %fd359, %fd359;
	sub.f64 	%fd306, %fd304, %fd305;
	ld.global.f64 	%fd307, [%rd7+-8];
	add.f64 	%fd308, %fd307, %fd306;
	ld.global.f64 	%fd309, [%rd8];
	add.f64 	%fd310, %fd358, %fd309;
	mul.f64 	%fd311, %fd310, 0dBFE0000000000000;
	fma.rn.f64 	%fd312, %fd303, %fd308, %fd311;
	fma.rn.f64 	%fd22, %fd89, %fd312, %fd359;
	abs.f64 	%fd313, %fd22;
	setp.ne.f64 	%p77, %fd313, 0d7FF0000000000000;
	@%p77 bra 	$L__BB3_29;
	st.global.f64 	[%rd6], %fd359;
	bra.uni 	$L__BB3_39;
$L__BB3_29:
	st.global.f64 	[%rd6], %fd22;
	mov.f64 	%fd359, %fd22;
	bra.uni 	$L__BB3_39;
$L__BB3_30:
	ld.global.f64 	%fd359, [%rd7];
	add.f64 	%fd314, %fd10, %fd10;
	fma.rn.f64 	%fd315, %fd10, 0d4000000000000000, %fd314;
	mul.f64 	%fd316, %fd315, 0d3F847AE147AE147B;
	mul.f64 	%fd317, %fd316, 0d3F847AE147AE147B;
	mov.f64 	%fd318, 0d3F5205BC01A36E2F;
	div.rn.f64 	%fd319, %fd318, %fd317;
	ld.global.f64 	%fd320, [%rd7+8];
	add.f64 	%fd321, %fd359, %fd359;
	sub.f64 	%fd322, %fd320, %fd321;
	ld.global.f64 	%fd323, [%rd7+-8];
	add.f64 	%fd324, %fd323, %fd322;
	ld.global.f64 	%fd325, [%rd8];
	add.f64 	%fd326, %fd358, %fd325;
	mul.f64 	%fd327, %fd326, 0dBFE0000000000000;
	fma.rn.f64 	%fd328, %fd319, %fd324, %fd327;
	fma.rn.f64 	%fd24, %fd89, %fd328, %fd359;
	abs.f64 	%fd329, %fd24;
	setp.ne.f64 	%p78, %fd329, 0d7FF0000000000000;
	@%p78 bra 	$L__BB3_32;
	st.global.f64 	[%rd6], %fd359;
	bra.uni 	$L__BB3_39;
$L__BB3_32:
	st.global.f64 	[%rd6], %fd24;
	mov.f64 	%fd359, %fd24;
	bra.uni 	$L__BB3_39;
$L__BB3_33:
	ld.global.f64 	%fd359, [%rd7];
	add.f64 	%fd330, %fd10, %fd10;
	fma.rn.f64 	%fd331, %fd10, 0d4000000000000000, %fd330;
	mul.f64 	%fd332, %fd331, 0d3F847AE147AE147B;
	mul.f64 	%fd333, %fd332, 0d3F847AE147AE147B;
	mov.f64 	%fd334, 0d3F5205BC01A36E2F;
	div.rn.f64 	%fd335, %fd334, %fd333;
	ld.global.f64 	%fd336, [%rd7+-8];
	sub.f64 	%fd337, %fd336, %fd359;
	ld.global.f64 	%fd338, [%rd8];
	mul.f64 	%fd339, %fd338, 0dBFE0000000000000;
	fma.rn.f64 	%fd340, %fd335, %fd337, %fd339;
	fma.rn.f64 	%fd26, %fd89, %fd340, %fd359;
	abs.f64 	%fd341, %fd26;
	setp.ne.f64 	%p79, %fd341, 0d7FF0000000000000;
	@%p79 bra 	$L__BB3_35;
	st.global.f64 	[%rd6], %fd359;
	bra.uni 	$L__BB3_39;
$L__BB3_35:
	st.global.f64 	[%rd6], %fd26;
	mov.f64 	%fd359, %fd26;
	bra.uni 	$L__BB3_39;
$L__BB3_36:
	ld.global.f64 	%fd359, [%rd7];
	add.f64 	%fd342, %fd10, %fd10;
	fma.rn.f64 	%fd343, %fd10, 0d4000000000000000, %fd342;
	mul.f64 	%fd344, %fd343, 0d3F847AE147AE147B;
	mul.f64 	%fd345, %fd344, 0d3F847AE147AE147B;
	mov.f64 	%fd346, 0d3F5205BC01A36E2F;
	div.rn.f64 	%fd347, %fd346, %fd345;
	ld.global.f64 	%fd348, [%rd7+8];
	sub.f64 	%fd349, %fd348, %fd359;
	ld.global.f64 	%fd350, [%rd8];
	add.f64 	%fd351, %fd3, %fd350;
	mul.f64 	%fd352, %fd351, 0dBFE0000000000000;
	fma.rn.f64 	%fd353, %fd347, %fd349, %fd352;
	fma.rn.f64 	%fd28, %fd89, %fd353, %fd359;
	abs.f64 	%fd354, %fd28;
	setp.ne.f64 	%p80, %fd354, 0d7FF0000000000000;
	@%p80 bra 	$L__BB3_38;
	st.global.f64 	[%rd6], %fd359;
	bra.uni 	$L__BB3_39;
$L__BB3_38:
	st.global.f64 	[%rd6], %fd28;
	mov.f64 	%fd359, %fd28;
$L__BB3_39:
	ld.param.s8 	%rs5, [_Z15compute_voltagePdS_S_dS_iiiiiddiibPiiibiS__param_14];
	setp.eq.s16 	%p81, %rs5, 0;
	setp.ltu.f64 	%p82, %fd359, %fd4;
	or.pred  	%p83, %p81, %p82;
	@%p83 bra 	$L__BB3_42;
	ld.param.u64 	%rd68, [_Z15compute_voltagePdS_S_dS_iiiiiddiibPiiibiS__param_15];
	mul.wide.s32 	%rd60, %r150, 4;
	cvta.to.global.u64 	%rd61, %rd68;
	add.s64 	%rd9, %rd61, %rd60;
	ld.global.u32 	%r140, [%rd9];
	setp.ne.s32 	%p84, %r140, 0;
	@%p84 bra 	$L__BB3_42;
	st.global.u32 	[%rd9], %r99;
$L__BB3_42:
	add.s32 	%r155, %r22, 1;
	add.s32 	%r154, %r154, -1;
	add.s32 	%r153, %r153, 1;
	add.s32 	%r152, %r152, 1;
	add.s32 	%r151, %r151, 1;
	add.s32 	%r150, %r150, 1;
	setp.lt.s32 	%p85, %r22, %r4;
	@%p85 bra 	$L__BB3_3;
	bra.uni 	$L__BB3_99;
$L__BB3_43:
	setp.ne.s16 	%p9, %rs2, 0;
	@%p9 bra 	$L__BB3_63;
	ld.param.u32 	%r147, [_Z15compute_voltagePdS_S_dS_iiiiiddiibPiiibiS__param_6];
	rem.u32 	%r30, %r2, %r147;
	add.s32 	%r163, %r3, -1;
	sub.s32 	%r162, %r3, %r9;
	sub.s32 	%r128, %r9, %r3;
	add.s32 	%r161, %r128, 2;
	sub.s32 	%r160, %r3, %r147;
	sub.s32 	%r129, %r147, %r3;
	add.s32 	%r159, %r129, 2;
	mul.lo.s32 	%r130, %r6, %r97;
	mul.lo.s32 	%r131, %r130, %r147;
	mad.lo.s32 	%r158, %r131, 19, %r3;
	add.s32 	%r157, %r158, %r147;
	add.s32 	%r156, %r7, %r3;
	mov.f64 	%fd360, 0d0000000000000000;
$L__BB3_45:
	mov.u32 	%r44, %r161;
	mov.u32 	%r42, %r159;
	setp.eq.s32 	%p39, %r98, 0;
	add.s32 	%r163, %r163, 1;
	add.s32 	%r161, %r44, -1;
	add.s32 	%r159, %r42, -1;
	mov.f64 	%fd362, 0d3FF451EB851EB852;
	mov.f64 	%fd361, 0d4080700000000000;
	@%p39 bra 	$L__BB3_47;
	ld.global.f64 	%fd183, [%rd3];
	mul.f64 	%fd362, %fd183, 0d3FF451EB851EB852;
	ld.global.f64 	%fd184, [%rd4];
	mul.f64 	%fd361, %fd184, 0d4080700000000000;
$L__BB3_47:
	mul.wide.s32 	%rd45, %r158, 8;
	add.s64 	%rd10, %rd2, %rd45;
	setp.le.u32 	%p40, %r2, %r10;
	mov.f64 	%fd186, 0d408F400000000000;
	div.rn.f64 	%fd187, %fd186, %fd362;
	add.f64 	%fd188, %fd361, %fd187;
	mul.f64 	%fd35, %fd188, %fd1;
	setp.eq.s32 	%p41, %r159, 1;
	setp.lt.u32 	%p42, %r163, 3;
	setp.eq.s32 	%p43, %r42, 1;
	setp.eq.s32 	%p44, %r160, 2;
	setp.eq.s32 	%p45, %r161, 1;
	setp.eq.s32 	%p46, %r44, 1;
	setp.eq.s32 	%p47, %r162, 2;
	selp.f64 	%fd189, %fd3, %fd360, %p44;
	selp.f64 	%fd190, %fd3, %fd189, %p43;
	selp.f64 	%fd191, %fd3, %fd190, %p41;
	selp.f64 	%fd192, %fd3, %fd191, %p42;
	selp.f64 	%fd193, %fd3, %fd192, %p46;
	selp.f64 	%fd194, %fd3, %fd193, %p45;
	selp.f64 	%fd360, %fd3, %fd194, %p47;
	mov.f64 	%fd363, 0d0000000000000000;
	@%p40 bra 	$L__BB3_49;
	ld.param.u32 	%r148, [_Z15compute_voltagePdS_S_dS_iiiiiddiibPiiibiS__param_6];
	mul.wide.s32 	%rd46, %r148, 8;
	sub.s64 	%rd47, %rd10, %rd46;
	ld.global.f64 	%fd195, [%rd47];
	ld.global.f64 	%fd196, [%rd10];
	sub.f64 	%fd363, %fd195, %fd196;
$L__BB3_49:
	mov.f64 	%fd364, 0d0000000000000000;
	@%p1 bra 	$L__BB3_51;
	mul.wide.s32 	%rd48, %r157, 8;
	add.s64 	%rd49, %rd2, %rd48;
	ld.global.f64 	%fd198, [%rd49];
	ld.global.f64 	%fd199, [%rd10];
	sub.f64 	%fd364, %fd198, %fd199;
$L__BB3_51:
	setp.eq.s32 	%p48, %r30, 0;
	mov.f64 	%fd365, 0d0000000000000000;
	@%p48 bra 	$L__BB3_53;
	ld.global.f64 	%fd201, [%rd10+-8];
	ld.global.f64 	%fd202, [%rd10];
	sub.f64 	%fd365, %fd201, %fd202;
$L__BB3_53:
	setp.ne.s32 	%p49, %r30, %r10;
	@%p49 bra 	$L__BB3_55;
	ld.global.f64 	%fd368, [%rd10];
	mov.f64 	%fd367, 0d0000000000000000;
	bra.uni 	$L__BB3_56;
$L__BB3_55:
	ld.global.f64 	%fd203, [%rd10+8];
	ld.global.f64 	%fd368, [%rd10];
	sub.f64 	%fd367, %fd203, %fd368;
$L__BB3_56:
	ld.param.u64 	%rd64, [_Z15compute_voltagePdS_S_dS_iiiiiddiibPiiibiS__param_2];
	mul.wide.s32 	%rd50, %r156, 8;
	add.s64 	%rd11, %rd1, %rd50;
	div.rn.f64 	%fd205, %fd35, 0d3F847AE147AE147B;
	add.f64 	%fd206, %fd205, %fd205;
	fma.rn.f64 	%fd207, %fd205, 0d4000000000000000, %fd206;
	mul.f64 	%fd208, %fd207, 0d3F847AE147AE147B;
	mul.f64 	%fd209, %fd208, 0d3F847AE147AE147B;
	mov.f64 	%fd210, 0d3F5205BC01A36E2F;
	div.rn.f64 	%fd211, %fd210, %fd209;
	add.f64 	%fd212, %fd365, %fd367;
	add.f64 	%fd213, %fd363, %fd212;
	add.f64 	%fd214, %fd364, %fd213;
	cvta.to.global.u64 	%rd51, %rd64;
	add.s64 	%rd52, %rd51, %rd50;
	ld.global.f64 	%fd215, [%rd52];
	add.f64 	%fd216, %fd360, %fd215;
	mul.f64 	%fd217, %fd216, 0dBFE0000000000000;
	fma.rn.f64 	%fd218, %fd211, %fd214, %fd217;
	fma.rn.f64 	%fd48, %fd89, %fd218, %fd368;
	abs.f64 	%fd219, %fd48;
	setp.ne.f64 	%p50, %fd219, 0d7FF0000000000000;
	@%p50 bra 	$L__BB3_58;
	st.global.f64 	[%rd11], %fd368;
	bra.uni 	$L__BB3_59;
$L__BB3_58:
	st.global.f64 	[%rd11], %fd48;
	mov.f64 	%fd368, %fd48;
$L__BB3_59:
	ld.param.s8 	%rs4, [_Z15compute_voltagePdS_S_dS_iiiiiddiibPiiibiS__param_14];
	setp.eq.s16 	%p51, %rs4, 0;
	setp.ltu.f64 	%p52, %fd368, %fd4;
	or.pred  	%p53, %p51, %p52;
	@%p53 bra 	$L__BB3_62;
	ld.param.u64 	%rd67, [_Z15compute_voltagePdS_S_dS_iiiiiddiibPiiibiS__param_15];
	mul.wide.s32 	%rd53, %r156, 4;
	cvta.to.global.u64 	%rd54, %rd67;
	add.s64 	%rd12, %rd54, %rd53;
	ld.global.u32 	%r132, [%rd12];
	setp.ne.s32 	%p54, %r132, 0;
	@%p54 bra 	$L__BB3_62;
	st.global.u32 	[%rd12], %r99;
$L__BB3_62:
	add.s32 	%r133, %r163, 1;
	add.s32 	%r162, %r162, 1;
	add.s32 	%r160, %r160, 1;
	add.s32 	%r158, %r158, 1;
	add.s32 	%r157, %r157, 1;
	add.s32 	%r156, %r156, 1;
	setp.lt.s32 	%p55, %r133, %r4;
	@%p55 bra 	$L__BB3_45;
	bra.uni 	$L__BB3_99;
$L__BB3_63:
	ld.param.s8 	%rs3, [_Z15compute_voltagePdS_S_dS_iiiiiddiibPiiibiS__param_14];
	setp.eq.s16 	%p10, %rs3, 0;
	@%p10 bra 	$L__BB3_75;
	ld.param.u32 	%r142, [_Z15compute_voltagePdS_S_dS_iiiiiddiibPiiibiS__param_6];
	rem.u32 	%r55, %r2, %r142;
	sub.s32 	%r117, %r9, %r3;
	add.s32 	%r176, %r117, 1;
	sub.s32 	%r118, %r142, %r3;
	add.s32 	%r175, %r118, 1;
	add.s32 	%r174, %r3, -1;
	mul.lo.s32 	%r119, %r6, %r97;
	mul.lo.s32 	%r120, %r119, %r142;
	mad.lo.s32 	%r173, %r120, 19, %r3;
	add.s32 	%r172, %r7, %r3;
	mov.f64 	%fd377, 0d0000000000000000;
$L__BB3_65:
	setp.eq.s32 	%p11, %r98, 0;
	add.s32 	%r174, %r174, 1;
	mov.f64 	%fd379, 0d3FF451EB851EB852;
	mov.f64 	%fd378, 0d4080700000000000;
	@%p11 bra 	$L__BB3_67;
	ld.global.f64 	%fd103, [%rd3];
	mul.f64 	%fd379, %fd103, 0d3FF451EB851EB852;
	ld.global.f64 	%fd104, [%rd4];
	mul.f64 	%fd378, %fd104, 0d4080700000000000;
$L__BB3_67:
	mul.wide.s32 	%rd28, %r173, 8;
	add.s64 	%rd16, %rd2, %rd28;
	setp.le.u32 	%p12, %r2, %r10;
	mov.f64 	%fd106, 0d408F400000000000;
	div.rn.f64 	%fd107, %fd106, %fd379;
	add.f64 	%fd108, %fd378, %fd107;
	mul.f64 	%fd74, %fd108, %fd1;
	setp.eq.s32 	%p13, %r175, 1;
	setp.lt.u32 	%p14, %r174, 3;
	setp.eq.s32 	%p15, %r175, 0;
	setp.eq.s32 	%p16, %r175, -1;
	setp.eq.s32 	%p17, %r176, 1;
	setp.eq.s32 	%p18, %r176, 0;
	setp.eq.s32 	%p19, %r176, -1;
	selp.f64 	%fd109, %fd3, %fd377, %p16;
	selp.f64 	%fd110, %fd3, %fd109, %p15;
	selp.f64 	%fd111, %fd3, %fd110, %p13;
	selp.f64 	%fd112, %fd3, %fd111, %p14;
	selp.f64 	%fd113, %fd3, %fd112, %p18;
	selp.f64 	%fd114, %fd3, %fd113, %p17;
	selp.f64 	%fd377, %fd3, %fd114, %p19;
	mov.f64 	%fd380, 0d0000000000000000;
	@%p12 bra 	$L__BB3_69;
	ld.param.u32 	%r143, [_Z15compute_voltagePdS_S_dS_iiiiiddiibPiiibiS__param_6];
	mul.wide.s32 	%rd29, %r143, 8;
	sub.s64 	%rd30, %rd16, %rd29;
	ld.global.f64 	%fd115, [%rd30];
	ld.global.f64 	%fd116, [%rd16];
	sub.f64 	%fd380, %fd115, %fd116;
$L__BB3_69:
	mov.f64 	%fd381, 0d0000000000000000;
	@%p1 bra 	$L__BB3_71;
	ld.param.u32 	%r144, [_Z15compute_voltagePdS_S_dS_iiiiiddiibPiiibiS__param_6];
	mul.wide.s32 	%rd31, %r144, 8;
	add.s64 	%rd32, %rd16, %rd31;
	ld.global.f64 	%fd118, [%rd32];
	ld.global.f64 	%fd119, [%rd16];
	sub.f64 	%fd381, %fd118, %fd119;
$L__BB3_71:
	setp.eq.s32 	%p20, %r55, 0;
	mov.f64 	%fd382, 0d0000000000000000;
	@%p20 bra 	$L__BB3_73;
	ld.global.f64 	%fd121, [%rd16+-8];
	ld.global.f64 	%fd122, [%rd16];
	sub.f64 	%fd382, %fd121, %fd122;
$L__BB3_73:
	setp.ne.s32 	%p21, %r55, %r10;
	@%p21 bra 	$L__BB3_91;
	ld.global.f64 	%fd383, [%rd16];
	mov.f64 	%fd384, 0d0000000000000000;
	bra.uni 	$L__BB3_92;
$L__BB3_75:
	ld.param.u32 	%r145, [_Z15compute_voltagePdS_S_dS_iiiiiddiibPiiibiS__param_6];
	rem.u32 	%r61, %r2, %r145;
	add.s32 	%r171, %r3, -1;
	sub.s32 	%r170, %r3, %r9;
	sub.s32 	%r123, %r9, %r3;
	add.s32 	%r169, %r123, 2;
	sub.s32 	%r168, %r3, %r145;
	sub.s32 	%r124, %r145, %r3;
	add.s32 	%r167, %r124, 2;
	mul.lo.s32 	%r125, %r6, %r97;
	mul.lo.s32 	%r126, %r125, %r145;
	mad.lo.s32 	%r166, %r126, 19, %r3;
	add.s32 	%r165, %r166, %r145;
	add.s32 	%r164, %r7, %r3;
	mov.f64 	%fd369, 0d0000000000000000;
$L__BB3_76:
	setp.eq.s32 	%p26, %r98, 0;
	add.s32 	%r171, %r171, 1;
	add.s32 	%r79, %r169, -1;
	add.s32 	%r80, %r167, -1;
	mul.wide.s32 	%rd13, %r164, 8;
	mov.f64 	%fd371, 0d3FF451EB851EB852;
	mov.f64 	%fd370, 0d4080700000000000;
	@%p26 bra 	$L__BB3_78;
	ld.global.f64 	%fd143, [%rd3];
	mul.f64 	%fd371, %fd143, 0d3FF451EB851EB852;
	ld.global.f64 	%fd144, [%rd4];
	mul.f64 	%fd370, %fd144, 0d4080700000000000;
$L__BB3_78:
	mul.wide.s32 	%rd38, %r166, 8;
	add.s64 	%rd14, %rd2, %rd38;
	setp.le.u32 	%p27, %r2, %r10;
	mov.f64 	%fd146, 0d408F400000000000;
	div.rn.f64 	%fd147, %fd146, %fd371;
	add.f64 	%fd148, %fd370, %fd147;
	mul.f64 	%fd55, %fd148, %fd1;
	setp.eq.s32 	%p28, %r80, 1;
	setp.lt.u32 	%p29, %r171, 3;
	setp.eq.s32 	%p30, %r167, 1;
	setp.eq.s32 	%p31, %r168, 2;
	setp.eq.s32 	%p32, %r79, 1;
	setp.eq.s32 	%p33, %r169, 1;
	setp.eq.s32 	%p34, %r170, 2;
	selp.f64 	%fd149, %fd3, %fd369, %p31;
	selp.f64 	%fd150, %fd3, %fd149, %p30;
	selp.f64 	%fd151, %fd3, %fd150, %p28;
	selp.f64 	%fd152, %fd3, %fd151, %p29;
	selp.f64 	%fd153, %fd3, %fd152, %p33;
	selp.f64 	%fd154, %fd3, %fd153, %p32;
	selp.f64 	%fd369, %fd3, %fd154, %p34;
	mov.f64 	%fd372, 0d0000000000000000;
	@%p27 bra 	$L__BB3_80;
	ld.param.u32 	%r146, [_Z15compute_voltagePdS_S_dS_iiiiiddiibPiiibiS__param_6];
	mul.wide.s32 	%rd39, %r146, 8;
	sub.s64 	%rd40, %rd14, %rd39;
	ld.global.f64 	%fd155, [%rd40];
	ld.global.f64 	%fd156, [%rd14];
	sub.f64 	%fd372, %fd155, %fd156;
$L__BB3_80:
	mov.f64 	%fd373, 0d0000000000000000;
	@%p1 bra 	$L__BB3_82;
	mul.wide.s32 	%rd41, %r165, 8;
	add.s64 	%rd42, %rd2, %rd41;
	ld.global.f64 	%fd158, [%rd42];
	ld.global.f64 	%fd159, [%rd14];
	sub.f64 	%fd373, %fd158, %fd159;
$L__BB3_82:
	setp.eq.s32 	%p35, %r61, 0;
	mov.f64 	%fd374, 0d0000000000000000;
	@%p35 bra 	$L__BB3_84;
	ld.global.f64 	%fd161, [%rd14+-8];
	ld.global.f64 	%fd162, [%rd14];
	sub.f64 	%fd374, %fd161, %fd162;
$L__BB3_84:
	setp.ne.s32 	%p36, %r61, %r10;
	@%p36 bra 	$L__BB3_86;
	ld.global.f64 	%fd375, [%rd14];
	mov.f64 	%fd376, 0d0000000000000000;
	bra.uni 	$L__BB3_87;
$L__BB3_86:
	ld.global.f64 	%fd163, [%rd14+8];
	ld.global.f64 	%fd375, [%rd14];
	sub.f64 	%fd376, %fd163, %fd375;
$L__BB3_87:
	ld.param.u64 	%rd63, [_Z15compute_voltagePdS_S_dS_iiiiiddiibPiiibiS__param_2];
	add.s64 	%rd15, %rd1, %rd13;
	div.rn.f64 	%fd165, %fd55, 0d3F847AE147AE147B;
	add.f64 	%fd166, %fd165, %fd165;
	fma.rn.f64 	%fd167, %fd165, 0d4000000000000000, %fd166;
	mul.f64 	%fd168, %fd167, 0d3F847AE147AE147B;
	mul.f64 	%fd169, %fd168, 0d3F847AE147AE147B;
	mov.f64 	%fd170, 0d3F5205BC01A36E2F;
	div.rn.f64 	%fd171, %fd170, %fd169;
	add.f64 	%fd172, %fd374, %fd376;
	add.f64 	%fd173, %fd372, %fd172;
	add.f64 	%fd174, %fd373, %fd173;
	cvta.to.global.u64 	%rd43, %rd63;
	add.s64 	%rd44, %rd43, %rd13;
	ld.global.f64 	%fd175, [%rd44];
	add.f64 	%fd176, %fd369, %fd175;
	mul.f64 	%fd177, %fd176, 0dBFE0000000000000;
	fma.rn.f64 	%fd178, %fd171, %fd174, %fd177;
	fma.rn.f64 	%fd68, %fd89, %fd178, %fd375;
	abs.f64 	%fd179, %fd68;
	setp.ne.f64 	%p37, %fd179, 0d7FF0000000000000;
	@%p37 bra 	$L__BB3_89;
	st.global.f64 	[%rd15], %fd375;
	bra.uni 	$L__BB3_90;
$L__BB3_89:
	st.global.f64 	[%rd15], %fd68;
$L__BB3_90:
	add.s32 	%r127, %r171, 1;
	add.s32 	%r170, %r170, 1;
	add.s32 	%r168, %r168, 1;
	add.s32 	%r166, %r166, 1;
	add.s32 	%r165, %r165, 1;
	add.s32 	%r164, %r164, 1;
	setp.lt.s32 	%p38, %r127, %r4;
	mov.u32 	%r167, %r80;
	mov.u32 	%r169, %r79;
	@%p38 bra 	$L__BB3_76;
	bra.uni 	$L__BB3_99;
$L__BB3_91:
	ld.global.f64 	%fd123, [%rd16+8];
	ld.global.f64 	%fd383, [%rd16];
	sub.f64 	%fd384, %fd123, %fd383;
$L__BB3_92:
	ld.param.u64 	%rd62, [_Z15compute_voltagePdS_S_dS_iiiiiddiibPiiibiS__param_2];
	mul.wide.s32 	%rd33, %r172, 8;
	add.s64 	%rd17, %rd1, %rd33;
	div.rn.f64 	%fd125, %fd74, 0d3F847AE147AE147B;
	add.f64 	%fd126, %fd125, %fd125;
	fma.rn.f64 	%fd127, %fd125, 0d4000000000000000, %fd126;
	mul.f64 	%fd128, %fd127, 0d3F847AE147AE147B;
	mul.f64 	%fd129, %fd128, 0d3F847AE147AE147B;
	mov.f64 	%fd130, 0d3F5205BC01A36E2F;
	div.rn.f64 	%fd131, %fd130, %fd129;
	add.f64 	%fd132, %fd382, %fd384;
	add.f64 	%fd133, %fd380, %fd132;
	add.f64 	%fd134, %fd381, %fd133;
	cvta.to.global.u64 	%rd34, %rd62;
	add.s64 	%rd35, %rd34, %rd33;
	ld.global.f64 	%fd135, [%rd35];
	add.f64 	%fd136, %fd377, %fd135;
	mul.f64 	%fd137, %fd136, 0dBFE0000000000000;
	fma.rn.f64 	%fd138, %fd131, %fd134, %fd137;
	fma.rn.f64 	%fd385, %fd89, %fd138, %fd383;
	abs.f64 	%fd139, %fd385;
	setp.equ.f64 	%p22, %fd139, 0d7FF0000000000000;
	@%p22 bra 	$L__BB3_94;
	st.global.f64 	[%rd17], %fd385;
	bra.uni 	$L__BB3_95;
$L__BB3_94:
	st.global.f64 	[%rd17], %fd383;
	mov.f64 	%fd385, %fd383;
$L__BB3_95:
	setp.ltu.f64 	%p23, %fd385, %fd4;
	@%p23 bra 	$L__BB3_98;
	ld.param.u64 	%rd66, [_Z15compute_voltagePdS_S_dS_iiiiiddiibPiiibiS__param_15];
	mul.wide.s32 	%rd36, %r172, 4;
	cvta.to.global.u64 	%rd37, %rd66;
	add.s64 	%rd18, %rd37, %rd36;
	ld.global.u32 	%r121, [%rd18];
	setp.ne.s32 	%p24, %r121, 0;
	@%p24 bra 	$L__BB3_98;
	st.global.u32 	[%rd18], %r99;
$L__BB3_98:
	add.s32 	%r176, %r176, -1;
	add.s32 	%r175, %r175, -1;
	add.s32 	%r122, %r174, 1;
	add.s32 	%r173, %r173, 1;
	add.s32 	%r172, %r172, 1;
	setp.lt.s32 	%p25, %r122, %r4;
	@%p25 bra 	$L__BB3_65;
$L__BB3_99:
	ret;

}
	// .globl	_Z14update_voltagePdS_ii
.visible .entry _Z14update_voltagePdS_ii(
	.param .u64 .ptr .align 1 _Z14update_voltagePdS_ii_param_0,
	.param .u64 .ptr .align 1 _Z14update_voltagePdS_ii_param_1,
	.param .u32 _Z14update_voltagePdS_ii_param_2,
	.param .u32 _Z14update_voltagePdS_ii_param_3
)
{
	.reg .pred 	%p<6>;
	.reg .b32 	%r<39>;
	.reg .b64 	%rd<13>;
	.reg .b64 	%fd<6>;

	ld.param.u64 	%rd3, [_Z14update_voltagePdS_ii_param_0];
	ld.param.u64 	%rd4, [_Z14update_voltagePdS_ii_param_1];
	ld.param.u32 	%r25, [_Z14update_voltagePdS_ii_param_2];
	ld.param.u32 	%r26, [_Z14update_voltagePdS_ii_param_3];
	cvta.to.global.u64 	%rd1, %rd3;
	cvta.to.global.u64 	%rd2, %rd4;
	mov.u32 	%r27, %tid.x;
	mul.lo.s32 	%r1, %r26, %r27;
	add.s32 	%r2, %r1, %r26;
	setp.lt.s32 	%p1, %r26, 1;
	@%p1 bra 	$L__BB4_7;
	mov.u32 	%r28, %ctaid.x;
	mul.lo.s32 	%r3, %r25, %r28;
	add.s32 	%r29, %r1, 1;
	max.s32 	%r4, %r2, %r29;
	sub.s32 	%r30, %r4, %r1;
	and.b32  	%r5, %r30, 3;
	setp.eq.s32 	%p2, %r5, 0;
	mov.u32 	%r38, %r1;
	@%p2 bra 	$L__BB4_4;
	mad.lo.s32 	%r34, %r3, 19, %r1;
	add.s32 	%r33, %r1, %r3;
	neg.s32 	%r32, %r5;
	add.s32 	%r38, %r1, %r5;
$L__BB4_3:
	.pragma "nounroll";
	mul.wide.s32 	%rd5, %r34, 8;
	add.s64 	%rd6, %rd1, %rd5;
	mul.wide.s32 	%rd7, %r33, 8;
	add.s64 	%rd8, %rd2, %rd7;
	ld.global.f64 	%fd1, [%rd8];
	st.global.f64 	[%rd6], %fd1;
	add.s32 	%r34, %r34, 1;
	add.s32 	%r33, %r33, 1;
	add.s32 	%r32, %r32, 1;
	setp.ne.s32 	%p3, %r32, 0;
	@%p3 bra 	$L__BB4_3;
$L__BB4_4:
	sub.s32 	%r31, %r1, %r4;
	setp.gt.u32 	%p4, %r31, -4;
	@%p4 bra 	$L__BB4_7;
	mad.lo.s32 	%r37, %r3, 19, %r38;
	add.s32 	%r36, %r38, %r3;
$L__BB4_6:
	mul.wide.s32 	%rd9, %r36, 8;
	add.s64 	%rd10, %rd2, %rd9;
	ld.global.f64 	%fd2, [%rd10];
	mul.wide.s32 	%rd11, %r37, 8;
	add.s64 	%rd12, %rd1, %rd11;
	st.global.f64 	[%rd12], %fd2;
	ld.global.f64 	%fd3, [%rd10+8];
	st.global.f64 	[%rd12+8], %fd3;
	ld.global.f64 	%fd4, [%rd10+16];
	st.global.f64 	[%rd12+16], %fd4;
	ld.global.f64 	%fd5, [%rd10+24];
	st.global.f64 	[%rd12+24], %fd5;
	add.s32 	%r38, %r38, 4;
	add.s32 	%r37, %r37, 4;
	add.s32 	%r36, %r36, 4;
	setp.lt.s32 	%p5, %r38, %r2;
	@%p5 bra 	$L__BB4_6;
$L__BB4_7:
	ret;

}
	// .globl	_Z15computeVelocityPdPii
.visible .entry _Z15computeVelocityPdPii(
	.param .u64 .ptr .align 1 _Z15computeVelocityPdPii_param_0,
	.param .u64 .ptr .align 1 _Z15computeVelocityPdPii_param_1,
	.param .u32 _Z15computeVelocityPdPii_param_2
)
{
	.reg .b32 	%r<8>;
	.reg .b64 	%rd<14>;
	.reg .b64 	%fd<2>;

	ld.param.u64 	%rd1, [_Z15computeVelocityPdPii_param_0];
	ld.param.u64 	%rd2, [_Z15computeVelocityPdPii_param_1];
	ld.param.u32 	%r1, [_Z15computeVelocityPdPii_param_2];
	cvta.to.global.u64 	%rd3, %rd1;
	cvta.to.global.u64 	%rd4, %rd2;
	mov.u32 	%r2, %tid.x;
	mul.lo.s32 	%r3, %r1, %r2;
	cvt.s64.s32 	%rd5, %r3;
	cvt.s64.s32 	%rd6, %r1;
	add.s64 	%rd7, %rd6, %rd5;
	shl.b64 	%rd8, %rd7, 2;
	add.s64 	%rd9, %rd4, %rd8;
	ld.global.u32 	%r4, [%rd9+-4];
	mul.wide.s32 	%rd10, %r3, 4;
	add.s64 	%rd11, %rd4, %rd10;
	ld.global.u32 	%r5, [%rd11];
	sub.s32 	%r6, %r4, %r5;
	div.s32 	%r7, %r6, %r1;
	cvt.rn.f64.s32 	%fd1, %r7;
	mul.wide.u32 	%rd12, %r2, 8;
	add.s64 	%rd13, %rd3, %rd12;
	st.global.f64 	[%rd13], %fd1;
	ret;

}
	// .globl	_Z15computeVelocityPdiiS_dii
.visible .entry _Z15computeVelocityPdiiS_dii(
	.param .u64 .ptr .align 1 _Z15computeVelocityPdiiS_dii_param_0,
	.param .u32 _Z15computeVelocityPdiiS_dii_param_1,
	.param .u32 _Z15computeVelocityPdiiS_dii_param_2,
	.param .u64 .ptr .align 1 _Z15computeVelocityPdiiS_dii_param_3,
	.param .f64 _Z15computeVelocityPdiiS_dii_param_4,
	.param .u32 _Z15computeVelocityPdiiS_dii_param_5,
	.param .u32 _Z15computeVelocityPdiiS_dii_param_6
)
{
	.reg .pred 	%p<7>;
	.reg .b32 	%r<21>;
	.reg .b64 	%rd<11>;
	.reg .b64 	%fd<17>;

	ld.param.u64 	%rd3, [_Z15computeVelocityPdiiS_dii_param_0];
	ld.param.u32 	%r9, [_Z15computeVelocityPdiiS_dii_param_1];
	ld.param.u32 	%r10, [_Z15computeVelocityPdiiS_dii_param_2];
	ld.param.u64 	%rd2, [_Z15computeVelocityPdiiS_dii_param_3];
	ld.param.f64 	%fd5, [_Z15computeVelocityPdiiS_dii_param_4];
	cvta.to.global.u64 	%rd1, %rd3;
	mov.u32 	%r1, %tid.x;
	mul.lo.s32 	%r11, %r9, %r1;
	mul.lo.s32 	%r2, %r11, %r10;
	setp.lt.s32 	%p1, %r9, 1;
	mov.f64 	%fd15, 0d0000000000000000;
	@%p1 bra 	$L__BB6_5;
	mov.b32 	%r19, 0;
$L__BB6_2:
	add.s32 	%r13, %r19, %r2;
	mul.wide.s32 	%rd4, %r13, 8;
	add.s64 	%rd5, %rd1, %rd4;
	ld.global.f64 	%fd7, [%rd5];
	setp.ltu.f64 	%p2, %fd7, 0dC04B800000000000;
	@%p2 bra 	$L__BB6_4;
	sub.s32 	%r14, %r19, %r2;
	cvt.rn.f64.s32 	%fd8, %r14;
	mul.f64 	%fd15, %fd5, %fd8;
	bra.uni 	$L__BB6_5;
$L__BB6_4:
	add.s32 	%r19, %r19, 1;
	setp.ne.s32 	%p3, %r19, %r9;
	@%p3 bra 	$L__BB6_2;
$L__BB6_5:
	setp.lt.s32 	%p4, %r9, 1;
	add.s32 	%r15, %r10, -1;
	mul.lo.s32 	%r5, %r15, %r9;
	mul.lo.s32 	%r6, %r10, %r9;
	mov.f64 	%fd16, 0d0000000000000000;
	@%p4 bra 	$L__BB6_10;
	mov.u32 	%r20, %r5;
$L__BB6_7:
	add.s32 	%r16, %r20, %r2;
	mul.wide.s32 	%rd6, %r16, 8;
	add.s64 	%rd7, %rd1, %rd6;
	ld.global.f64 	%fd11, [%rd7];
	setp.ltu.f64 	%p5, %fd11, 0dC04B800000000000;
	@%p5 bra 	$L__BB6_9;
	add.s32 	%r17, %r2, %r5;
	sub.s32 	%r18, %r20, %r17;
	cvt.rn.f64.s32 	%fd12, %r18;
	mul.f64 	%fd16, %fd5, %fd12;
	bra.uni 	$L__BB6_10;
$L__BB6_9:
	add.s32 	%r20, %r20, 1;
	setp.lt.s32 	%p6, %r20, %r6;
	@%p6 bra 	$L__BB6_7;
$L__BB6_10:
	cvta.to.global.u64 	%rd8, %rd2;
	sub.f64 	%fd14, %fd16, %fd15;
	mul.wide.u32 	%rd9, %r1, 8;
	add.s64 	%rd10, %rd8, %rd9;
	st.global.f64 	[%rd10], %fd14;
	ret;

}
	// .globl	_Z12computeLocalPiiS_
.visible .entry _Z12computeLocalPiiS_(
	.param .u64 .ptr .align 1 _Z12computeLocalPiiS__param_0,
	.param .u32 _Z12computeLocalPiiS__param_1,
	.param .u64 .ptr .align 1 _Z12computeLocalPiiS__param_2
)
{
	.reg .b32 	%r<10>;
	.reg .b64 	%rd<9>;

	ld.param.u64 	%rd1, [_Z12computeLocalPiiS__param_0];
	ld.param.u32 	%r1, [_Z12computeLocalPiiS__param_1];
	ld.param.u64 	%rd2, [_Z12computeLocalPiiS__param_2];
	cvta.to.global.u64 	%rd3, %rd2;
	cvta.to.global.u64 	%rd4, %rd1;
	mov.u32 	%r2, %ctaid.x;
	add.s32 	%r3, %r1, -1;
	mov.u32 	%r4, %tid.x;
	mad.lo.s32 	%r5, %r3, %r2, %r4;
	add.s32 	%r6, %r5, %r2;
	mul.wide.s32 	%rd5, %r6, 4;
	add.s64 	%rd6, %rd4, %rd5;
	ld.global.u32 	%r7, [%rd6+4];
	ld.global.u32 	%r8, [%rd6];
	sub.s32 	%r9, %r7, %r8;
	mul.wide.s32 	%rd7, %r5, 4;
	add.s64 	%rd8, %rd3, %rd7;
	st.global.u32 	[%rd8], %r9;
	ret;

}
	// .globl	_Z15init_randomNumsP17curandStateXORWOWi
.visible .entry _Z15init_randomNumsP17curandStateXORWOWi(
	.param .u64 .ptr .align 1 _Z15init_randomNumsP17curandStateXORWOWi_param_0,
	.param .u32 _Z15init_randomNumsP17curandStateXORWOWi_param_1
)
{
	.reg .pred 	%p<46>;
	.reg .b32 	%r<808>;
	.reg .b64 	%rd<30>;

	ld.param.u64 	%rd14, [_Z15init_randomNumsP17curandStateXORWOWi_param_0];
	ld.param.u32 	%r364, [_Z15init_randomNumsP17curandStateXORWOWi_param_1];
	cvta.to.global.u64 	%rd15, %rd14;
	mov.u32 	%r365, %ntid.x;
	mov.u32 	%r366, %ctaid.x;
	mov.u32 	%r367, %tid.x;
	mad.lo.s32 	%r368, %r365, %r366, %r367;
	add.s32 	%r369, %r367, %r366;
	add.s32 	%r370, %r369, %r364;
	cvt.s64.s32 	%rd28, %r368;
	add.s32 	%r371, %r365, %r367;
	cvt.u64.u32 	%rd2, %r371;
	mul.wide.s32 	%rd16, %r368, 48;
	add.s64 	%rd3, %rd15, %rd16;
	xor.b32  	%r372, %r370, -1429050551;
	mul.lo.s32 	%r373, %r372, 1099087573;
	add.s32 	%r1, %r373, -638133224;
	add.s32 	%r374, %r373, 123456789;
	st.global.v2.u32 	[%rd3], {%r1, %r374};
	xor.b32  	%r375, %r373, 362436069;
	mov.b32 	%r376, -123459836;
	st.global.v2.u32 	[%rd3+8], {%r375, %r376};
	add.s32 	%r377, %r373, 5783321;
	mov.b32 	%r378, -589760388;
	st.global.v2.u32 	[%rd3+16], {%r378, %r377};
	setp.eq.s32 	%p1, %r368, 0;
	@%p1 bra 	$L__BB8_42;
	mov.b32 	%r620, 0;
$L__BB8_2:
	and.b64  	%rd5, %rd28, 3;
	setp.eq.s64 	%p2, %rd5, 0;
	@%p2 bra 	$L__BB8_41;
	mul.wide.u32 	%rd17, %r620, 3200;
	mov.u64 	%rd18, precalc_xorwow_matrix;
	add.s64 	%rd6, %rd18, %rd17;
	cvt.u32.u64 	%r3, %rd5;
	mov.b32 	%r621, 0;
$L__BB8_4:
	mov.b32 	%r634, 0;
	mov.u32 	%r635, %r634;
	mov.u32 	%r636, %r634;
	mov.u32 	%r637, %r634;
	mov.u32 	%r638, %r634;
	mov.u32 	%r627, %r634;
$L__BB8_5:
	mul.wide.u32 	%rd19, %r627, 4;
	add.s64 	%rd20, %rd3, %rd19;
	ld.global.u32 	%r11, [%rd20+4];
	shl.b32 	%r12, %r627, 5;
	mov.b32 	%r633, 0;
$L__BB8_6:
	.pragma "nounroll";
	shr.u32 	%r383, %r11, %r633;
	and.b32  	%r384, %r383, 1;
	setp.eq.b32 	%p3, %r384, 1;
	not.pred 	%p4, %p3;
	add.s32 	%r385, %r12, %r633;
	mul.lo.s32 	%r386, %r385, 5;
	mul.wide.u32 	%rd21, %r386, 4;
	add.s64 	%rd7, %rd6, %rd21;
	@%p4 bra 	$L__BB8_8;
	ld.global.u32 	%r387, [%rd7];
	xor.b32  	%r638, %r638, %r387;
	ld.global.u32 	%r388, [%rd7+4];
	xor.b32  	%r637, %r637, %r388;
	ld.global.u32 	%r389, [%rd7+8];
	xor.b32  	%r636, %r636, %r389;
	ld.global.u32 	%r390, [%rd7+12];
	xor.b32  	%r635, %r635, %r390;
	ld.global.u32 	%r391, [%rd7+16];
	xor.b32  	%r634, %r634, %r391;
$L__BB8_8:
	and.b32  	%r393, %r383, 2;
	setp.eq.s32 	%p5, %r393, 0;
	@%p5 bra 	$L__BB8_10;
	ld.global.u32 	%r394, [%rd7+20];
	xor.b32  	%r638, %r638, %r394;
	ld.global.u32 	%r395, [%rd7+24];
	xor.b32  	%r637, %r637, %r395;
	ld.global.u32 	%r396, [%rd7+28];
	xor.b32  	%r636, %r636, %r396;
	ld.global.u32 	%r397, [%rd7+32];
	xor.b32  	%r635, %r635, %r397;
	ld.global.u32 	%r398, [%rd7+36];
	xor.b32  	%r634, %r634, %r398;
$L__BB8_10:
	and.b32  	%r400, %r383, 4;
	setp.eq.s32 	%p6, %r400, 0;
	@%p6 bra 	$L__BB8_12;
	ld.global.u32 	%r401, [%rd7+40];
	xor.b32  	%r638, %r638, %r401;
	ld.global.u32 	%r402, [%rd7+44];
	xor.b32  	%r637, %r637, %r402;
	ld.global.u32 	%r403, [%rd7+48];
	xor.b32  	%r636, %r636, %r403;
	ld.global.u32 	%r404, [%rd7+52];
	xor.b32  	%r635, %r635, %r404;
	ld.global.u32 	%r405, [%rd7+56];
	xor.b32  	%r634, %r634, %r405;
$L__BB8_12:
	and.b32  	%r407, %r383, 8;
	setp.eq.s32 	%p7, %r407, 0;
	@%p7 bra 	$L__BB8_14;
	ld.global.u32 	%r408, [%rd7+60];
	xor.b32  	%r638, %r638, %r408;
	ld.global.u32 	%r409, [%rd7+64];
	xor.b32  	%r637, %r637, %r409;
	ld.global.u32 	%r410, [%rd7+68];
	xor.b32  	%r636, %r636, %r410;
	ld.global.u32 	%r411, [%rd7+72];
	xor.b32  	%r635, %r635, %r411;
	ld.global.u32 	%r412, [%rd7+76];
	xor.b32  	%r634, %r634, %r412;
$L__BB8_14:
	and.b32  	%r414, %r383, 16;
	setp.eq.s32 	%p8, %r414, 0;
	@%p8 bra 	$L__BB8_16;
	ld.global.u32 	%r415, [%rd7+80];
	xor.b32  	%r638, %r638, %r415;
	ld.global.u32 	%r416, [%rd7+84];
	xor.b32  	%r637, %r637, %r416;
	ld.global.u32 	%r417, [%rd7+88];
	xor.b32  	%r636, %r636, %r417;
	ld.global.u32 	%r418, [%rd7+92];
	xor.b32  	%r635, %r635, %r418;
	ld.global.u32 	%r419, [%rd7+96];
	xor.b32  	%r634, %r634, %r419;
$L__BB8_16:
	and.b32  	%r421, %r383, 32;
	setp.eq.s32 	%p9, %r421, 0;
	@%p9 bra 	$L__BB8_18;
	ld.global.u32 	%r422, [%rd7+100];
	xor.b32  	%r638, %r638, %r422;
	ld.global.u32 	%r423, [%rd7+104];
	xor.b32  	%r637, %r637, %r423;
	ld.global.u32 	%r424, [%rd7+108];
	xor.b32  	%r636, %r636, %r424;
	ld.global.u32 	%r425, [%rd7+112];
	xor.b32  	%r635, %r635, %r425;
	ld.global.u32 	%r426, [%rd7+116];
	xor.b32  	%r634, %r634, %r426;
$L__BB8_18:
	and.b32  	%r428, %r383, 64;
	setp.eq.s32 	%p10, %r428, 0;
	@%p10 bra 	$L__BB8_20;
	ld.global.u32 	%r429, [%rd7+120];
	xor.b32  	%r638, %r638, %r429;
	ld.global.u32 	%r430, [%rd7+124];
	xor.b32  	%r637, %r637, %r430;
	ld.global.u32 	%r431, [%rd7+128];
	xor.b32  	%r636, %r636, %r431;
	ld.global.u32 	%r432, [%rd7+132];
	xor.b32  	%r635, %r635, %r432;
	ld.global.u32 	%r433, [%rd7+136];
	xor.b32  	%r634, %r634, %r433;
$L__BB8_20:
	and.b32  	%r435, %r383, 128;
	setp.eq.s32 	%p11, %r435, 0;
	@%p11 bra 	$L__BB8_22;
	ld.global.u32 	%r436, [%rd7+140];
	xor.b32  	%r638, %r638, %r436;
	ld.global.u32 	%r437, [%rd7+144];
	xor.b32  	%r637, %r637, %r437;
	ld.global.u32 	%r438, [%rd7+148];
	xor.b32  	%r636, %r636, %r438;
	ld.global.u32 	%r439, [%rd7+152];
	xor.b32  	%r635, %r635, %r439;
	ld.global.u32 	%r440, [%rd7+156];
	xor.b32  	%r634, %r634, %r440;
$L__BB8_22:
	and.b32  	%r442, %r383, 256;
	setp.eq.s32 	%p12, %r442, 0;
	@%p12 bra 	$L__BB8_24;
	ld.global.u32 	%r443, [%rd7+160];
	xor.b32  	%r638, %r638, %r443;
	ld.global.u32 	%r444, [%rd7+164];
	xor.b32  	%r637, %r637, %r444;
	ld.global.u32 	%r445, [%rd7+168];
	xor.b32  	%r636, %r636, %r445;
	ld.global.u32 	%r446, [%rd7+172];
	xor.b32  	%r635, %r635, %r446;
	ld.global.u32 	%r447, [%rd7+176];
	xor.b32  	%r634, %r634, %r447;
$L__BB8_24:
	and.b32  	%r449, %r383, 512;
	setp.eq.s32 	%p13, %r449, 0;
	@%p13 bra 	$L__BB8_26;
	ld.global.u32 	%r450, [%rd7+180];
	xor.b32  	%r638, %r638, %r450;
	ld.global.u32 	%r451, [%rd7+184];
	xor.b32  	%r637, %r637, %r451;
	ld.global.u32 	%r452, [%rd7+188];
	xor.b32  	%r636, %r636, %r452;
	ld.global.u32 	%r453, [%rd7+192];
	xor.b32  	%r635, %r635, %r453;
	ld.global.u32 	%r454, [%rd7+196];
	xor.b32  	%r634, %r634, %r454;
$L__BB8_26:
	and.b32  	%r456, %r383, 1024;
	setp.eq.s32 	%p14, %r456, 0;
	@%p14 bra 	$L__BB8_28;
	ld.global.u32 	%r457, [%rd7+200];
	xor.b32  	%r638, %r638, %r457;
	ld.global.u32 	%r458, [%rd7+204];
	xor.b32  	%r637, %r637, %r458;
	ld.global.u32 	%r459, [%rd7+208];
	xor.b32  	%r636, %r636, %r459;
	ld.global.u32 	%r460, [%rd7+212];
	xor.b32  	%r635, %r635, %r460;
	ld.global.u32 	%r461, [%rd7+216];
	xor.b32  	%r634, %r634, %r461;
$L__BB8_28:
	and.b32  	%r463, %r383, 2048;
	setp.eq.s32 	%p15, %r463, 0;
	@%p15 bra 	$L__BB8_30;
	ld.global.u32 	%r464, [%rd7+220];
	xor.b32  	%r638, %r638, %r464;
	ld.global.u32 	%r465, [%rd7+224];
	xor.b32  	%r637, %r637, %r465;
	ld.global.u32 	%r466, [%rd7+228];
	xor.b32  	%r636, %r636, %r466;
	ld.global.u32 	%r467, [%rd7+232];
	xor.b32  	%r635, %r635, %r467;
	ld.global.u32 	%r468, [%rd7+236];
	xor.b32  	%r634, %r634, %r468;
$L__BB8_30:
	and.b32  	%r470, %r383, 4096;
	setp.eq.s32 	%p16, %r470, 0;
	@%p16 bra 	$L__BB8_32;
	ld.global.u32 	%r471, [%rd7+240];
	xor.b32  	%r638, %r638, %r471;
	ld.global.u32 	%r472, [%rd7+244];
	xor.b32  	%r637, %r637, %r472;
	ld.global.u32 	%r473, [%rd7+248];
	xor.b32  	%r636, %r636, %r473;
	ld.global.u32 	%r474, [%rd7+252];
	xor.b32  	%r635, %r635, %r474;
	ld.global.u32 	%r475, [%rd7+256];
	xor.b32  	%r634, %r634, %r475;
$L__BB8_32:
	and.b32  	%r477, %r383, 8192;
	setp.eq.s32 	%p17, %r477, 0;
	@%p17 bra 	$L__BB8_34;
	ld.global.u32 	%r478, [%rd7+260];
	xor.b32  	%r638, %r638, %r478;
	ld.global.u32 	%r479, [%rd7+264];
	xor.b32  	%r637, %r637, %r479;
	ld.global.u32 	%r480, [%rd7+268];
	xor.b32  	%r636, %r636, %r480;
	ld.global.u32 	%r481, [%rd7+272];
	xor.b32  	%r635, %r635, %r481;
	ld.global.u32 	%r482, [%rd7+276];
	xor.b32  	%r634, %r634, %r482;
$L__BB8_34:
	and.b32  	%r484, %r383, 16384;
	setp.eq.s32 	%p18, %r484, 0;
	@%p18 bra 	$L__BB8_36;
	ld.global.u32 	%r485, [%rd7+280];
	xor.b32  	%r638, %r638, %r485;
	ld.global.u32 	%r486, [%rd7+284];
	xor.b32  	%r637, %r637, %r486;
	ld.global.u32 	%r487, [%rd7+288];
	xor.b32  	%r636, %r636, %r487;
	ld.global.u32 	%r488, [%rd7+292];
	xor.b32  	%r635, %r635, %r488;
	ld.global.u32 	%r489, [%rd7+296];
	xor.b32  	%r634, %r634, %r489;
$L__BB8_36:
	and.b32  	%r491, %r383, 32768;
	setp.eq.s32 	%p19, %r491, 0;
	@%p19 bra 	$L__BB8_38;
	ld.global.u32 	%r492, [%rd7+300];
	xor.b32  	%r638, %r638, %r492;
	ld.global.u32 	%r493, [%rd7+304];
	xor.b32  	%r637, %r637, %r493;
	ld.global.u32 	%r494, [%rd7+308];
	xor.b32  	%r636, %r636, %r494;
	ld.global.u32 	%r495, [%rd7+312];
	xor.b32  	%r635, %r635, %r495;
	ld.global.u32 	%r496, [%rd7+316];
	xor.b32  	%r634, %r634, %r496;
$L__BB8_38:
	add.s32 	%r633, %r633, 16;
	setp.ne.s32 	%p20, %r633, 32;
	@%p20 bra 	$L__BB8_6;
	mad.lo.s32 	%r497, %r627, -31, %r12;
	add.s32 	%r627, %r497, 1;
	setp.ne.s32 	%p21, %r627, 5;
	@%p21 bra 	$L__BB8_5;
	st.global.u32 	[%rd3+4], %r638;
	st.global.u32 	[%rd3+8], %r637;
	st.global.u32 	[%rd3+12], %r636;
	st.global.u32 	[%rd3+16], %r635;
	st.global.u32 	[%rd3+20], %r634;
	add.s32 	%r621, %r621, 1;
	setp.lt.u32 	%p22, %r621, %r3;
	@%p22 bra 	$L__BB8_4;
$L__BB8_41:
	shr.u64 	%rd8, %rd28, 2;
	add.s32 	%r620, %r620, 1;
	setp.lt.u64 	%p23, %rd28, 4;
	mov.u64 	%rd28, %rd8;
	@%p23 bra 	$L__BB8_42;
	bra.uni 	$L__BB8_2;
$L__BB8_42:
	mov.b32 	%r714, 0;
	mov.u64 	%rd23, precalc_xorwow_offset_matrix;
	mov.u64 	%rd29, %rd2;
$L__BB8_43:
	and.b64  	%rd10, %rd29, 3;
	setp.eq.s64 	%p24, %rd10, 0;
	@%p24 bra 	$L__BB8_82;
	mul.wide.u32 	%rd22, %r714, 3200;
	add.s64 	%rd11, %rd23, %rd22;
	cvt.u32.u64 	%r184, %rd10;
	mov.b32 	%r715, 0;
$L__BB8_45:
	mov.b32 	%r728, 0;
	mov.u32 	%r729, %r728;
	mov.u32 	%r730, %r728;
	mov.u32 	%r731, %r728;
	mov.u32 	%r732, %r728;
	mov.u32 	%r721, %r728;
$L__BB8_46:
	mul.wide.u32 	%rd24, %r721, 4;
	add.s64 	%rd25, %rd3, %rd24;
	ld.global.u32 	%r192, [%rd25+4];
	shl.b32 	%r193, %r721, 5;
	mov.b32 	%r727, 0;
$L__BB8_47:
	.pragma "nounroll";
	shr.u32 	%r502, %r192, %r727;
	and.b32  	%r503, %r502, 1;
	setp.eq.b32 	%p25, %r503, 1;
	not.pred 	%p26, %p25;
	add.s32 	%r504, %r193, %r727;
	mul.lo.s32 	%r505, %r504, 5;
	mul.wide.u32 	%rd26, %r505, 4;
	add.s64 	%rd12, %rd11, %rd26;
	@%p26 bra 	$L__BB8_49;
	ld.global.u32 	%r506, [%rd12];
	xor.b32  	%r732, %r732, %r506;
	ld.global.u32 	%r507, [%rd12+4];
	xor.b32  	%r731, %r731, %r507;
	ld.global.u32 	%r508, [%rd12+8];
	xor.b32  	%r730, %r730, %r508;
	ld.global.u32 	%r509, [%rd12+12];
	xor.b32  	%r729, %r729, %r509;
	ld.global.u32 	%r510, [%rd12+16];
	xor.b32  	%r728, %r728, %r510;
$L__BB8_49:
	and.b32  	%r512, %r502, 2;
	setp.eq.s32 	%p27, %r512, 0;
	@%p27 bra 	$L__BB8_51;
	ld.global.u32 	%r513, [%rd12+20];
	xor.b32  	%r732, %r732, %r513;
	ld.global.u32 	%r514, [%rd12+24];
	xor.b32  	%r731, %r731, %r514;
	ld.global.u32 	%r515, [%rd12+28];
	xor.b32  	%r730, %r730, %r515;
	ld.global.u32 	%r516, [%rd12+32];
	xor.b32  	%r729, %r729, %r516;
	ld.global.u32 	%r517, [%rd12+36];
	xor.b32  	%r728, %r728, %r517;
$L__BB8_51:
	and.b32  	%r519, %r502, 4;
	setp.eq.s32 	%p28, %r519, 0;
	@%p28 bra 	$L__BB8_53;
	ld.global.u32 	%r520, [%rd12+40];
	xor.b32  	%r732, %r732, %r520;
	ld.global.u32 	%r521, [%rd12+44];
	xor.b32  	%r731, %r731, %r521;
	ld.global.u32 	%r522, [%rd12+48];
	xor.b32  	%r730, %r730, %r522;
	ld.global.u32 	%r523, [%rd12+52];
	xor.b32  	%r729, %r729, %r523;
	ld.global.u32 	%r524, [%rd12+56];
	xor.b32  	%r728, %r728, %r524;
$L__BB8_53:
	and.b32  	%r526, %r502, 8;
	setp.eq.s32 	%p29, %r526, 0;
	@%p29 bra 	$L__BB8_55;
	ld.global.u32 	%r527, [%rd12+60];
	xor.b32  	%r732, %r732, %r527;
	ld.global.u32 	%r528, [%rd12+64];
	xor.b32  	%r731, %r731, %r528;
	ld.global.u32 	%r529, [%rd12+68];
	xor.b32  	%r730, %r730, %r529;
	ld.global.u32 	%r530, [%rd12+72];
	xor.b32  	%r729, %r729, %r530;
	ld.global.u32 	%r531, [%rd12+76];
	xor.b32  	%r728, %r728, %r531;
$L__BB8_55:
	and.b32  	%r533, %r502, 16;
	setp.eq.s32 	%p30, %r533, 0;
	@%p30 bra 	$L__BB8_57;
	ld.global.u32 	%r534, [%rd12+80];
	xor.b32  	%r732, %r732, %r534;
	ld.global.u32 	%r535, [%rd12+84];
	xor.b32  	%r731, %r731, %r535;
	ld.global.u32 	%r536, [%rd12+88];
	xor.b32  	%r730, %r730, %r536;
	ld.global.u32 	%r537, [%rd12+92];
	xor.b32  	%r729, %r729, %r537;
	ld.global.u32 	%r538, [%rd12+96];
	xor.b32  	%r728, %r728, %r538;
$L__BB8_57:
	and.b32  	%r540, %r502, 32;
	setp.eq.s32 	%p31, %r540, 0;
	@%p31 bra 	$L__BB8_59;
	ld.global.u32 	%r541, [%rd12+100];
	xor.b32  	%r732, %r732, %r541;
	ld.global.u32 	%r542, [%rd12+104];
	xor.b32  	%r731, %r731, %r542;
	ld.global.u32 	%r543, [%rd12+108];
	xor.b32  	%r730, %r730, %r543;
	ld.global.u32 	%r544, [%rd12+112];
	xor.b32  	%r729, %r729, %r544;
	ld.global.u32 	%r545, [%rd12+116];
	xor.b32  	%r728, %r728, %r545;
$L__BB8_59:
	and.b32  	%r547, %r502, 64;
	setp.eq.s32 	%p32, %r547, 0;
	@%p32 bra 	$L__BB8_61;
	ld.global.u32 	%r548, [%rd12+120];
	xor.b32  	%r732, %r732, %r548;
	ld.global.u32 	%r549, [%rd12+124];
	xor.b32  	%r731, %r731, %r549;
	ld.global.u32 	%r550, [%rd12+128];
	xor.b32  	%r730, %r730, %r550;
	ld.global.u32 	%r551, [%rd12+132];
	xor.b32  	%r729, %r729, %r551;
	ld.global.u32 	%r552, [%rd12+136];
	xor.b32  	%r728, %r728, %r552;
$L__BB8_61:
	and.b32  	%r554, %r502, 128;
	setp.eq.s32 	%p33, %r554, 0;
	@%p33 bra 	$L__BB8_63;
	ld.global.u32 	%r555, [%rd12+140];
	xor.b32  	%r732, %r732, %r555;
	ld.global.u32 	%r556, [%rd12+144];
	xor.b32  	%r731, %r731, %r556;
	ld.global.u32 	%r557, [%rd12+148];
	xor.b32  	%r730, %r730, %r557;
	ld.global.u32 	%r558, [%rd12+152];
	xor.b32  	%r729, %r729, %r558;
	ld.global.u32 	%r559, [%rd12+156];
	xor.b32  	%r728, %r728, %r559;
$L__BB8_63:
	and.b32  	%r561, %r502, 256;
	setp.eq.s32 	%p34, %r561, 0;
	@%p34 bra 	$L__BB8_65;
	ld.global.u32 	%r562, [%rd12+160];
	xor.b32  	%r732, %r732, %r562;
	ld.global.u32 	%r563, [%rd12+164];
	xor.b32  	%r731, %r731, %r563;
	ld.global.u32 	%r564, [%rd12+168];
	xor.b32  	%r730, %r730, %r564;
	ld.global.u32 	%r565, [%rd12+172];
	xor.b32  	%r729, %r729, %r565;
	ld.global.u32 	%r566, [%rd12+176];
	xor.b32  	%r728, %r728, %r566;
$L__BB8_65:
	and.b32  	%r568, %r502, 512;
	setp.eq.s32 	%p35, %r568, 0;
	@%p35 bra 	$L__BB8_67;
	ld.global.u32 	%r569, [%rd12+180];
	xor.b32  	%r732, %r732, %r569;
	ld.global.u32 	%r570, [%rd12+184];
	xor.b32  	%r731, %r731, %r570;
	ld.global.u32 	%r571, [%rd12+188];
	xor.b32  	%r730, %r730, %r571;
	ld.global.u32 	%r572, [%rd12+192];
	xor.b32  	%r729, %r729, %r572;
	ld.global.u32 	%r573, [%rd12+196];
	xor.b32  	%r728, %r728, %r573;
$L__BB8_67:
	and.b32  	%r575, %r502, 1024;
	setp.eq.s32 	%p36, %r575, 0;
	@%p36 bra 	$L__BB8_69;
	ld.global.u32 	%r576, [%rd12+200];
	xor.b32  	%r732, %r732, %r576;
	ld.global.u32 	%r577, [%rd12+204];
	xor.b32  	%r731, %r731, %r577;
	ld.global.u32 	%r578, [%rd12+208];
	xor.b32  	%r730, %r730, %r578;
	ld.global.u32 	%r579, [%rd12+212];
	xor.b32  	%r729, %r729, %r579;
	ld.global.u32 	%r580, [%rd12+216];
	xor.b32  	%r728, %r728, %r580;
$L__BB8_69:
	and.b32  	%r582, %r502, 2048;
	setp.eq.s32 	%p37, %r582, 0;
	@%p37 bra 	$L__BB8_71;
	ld.global.u32 	%r583, [%rd12+220];
	xor.b32  	%r732, %r732, %r583;
	ld.global.u32 	%r584, [%rd12+224];
	xor.b32  	%r731, %r731, %r584;
	ld.global.u32 	%r585, [%rd12+228];
	xor.b32  	%r730, %r730, %r585;
	ld.global.u32 	%r586, [%rd12+232];
	xor.b32  	%r729, %r729, %r586;
	ld.global.u32 	%r587, [%rd12+236];
	xor.b32  	%r728, %r728, %r587;
$L__BB8_71:
	and.b32  	%r589, %r502, 4096;
	setp.eq.s32 	%p38, %r589, 0;
	@%p38 bra 	$L__BB8_73;
	ld.global.u32 	%r590, [%rd12+240];
	xor.b32  	%r732, %r732, %r590;
	ld.global.u32 	%r591, [%rd12+244];
	xor.b32  	%r731, %r731, %r591;
	ld.global.u32 	%r592, [%rd12+248];
	xor.b32  	%r730, %r730, %r592;
	ld.global.u32 	%r593, [%rd12+252];
	xor.b32  	%r729, %r729, %r593;
	ld.global.u32 	%r594, [%rd12+256];
	xor.b32  	%r728, %r728, %r594;
$L__BB8_73:
	and.b32  	%r596, %r502, 8192;
	setp.eq.s32 	%p39, %r596, 0;
	@%p39 bra 	$L__BB8_75;
	ld.global.u32 	%r597, [%rd12+260];
	xor.b32  	%r732, %r732, %r597;
	ld.global.u32 	%r598, [%rd12+264];
	xor.b32  	%r731, %r731, %r598;
	ld.global.u32 	%r599, [%rd12+268];
	xor.b32  	%r730, %r730, %r599;
	ld.global.u32 	%r600, [%rd12+272];
	xor.b32  	%r729, %r729, %r600;
	ld.global.u32 	%r601, [%rd12+276];
	xor.b32  	%r728, %r728, %r601;
$L__BB8_75:
	and.b32  	%r603, %r502, 16384;
	setp.eq.s32 	%p40, %r603, 0;
	@%p40 bra 	$L__BB8_77;
	ld.global.u32 	%r604, [%rd12+280];
	xor.b32  	%r732, %r732, %r604;
	ld.global.u32 	%r605, [%rd12+284];
	xor.b32  	%r731, %r731, %r605;
	ld.global.u32 	%r606, [%rd12+288];
	xor.b32  	%r730, %r730, %r606;
	ld.global.u32 	%r607, [%rd12+292];
	xor.b32  	%r729, %r729, %r607;
	ld.global.u32 	%r608, [%rd12+296];
	xor.b32  	%r728, %r728, %r608;
$L__BB8_77:
	and.b32  	%r610, %r502, 32768;
	setp.eq.s32 	%p41, %r610, 0;
	@%p41 bra 	$L__BB8_79;
	ld.global.u32 	%r611, [%rd12+300];
	xor.b32  	%r732, %r732, %r611;
	ld.global.u32 	%r612, [%rd12+304];
	xor.b32  	%r731, %r731, %r612;
	ld.global.u32 	%r613, [%rd12+308];
	xor.b32  	%r730, %r730, %r613;
	ld.global.u32 	%r614, [%rd12+312];
	xor.b32  	%r729, %r729, %r614;
	ld.global.u32 	%r615, [%rd12+316];
	xor.b32  	%r728, %r728, %r615;
$L__BB8_79:
	add.s32 	%r727, %r727, 16;
	setp.ne.s32 	%p42, %r727, 32;
	@%p42 bra 	$L__BB8_47;
	mad.lo.s32 	%r616, %r721, -31, %r193;
	add.s32 	%r721, %r616, 1;
	setp.ne.s32 	%p43, %r721, 5;
	@%p43 bra 	$L__BB8_46;
	st.global.u32 	[%rd3+4], %r732;
	st.global.u32 	[%rd3+8], %r731;
	st.global.u32 	[%rd3+12], %r730;
	st.global.u32 	[%rd3+16], %r729;
	st.global.u32 	[%rd3+20], %r728;
	add.s32 	%r715, %r715, 1;
	setp.lt.u32 	%p44, %r715, %r184;
	@%p44 bra 	$L__BB8_45;
$L__BB8_82:
	shr.u64 	%rd13, %rd29, 2;
	add.s32 	%r714, %r714, 1;
	setp.gt.u64 	%p45, %rd29, 3;
	mov.u64 	%rd29, %rd13;
	@%p45 bra 	$L__BB8_43;
	cvt.u32.u64 	%r617, %rd2;
	mad.lo.s32 	%r618, %r617, 362437, %r1;
	st.global.u32 	[%rd3], %r618;
	mov.b32 	%r619, 0;
	st.global.v2.u32 	[%rd3+24], {%r619, %r619};
	st.global.u32 	[%rd3+32], %r619;
	mov.b64 	%rd27, 0;
	st.global.u64 	[%rd3+40], %rd27;
	ret;

}
	// .globl	_Z15make_randomNumsPdS_S_iiiii
.visible .entry _Z15make_randomNumsPdS_S_iiiii(
	.param .u64 .ptr .align 1 _Z15make_randomNumsPdS_S_iiiii_param_0,
	.param .u64 .ptr .align 1 _Z15make_randomNumsPdS_S_iiiii_param_1,
	.param .u64 .ptr .align 1 _Z15make_randomNumsPdS_S_iiiii_param_2,
	.param .u32 _Z15make_randomNumsPdS_S_iiiii_param_3,
	.param .u32 _Z15make_randomNumsPdS_S_iiiii_param_4,
	.param .u32 _Z15make_randomNumsPdS_S_iiiii_param_5,
	.param .u32 _Z15make_randomNumsPdS_S_iiiii_param_6,
	.param .u32 _Z15make_randomNumsPdS_S_iiiii_param_7
)
{
	.local .align 8 .b8 	__local_depot9[48];
	.reg .b64 	%SP;
	.reg .b64 	%SPL;
	.reg .pred 	%p<101>;
	.reg .b32 	%r<1433>;
	.reg .b32 	%f<108>;
	.reg .b64 	%rd<152>;
	.reg .b64 	%fd<141>;

	mov.u64 	%SPL, __local_depot9;
	ld.param.u64 	%rd20, [_Z15make_randomNumsPdS_S_iiiii_param_0];
	ld.param.u64 	%rd21, [_Z15make_randomNumsPdS_S_iiiii_param_1];
	ld.param.u64 	%rd22, [_Z15make_randomNumsPdS_S_iiiii_param_2];
	ld.param.u32 	%r629, [_Z15make_randomNumsPdS_S_iiiii_param_3];
	ld.param.u32 	%r630, [_Z15make_randomNumsPdS_S_iiiii_param_4];
	ld.param.u32 	%r632, [_Z15make_randomNumsPdS_S_iiiii_param_5];
	ld.param.u32 	%r631, [_Z15make_randomNumsPdS_S_iiiii_param_6];
	ld.param.u32 	%r633, [_Z15make_randomNumsPdS_S_iiiii_param_7];
	cvta.to.global.u64 	%rd1, %rd22;
	cvta.to.global.u64 	%rd2, %rd21;
	cvta.to.global.u64 	%rd3, %rd20;
	add.u64 	%rd4, %SPL, 0;
	mov.u32 	%r634, %ctaid.x;
	mul.lo.s32 	%r635, %r629, %r634;
	mov.u32 	%r1, %tid.x;
	mad.lo.s32 	%r636, %r635, %r630, %r1;
	div.s32 	%r2, %r633, %r631;
	cvt.s64.s32 	%rd5, %r636;
	xor.b32  	%r637, %r632, -1429050551;
	mul.lo.s32 	%r638, %r637, 1099087573;
	setp.gt.s32 	%p1, %r632, -1;
	selp.b32 	%r639, -644748465, -1947113066, %p1;
	add.s32 	%r640, %r639, %r638;
	add.s32 	%r3, %r640, 6615241;
	add.s32 	%r1120, %r638, 123456789;
	st.local.v2.u32 	[%rd4], {%r3, %r1120};
	xor.b32  	%r1119, %r638, 362436069;
	add.s32 	%r1118, %r639, 521288629;
	st.local.v2.u32 	[%rd4+8], {%r1119, %r1118};
	xor.b32  	%r1117, %r639, 88675123;
	add.s32 	%r1116, %r638, 5783321;
	st.local.v2.u32 	[%rd4+16], {%r1117, %r1116};
	setp.eq.s32 	%p2, %r636, 0;
	@%p2 bra 	$L__BB9_115;
	mov.b32 	%r1103, 0;
	mov.u64 	%rd151, %rd5;
$L__BB9_2:
	mov.u64 	%rd6, %rd151;
	and.b64  	%rd7, %rd6, 3;
	setp.eq.s64 	%p3, %rd7, 0;
	@%p3 bra 	$L__BB9_114;
	mul.wide.u32 	%rd24, %r1103, 3200;
	mov.u64 	%rd25, precalc_xorwow_matrix;
	add.s64 	%rd8, %rd25, %rd24;
	mov.b32 	%r1116, 0;
	mov.u32 	%r1117, %r1116;
	mov.u32 	%r1118, %r1116;
	mov.u32 	%r1119, %r1116;
	mov.u32 	%r1120, %r1116;
	mov.u32 	%r1109, %r1116;
$L__BB9_4:
	mul.wide.u32 	%rd26, %r1109, 4;
	add.s64 	%rd27, %rd4, %rd26;
	ld.local.u32 	%r21, [%rd27+4];
	shl.b32 	%r22, %r1109, 5;
	mov.b32 	%r1115, 0;
$L__BB9_5:
	.pragma "nounroll";
	shr.u32 	%r644, %r21, %r1115;
	and.b32  	%r645, %r644, 1;
	setp.eq.b32 	%p4, %r645, 1;
	not.pred 	%p5, %p4;
	add.s32 	%r646, %r22, %r1115;
	mul.lo.s32 	%r647, %r646, 5;
	mul.wide.u32 	%rd28, %r647, 4;
	add.s64 	%rd9, %rd8, %rd28;
	@%p5 bra 	$L__BB9_7;
	ld.global.u32 	%r648, [%rd9];
	xor.b32  	%r1120, %r1120, %r648;
	ld.global.u32 	%r649, [%rd9+4];
	xor.b32  	%r1119, %r1119, %r649;
	ld.global.u32 	%r650, [%rd9+8];
	xor.b32  	%r1118, %r1118, %r650;
	ld.global.u32 	%r651, [%rd9+12];
	xor.b32  	%r1117, %r1117, %r651;
	ld.global.u32 	%r652, [%rd9+16];
	xor.b32  	%r1116, %r1116, %r652;
$L__BB9_7:
	and.b32  	%r654, %r644, 2;
	setp.eq.s32 	%p6, %r654, 0;
	@%p6 bra 	$L__BB9_9;
	ld.global.u32 	%r655, [%rd9+20];
	xor.b32  	%r1120, %r1120, %r655;
	ld.global.u32 	%r656, [%rd9+24];
	xor.b32  	%r1119, %r1119, %r656;
	ld.global.u32 	%r657, [%rd9+28];
	xor.b32  	%r1118, %r1118, %r657;
	ld.global.u32 	%r658, [%rd9+32];
	xor.b32  	%r1117, %r1117, %r658;
	ld.global.u32 	%r659, [%rd9+36];
	xor.b32  	%r1116, %r1116, %r659;
$L__BB9_9:
	and.b32  	%r661, %r644, 4;
	setp.eq.s32 	%p7, %r661, 0;
	@%p7 bra 	$L__BB9_11;
	ld.global.u32 	%r662, [%rd9+40];
	xor.b32  	%r1120, %r1120, %r662;
	ld.global.u32 	%r663, [%rd9+44];
	xor.b32  	%r1119, %r1119, %r663;
	ld.global.u32 	%r664, [%rd9+48];
	xor.b32  	%r1118, %r1118, %r664;
	ld.global.u32 	%r665, [%rd9+52];
	xor.b32  	%r1117, %r1117, %r665;
	ld.global.u32 	%r666, [%rd9+56];
	xor.b32  	%r1116, %r1116, %r666;
$L__BB9_11:
	and.b32  	%r668, %r644, 8;
	setp.eq.s32 	%p8, %r668, 0;
	@%p8 bra 	$L__BB9_13;
	ld.global.u32 	%r669, [%rd9+60];
	xor.b32  	%r1120, %r1120, %r669;
	ld.global.u32 	%r670, [%rd9+64];
	xor.b32  	%r1119, %r1119, %r670;
	ld.global.u32 	%r671, [%rd9+68];
	xor.b32  	%r1118, %r1118, %r671;
	ld.global.u32 	%r672, [%rd9+72];
	xor.b32  	%r1117, %r1117, %r672;
	ld.global.u32 	%r673, [%rd9+76];
	xor.b32  	%r1116, %r1116, %r673;
$L__BB9_13:
	and.b32  	%r675, %r644, 16;
	setp.eq.s32 	%p9, %r675, 0;
	@%p9 bra 	$L__BB9_15;
	ld.global.u32 	%r676, [%rd9+80];
	xor.b32  	%r1120, %r1120, %r676;
	ld.global.u32 	%r677, [%rd9+84];
	xor.b32  	%r1119, %r1119, %r677;
	ld.global.u32 	%r678, [%rd9+88];
	xor.b32  	%r1118, %r1118, %r678;
	ld.global.u32 	%r679, [%rd9+92];
	xor.b32  	%r1117, %r1117, %r679;
	ld.global.u32 	%r680, [%rd9+96];
	xor.b32  	%r1116, %r1116, %r680;
$L__BB9_15:
	and.b32  	%r682, %r644, 32;
	setp.eq.s32 	%p10, %r682, 0;
	@%p10 bra 	$L__BB9_17;
	ld.global.u32 	%r683, [%rd9+100];
	xor.b32  	%r1120, %r1120, %r683;
	ld.global.u32 	%r684, [%rd9+104];
	xor.b32  	%r1119, %r1119, %r684;
	ld.global.u32 	%r685, [%rd9+108];
	xor.b32  	%r1118, %r1118, %r685;
	ld.global.u32 	%r686, [%rd9+112];
	xor.b32  	%r1117, %r1117, %r686;
	ld.global.u32 	%r687, [%rd9+116];
	xor.b32  	%r1116, %r1116, %r687;
$L__BB9_17:
	and.b32  	%r689, %r644, 64;
	setp.eq.s32 	%p11, %r689, 0;
	@%p11 bra 	$L__BB9_19;
	ld.global.u32 	%r690, [%rd9+120];
	xor.b32  	%r1120, %r1120, %r690;
	ld.global.u32 	%r691, [%rd9+124];
	xor.b32  	%r1119, %r1119, %r691;
	ld.global.u32 	%r692, [%rd9+128];
	xor.b32  	%r1118, %r1118, %r692;
	ld.global.u32 	%r693, [%rd9+132];
	xor.b32  	%r1117, %r1117, %r693;
	ld.global.u32 	%r694, [%rd9+136];
	xor.b32  	%r1116, %r1116, %r694;
$L__BB9_19:
	and.b32  	%r696, %r644, 128;
	setp.eq.s32 	%p12, %r696, 0;
	@%p12 bra 	$L__BB9_21;
	ld.global.u32 	%r697, [%rd9+140];
	xor.b32  	%r1120, %r1120, %r697;
	ld.global.u32 	%r698, [%rd9+144];
	xor.b32  	%r1119, %r1119, %r698;
	ld.global.u32 	%r699, [%rd9+148];
	xor.b32  	%r1118, %r1118, %r699;
	ld.global.u32 	%r700, [%rd9+152];
	xor.b32  	%r1117, %r1117, %r700;
	ld.global.u32 	%r701, [%rd9+156];
	xor.b32  	%r1116, %r1116, %r701;
$L__BB9_21:
	and.b32  	%r703, %r644, 256;
	setp.eq.s32 	%p13, %r703, 0;
	@%p13 bra 	$L__BB9_23;
	ld.global.u32 	%r704, [%rd9+160];
	xor.b32  	%r1120, %r1120, %r704;
	ld.global.u32 	%r705, [%rd9+164];
	xor.b32  	%r1119, %r1119, %r705;
	ld.global.u32 	%r706, [%rd9+168];
	xor.b32  	%r1118, %r1118, %r706;
	ld.global.u32 	%r707, [%rd9+172];
	xor.b32  	%r1117, %r1117, %r707;
	ld.global.u32 	%r708, [%rd9+176];
	xor.b32  	%r1116, %r1116, %r708;
$L__BB9_23:
	and.b32  	%r710, %r644, 512;
	setp.eq.s32 	%p14, %r710, 0;
	@%p14 bra 	$L__BB9_25;
	ld.global.u32 	%r711, [%rd9+180];
	xor.b32  	%r1120, %r1120, %r711;
	ld.global.u32 	%r712, [%rd9+184];
	xor.b32  	%r1119, %r1119, %r712;
	ld.global.u32 	%r713, [%rd9+188];
	xor.b32  	%r1118, %r1118, %r713;
	ld.global.u32 	%r714, [%rd9+192];
	xor.b32  	%r1117, %r1117, %r714;
	ld.global.u32 	%r715, [%rd9+196];
	xor.b32  	%r1116, %r1116, %r715;
$L__BB9_25:
	and.b32  	%r717, %r644, 1024;
	setp.eq.s32 	%p15, %r717, 0;
	@%p15 bra 	$L__BB9_27;
	ld.global.u32 	%r718, [%rd9+200];
	xor.b32  	%r1120, %r1120, %r718;
	ld.global.u32 	%r719, [%rd9+204];
	xor.b32  	%r1119, %r1119, %r719;
	ld.global.u32 	%r720, [%rd9+208];
	xor.b32  	%r1118, %r1118, %r720;
	ld.global.u32 	%r721, [%rd9+212];
	xor.b32  	%r1117, %r1117, %r721;
	ld.global.u32 	%r722, [%rd9+216];
	xor.b32  	%r1116, %r1116, %r722;
$L__BB9_27:
	and.b32  	%r724, %r644, 2048;
	setp.eq.s32 	%p16, %r724, 0;
	@%p16 bra 	$L__BB9_29;
	ld.global.u32 	%r725, [%rd9+220];
	xor.b32  	%r1120, %r1120, %r725;
	ld.global.u32 	%r726, [%rd9+224];
	xor.b32  	%r1119, %r1119, %r726;
	ld.global.u32 	%r727, [%rd9+228];
	xor.b32  	%r1118, %r1118, %r727;
	ld.global.u32 	%r728, [%rd9+232];
	xor.b32  	%r1117, %r1117, %r728;
	ld.global.u32 	%r729, [%rd9+236];
	xor.b32  	%r1116, %r1116, %r729;
$L__BB9_29:
	and.b32  	%r731, %r644, 4096;
	setp.eq.s32 	%p17, %r731, 0;
	@%p17 bra 	$L__BB9_31;
	ld.global.u32 	%r732, [%rd9+240];
	xor.b32  	%r1120, %r1120, %r732;
	ld.global.u32 	%r733, [%rd9+244];
	xor.b32  	%r1119, %r1119, %r733;
	ld.global.u32 	%r734, [%rd9+248];
	xor.b32  	%r1118, %r1118, %r734;
	ld.global.u32 	%r735, [%rd9+252];
	xor.b32  	%r1117, %r1117, %r735;
	ld.global.u32 	%r736, [%rd9+256];
	xor.b32  	%r1116, %r1116, %r736;
$L__BB9_31:
	and.b32  	%r738, %r644, 8192;
	setp.eq.s32 	%p18, %r738, 0;
	@%p18 bra 	$L__BB9_33;
	ld.global.u32 	%r739, [%rd9+260];
	xor.b32  	%r1120, %r1120, %r739;
	ld.global.u32 	%r740, [%rd9+264];
	xor.b32  	%r1119, %r1119, %r740;
	ld.global.u32 	%r741, [%rd9+268];
	xor.b32  	%r1118, %r1118, %r741;
	ld.global.u32 	%r742, [%rd9+272];
	xor.b32  	%r1117, %r1117, %r742;
	ld.global.u32 	%r743, [%rd9+276];
	xor.b32  	%r1116, %r1116, %r743;
$L__BB9_33:
	and.b32  	%r745, %r644, 16384;
	setp.eq.s32 	%p19, %r745, 0;
	@%p19 bra 	$L__BB9_35;
	ld.global.u32 	%r746, [%rd9+280];
	xor.b32  	%r1120, %r1120, %r746;
	ld.global.u32 	%r747, [%rd9+284];
	xor.b32  	%r1119, %r1119, %r747;
	ld.global.u32 	%r748, [%rd9+288];
	xor.b32  	%r1118, %r1118, %r748;
	ld.global.u32 	%r749, [%rd9+292];
	xor.b32  	%r1117, %r1117, %r749;
	ld.global.u32 	%r750, [%rd9+296];
	xor.b32  	%r1116, %r1116, %r750;
$L__BB9_35:
	and.b32  	%r752, %r644, 32768;
	setp.eq.s32 	%p20, %r752, 0;
	@%p20 bra 	$L__BB9_37;
	ld.global.u32 	%r753, [%rd9+300];
	xor.b32  	%r1120, %r1120, %r753;
	ld.global.u32 	%r754, [%rd9+304];
	xor.b32  	%r1119, %r1119, %r754;
	ld.global.u32 	%r755, [%rd9+308];
	xor.b32  	%r1118, %r1118, %r755;
	ld.global.u32 	%r756, [%rd9+312];
	xor.b32  	%r1117, %r1117, %r756;
	ld.global.u32 	%r757, [%rd9+316];
	xor.b32  	%r1116, %r1116, %r757;
$L__BB9_37:
	add.s32 	%r1115, %r1115, 16;
	setp.ne.s32 	%p21, %r1115, 32;
	@%p21 bra 	$L__BB9_5;
	mad.lo.s32 	%r758, %r1109, -31, %r22;
	add.s32 	%r1109, %r758, 1;
	setp.ne.s32 	%p22, %r1109, 5;
	@%p22 bra 	$L__BB9_4;
	st.local.u32 	[%rd4+4], %r1120;
	st.local.v2.u32 	[%rd4+8], {%r1119, %r1118};
	st.local.v2.u32 	[%rd4+16], {%r1117, %r1116};
	setp.eq.s64 	%p23, %rd7, 1;
	@%p23 bra 	$L__BB9_114;
	mov.b32 	%r1116, 0;
	mov.u32 	%r1117, %r1116;
	mov.u32 	%r1118, %r1116;
	mov.u32 	%r1119, %r1116;
	mov.u32 	%r1120, %r1116;
	mov.u32 	%r1201, %r1116;
$L__BB9_41:
	mul.wide.u32 	%rd29, %r1201, 4;
	add.s64 	%rd30, %rd4, %rd29;
	ld.local.u32 	%r197, [%rd30+4];
	shl.b32 	%r198, %r1201, 5;
	mov.b32 	%r1207, 0;
$L__BB9_42:
	.pragma "nounroll";
	shr.u32 	%r761, %r197, %r1207;
	and.b32  	%r762, %r761, 1;
	setp.eq.b32 	%p24, %r762, 1;
	not.pred 	%p25, %p24;
	add.s32 	%r763, %r198, %r1207;
	mul.lo.s32 	%r764, %r763, 5;
	mul.wide.u32 	%rd31, %r764, 4;
	add.s64 	%rd10, %rd8, %rd31;
	@%p25 bra 	$L__BB9_44;
	ld.global.u32 	%r765, [%rd10];
	xor.b32  	%r1120, %r1120, %r765;
	ld.global.u32 	%r766, [%rd10+4];
	xor.b32  	%r1119, %r1119, %r766;
	ld.global.u32 	%r767, [%rd10+8];
	xor.b32  	%r1118, %r1118, %r767;
	ld.global.u32 	%r768, [%rd10+12];
	xor.b32  	%r1117, %r1117, %r768;
	ld.global.u32 	%r769, [%rd10+16];
	xor.b32  	%r1116, %r1116, %r769;
$L__BB9_44:
	and.b32  	%r771, %r761, 2;
	setp.eq.s32 	%p26, %r771, 0;
	@%p26 bra 	$L__BB9_46;
	ld.global.u32 	%r772, [%rd10+20];
	xor.b32  	%r1120, %r1120, %r772;
	ld.global.u32 	%r773, [%rd10+24];
	xor.b32  	%r1119, %r1119, %r773;
	ld.global.u32 	%r774, [%rd10+28];
	xor.b32  	%r1118, %r1118, %r774;
	ld.global.u32 	%r775, [%rd10+32];
	xor.b32  	%r1117, %r1117, %r775;
	ld.global.u32 	%r776, [%rd10+36];
	xor.b32  	%r1116, %r1116, %r776;
$L__BB9_46:
	and.b32  	%r778, %r761, 4;
	setp.eq.s32 	%p27, %r778, 0;
	@%p27 bra 	$L__BB9_48;
	ld.global.u32 	%r779, [%rd10+40];
	xor.b32  	%r1120, %r1120, %r779;
	ld.global.u32 	%r780, [%rd10+44];
	xor.b32  	%r1119, %r1119, %r780;
	ld.global.u32 	%r781, [%rd10+48];
	xor.b32  	%r1118, %r1118, %r781;
	ld.global.u32 	%r782, [%rd10+52];
	xor.b32  	%r1117, %r1117, %r782;
	ld.global.u32 	%r783, [%rd10+56];
	xor.b32  	%r1116, %r1116, %r783;
$L__BB9_48:
	and.b32  	%r785, %r761, 8;
	setp.eq.s32 	%p28, %r785, 0;
	@%p28 bra 	$L__BB9_50;
	ld.global.u32 	%r786, [%rd10+60];
	xor.b32  	%r1120, %r1120, %r786;
	ld.global.u32 	%r787, [%rd10+64];
	xor.b32  	%r1119, %r1119, %r787;
	ld.global.u32 	%r788, [%rd10+68];
	xor.b32  	%r1118, %r1118, %r788;
	ld.global.u32 	%r789, [%rd10+72];
	xor.b32  	%r1117, %r1117, %r789;
	ld.global.u32 	%r790, [%rd10+76];
	xor.b32  	%r1116, %r1116, %r790;
$L__BB9_50:
	and.b32  	%r792, %r761, 16;
	setp.eq.s32 	%p29, %r792, 0;
	@%p29 bra 	$L__BB9_52;
	ld.global.u32 	%r793, [%rd10+80];
	xor.b32  	%r1120, %r1120, %r793;
	ld.global.u32 	%r794, [%rd10+84];
	xor.b32  	%r1119, %r1119, %r794;
	ld.global.u32 	%r795, [%rd10+88];
	xor.b32  	%r1118, %r1118, %r795;
	ld.global.u32 	%r796, [%rd10+92];
	xor.b32  	%r1117, %r1117, %r796;
	ld.global.u32 	%r797, [%rd10+96];
	xor.b32  	%r1116, %r1116, %r797;
$L__BB9_52:
	and.b32  	%r799, %r761, 32;
	setp.eq.s32 	%p30, %r799, 0;
	@%p30 bra 	$L__BB9_54;
	ld.global.u32 	%r800, [%rd10+100];
	xor.b32  	%r1120, %r1120, %r800;
	ld.global.u32 	%r801, [%rd10+104];
	xor.b32  	%r1119, %r1119, %r801;
	ld.global.u32 	%r802, [%rd10+108];
	xor.b32  	%r1118, %r1118, %r802;
	ld.global.u32 	%r803, [%rd10+112];
	xor.b32  	%r1117, %r1117, %r803;
	ld.global.u32 	%r804, [%rd10+116];
	xor.b32  	%r1116, %r1116, %r804;
$L__BB9_54:
	and.b32  	%r806, %r761, 64;
	setp.eq.s32 	%p31, %r806, 0;
	@%p31 bra 	$L__BB9_56;
	ld.global.u32 	%r807, [%rd10+120];
	xor.b32  	%r1120, %r1120, %r807;
	ld.global.u32 	%r808, [%rd10+124];
	xor.b32  	%r1119, %r1119, %r808;
	ld.global.u32 	%r809, [%rd10+128];
	xor.b32  	%r1118, %r1118, %r809;
	ld.global.u32 	%r810, [%rd10+132];
	xor.b32  	%r1117, %r1117, %r810;
	ld.global.u32 	%r811, [%rd10+136];
	xor.b32  	%r1116, %r1116, %r811;
$L__BB9_56:
	and.b32  	%r813, %r761, 128;
	setp.eq.s32 	%p32, %r813, 0;
	@%p32 bra 	$L__BB9_58;
	ld.global.u32 	%r814, [%rd10+140];
	xor.b32  	%r1120, %r1120, %r814;
	ld.global.u32 	%r815, [%rd10+144];
	xor.b32  	%r1119, %r1119, %r815;
	ld.global.u32 	%r816, [%rd10+148];
	xor.b32  	%r1118, %r1118, %r816;
	ld.global.u32 	%r817, [%rd10+152];
	xor.b32  	%r1117, %r1117, %r817;
	ld.global.u32 	%r818, [%rd10+156];
	xor.b32  	%r1116, %r1116, %r818;
$L__BB9_58:
	and.b32  	%r820, %r761, 256;
	setp.eq.s32 	%p33, %r820, 0;
	@%p33 bra 	$L__BB9_60;
	ld.global.u32 	%r821, [%rd10+160];
	xor.b32  	%r1120, %r1120, %r821;
	ld.global.u32 	%r822, [%rd10+164];
	xor.b32  	%r1119, %r1119, %r822;
	ld.global.u32 	%r823, [%rd10+168];
	xor.b32  	%r1118, %r1118, %r823;
	ld.global.u32 	%r824, [%rd10+172];
	xor.b32  	%r1117, %r1117, %r824;
	ld.global.u32 	%r825, [%rd10+176];
	xor.b32  	%r1116, %r1116, %r825;
$L__BB9_60:
	and.b32  	%r827, %r761, 512;
	setp.eq.s32 	%p34, %r827, 0;
	@%p34 bra 	$L__BB9_62;
	ld.global.u32 	%r828, [%rd10+180];
	xor.b32  	%r1120, %r1120, %r828;
	ld.global.u32 	%r829, [%rd10+184];
	xor.b32  	%r1119, %r1119, %r829;
	ld.global.u32 	%r830, [%rd10+188];
	xor.b32  	%r1118, %r1118, %r830;
	ld.global.u32 	%r831, [%rd10+192];
	xor.b32  	%r1117, %r1117, %r831;
	ld.global.u32 	%r832, [%rd10+196];
	xor.b32  	%r1116, %r1116, %r832;
$L__BB9_62:
	and.b32  	%r834, %r761, 1024;
	setp.eq.s32 	%p35, %r834, 0;
	@%p35 bra 	$L__BB9_64;
	ld.global.u32 	%r835, [%rd10+200];
	xor.b32  	%r1120, %r1120, %r835;
	ld.global.u32 	%r836, [%rd10+204];
	xor.b32  	%r1119, %r1119, %r836;
	ld.global.u32 	%r837, [%rd10+208];
	xor.b32  	%r1118, %r1118, %r837;
	ld.global.u32 	%r838, [%rd10+212];
	xor.b32  	%r1117, %r1117, %r838;
	ld.global.u32 	%r839, [%rd10+216];
	xor.b32  	%r1116, %r1116, %r839;
$L__BB9_64:
	and.b32  	%r841, %r761, 2048;
	setp.eq.s32 	%p36, %r841, 0;
	@%p36 bra 	$L__BB9_66;
	ld.global.u32 	%r842, [%rd10+220];
	xor.b32  	%r1120, %r1120, %r842;
	ld.global.u32 	%r843, [%rd10+224];
	xor.b32  	%r1119, %r1119, %r843;
	ld.global.u32 	%r844, [%rd10+228];
	xor.b32  	%r1118, %r1118, %r844;
	ld.global.u32 	%r845, [%rd10+232];
	xor.b32  	%r1117, %r1117, %r845;
	ld.global.u32 	%r846, [%rd10+236];
	xor.b32  	%r1116, %r1116, %r846;
$L__BB9_66:
	and.b32  	%r848, %r761, 4096;
	setp.eq.s32 	%p37, %r848, 0;
	@%p37 bra 	$L__BB9_68;
	ld.global.u32 	%r849, [%rd10+240];
	xor.b32  	%r1120, %r1120, %r849;
	ld.global.u32 	%r850, [%rd10+244];
	xor.b32  	%r1119, %r1119, %r850;
	ld.global.u32 	%r851, [%rd10+248];
	xor.b32  	%r1118, %r1118, %r851;
	ld.global.u32 	%r852, [%rd10+252];
	xor.b32  	%r1117, %r1117, %r852;
	ld.global.u32 	%r853, [%rd10+256];
	xor.b32  	%r1116, %r1116, %r853;
$L__BB9_68:
	and.b32  	%r855, %r761, 8192;
	setp.eq.s32 	%p38, %r855, 0;
	@%p38 bra 	$L__BB9_70;
	ld.global.u32 	%r856, [%rd10+260];
	xor.b32  	%r1120, %r1120, %r856;
	ld.global.u32 	%r857, [%rd10+264];
	xor.b32  	%r1119, %r1119, %r857;
	ld.global.u32 	%r858, [%rd10+268];
	xor.b32  	%r1118, %r1118, %r858;
	ld.global.u32 	%r859, [%rd10+272];
	xor.b32  	%r1117, %r1117, %r859;
	ld.global.u32 	%r860, [%rd10+276];
	xor.b32  	%r1116, %r1116, %r860;
$L__BB9_70:
	and.b32  	%r862, %r761, 16384;
	setp.eq.s32 	%p39, %r862, 0;
	@%p39 bra 	$L__BB9_72;
	ld.global.u32 	%r863, [%rd10+280];
	xor.b32  	%r1120, %r1120, %r863;
	ld.global.u32 	%r864, [%rd10+284];
	xor.b32  	%r1119, %r1119, %r864;
	ld.global.u32 	%r865, [%rd10+288];
	xor.b32  	%r1118, %r1118, %r865;
	ld.global.u32 	%r866, [%rd10+292];
	xor.b32  	%r1117, %r1117, %r866;
	ld.global.u32 	%r867, [%rd10+296];
	xor.b32  	%r1116, %r1116, %r867;
$L__BB9_72:
	and.b32  	%r869, %r761, 32768;
	setp.eq.s32 	%p40, %r869, 0;
	@%p40 bra 	$L__BB9_74;
	ld.global.u32 	%r870, [%rd10+300];
	xor.b32  	%r1120, %r1120, %r870;
	ld.global.u32 	%r871, [%rd10+304];
	xor.b32  	%r1119, %r1119, %r871;
	ld.global.u32 	%r872, [%rd10+308];
	xor.b32  	%r1118, %r1118, %r872;
	ld.global.u32 	%r873, [%rd10+312];
	xor.b32  	%r1117, %r1117, %r873;
	ld.global.u32 	%r874, [%rd10+316];
	xor.b32  	%r1116, %r1116, %r874;
$L__BB9_74:
	add.s32 	%r1207, %r1207, 16;
	setp.ne.s32 	%p41, %r1207, 32;
	@%p41 bra 	$L__BB9_42;
	mad.lo.s32 	%r875, %r1201, -31, %r198;
	add.s32 	%r1201, %r875, 1;
	setp.ne.s32 	%p42, %r1201, 5;
	@%p42 bra 	$L__BB9_41;
	st.local.u32 	[%rd4+4], %r1120;
	st.local.v2.u32 	[%rd4+8], {%r1119, %r1118};
	st.local.v2.u32 	[%rd4+16], {%r1117, %r1116};
	setp.ne.s64 	%p43, %rd7, 3;
	@%p43 bra 	$L__BB9_114;
	mov.b32 	%r1116, 0;
	mov.u32 	%r1117, %r1116;
	mov.u32 	%r1118, %r1116;
	mov.u32 	%r1119, %r1116;
	mov.u32 	%r1120, %r1116;
	mov.u32 	%r1293, %r1116;
$L__BB9_78:
	mul.wide.u32 	%rd32, %r1293, 4;
	add.s64 	%rd33, %rd4, %rd32;
	ld.local.u32 	%r373, [%rd33+4];
	shl.b32 	%r374, %r1293, 5;
	mov.b32 	%r1299, 0;
$L__BB9_79:
	.pragma "nounroll";
	shr.u32 	%r878, %r373, %r1299;
	and.b32  	%r879, %r878, 1;
	setp.eq.b32 	%p44, %r879, 1;
	not.pred 	%p45, %p44;
	add.s32 	%r880, %r374, %r1299;
	mul.lo.s32 	%r881, %r880, 5;
	mul.wide.u32 	%rd34, %r881, 4;
	add.s64 	%rd11, %rd8, %rd34;
	@%p45 bra 	$L__BB9_81;
	ld.global.u32 	%r882, [%rd11];
	xor.b32  	%r1120, %r1120, %r882;
	ld.global.u32 	%r883, [%rd11+4];
	xor.b32  	%r1119, %r1119, %r883;
	ld.global.u32 	%r884, [%rd11+8];
	xor.b32  	%r1118, %r1118, %r884;
	ld.global.u32 	%r885, [%rd11+12];
	xor.b32  	%r1117, %r1117, %r885;
	ld.global.u32 	%r886, [%rd11+16];
	xor.b32  	%r1116, %r1116, %r886;
$L__BB9_81:
	and.b32  	%r888, %r878, 2;
	setp.eq.s32 	%p46, %r888, 0;
	@%p46 bra 	$L__BB9_83;
	ld.global.u32 	%r889, [%rd11+20];
	xor.b32  	%r1120, %r1120, %r889;
	ld.global.u32 	%r890, [%rd11+24];
	xor.b32  	%r1119, %r1119, %r890;
	ld.global.u32 	%r891, [%rd11+28];
	xor.b32  	%r1118, %r1118, %r891;
	ld.global.u32 	%r892, [%rd11+32];
	xor.b32  	%r1117, %r1117, %r892;
	ld.global.u32 	%r893, [%rd11+36];
	xor.b32  	%r1116, %r1116, %r893;
$L__BB9_83:
	and.b32  	%r895, %r878, 4;
	setp.eq.s32 	%p47, %r895, 0;
	@%p47 bra 	$L__BB9_85;
	ld.global.u32 	%r896, [%rd11+40];
	xor.b32  	%r1120, %r1120, %r896;
	ld.global.u32 	%r897, [%rd11+44];
	xor.b32  	%r1119, %r1119, %r897;
	ld.global.u32 	%r898, [%rd11+48];
	xor.b32  	%r1118, %r1118, %r898;
	ld.global.u32 	%r899, [%rd11+52];
	xor.b32  	%r1117, %r1117, %r899;
	ld.global.u32 	%r900, [%rd11+56];
	xor.b32  	%r1116, %r1116, %r900;
$L__BB9_85:
	and.b32  	%r902, %r878, 8;
	setp.eq.s32 	%p48, %r902, 0;
	@%p48 bra 	$L__BB9_87;
	ld.global.u32 	%r903, [%rd11+60];
	xor.b32  	%r1120, %r1120, %r903;
	ld.global.u32 	%r904, [%rd11+64];
	xor.b32  	%r1119, %r1119, %r904;
	ld.global.u32 	%r905, [%rd11+68];
	xor.b32  	%r1118, %r1118, %r905;
	ld.global.u32 	%r906, [%rd11+72];
	xor.b32  	%r1117, %r1117, %r906;
	ld.global.u32 	%r907, [%rd11+76];
	xor.b32  	%r1116, %r1116, %r907;
$L__BB9_87:
	and.b32  	%r909, %r878, 16;
	setp.eq.s32 	%p49, %r909, 0;
	@%p49 bra 	$L__BB9_89;
	ld.global.u32 	%r910, [%rd11+80];
	xor.b32  	%r1120, %r1120, %r910;
	ld.global.u32 	%r911, [%rd11+84];
	xor.b32  	%r1119, %r1119, %r911;
	ld.global.u32 	%r912, [%rd11+88];
	xor.b32  	%r1118, %r1118, %r912;
	ld.global.u32 	%r913, [%rd11+92];
	xor.b32  	%r1117, %r1117, %r913;
	ld.global.u32 	%r914, [%rd11+96];
	xor.b32  	%r1116, %r1116, %r914;
$L__BB9_89:
	and.b32  	%r916, %r878, 32;
	setp.eq.s32 	%p50, %r916, 0;
	@%p50 bra 	$L__BB9_91;
	ld.global.u32 	%r917, [%rd11+100];
	xor.b32  	%r1120, %r1120, %r917;
	ld.global.u32 	%r918, [%rd11+104];
	xor.b32  	%r1119, %r1119, %r918;
	ld.global.u32 	%r919, [%rd11+108];
	xor.b32  	%r1118, %r1118, %r919;
	ld.global.u32 	%r920, [%rd11+112];
	xor.b32  	%r1117, %r1117, %r920;
	ld.global.u32 	%r921, [%rd11+116];
	xor.b32  	%r1116, %r1116, %r921;
$L__BB9_91:
	and.b32  	%r923, %r878, 64;
	setp.eq.s32 	%p51, %r923, 0;
	@%p51 bra 	$L__BB9_93;
	ld.global.u32 	%r924, [%rd11+120];
	xor.b32  	%r1120, %r1120, %r924;
	ld.global.u32 	%r925, [%rd11+124];
	xor.b32  	%r1119, %r1119, %r925;
	ld.global.u32 	%r926, [%rd11+128];
	xor.b32  	%r1118, %r1118, %r926;
	ld.global.u32 	%r927, [%rd11+132];
	xor.b32  	%r1117, %r1117, %r927;
	ld.global.u32 	%r928, [%rd11+136];
	xor.b32  	%r1116, %r1116, %r928;
$L__BB9_93:
	and.b32  	%r930, %r878, 128;
	setp.eq.s32 	%p52, %r930, 0;
	@%p52 bra 	$L__BB9_95;
	ld.global.u32 	%r931, [%rd11+140];
	xor.b32  	%r1120, %r1120, %r931;
	ld.global.u32 	%r932, [%rd11+144];
	xor.b32  	%r1119, %r1119, %r932;
	ld.global.u32 	%r933, [%rd11+148];
	xor.b32  	%r1118, %r1118, %r933;
	ld.global.u32 	%r934, [%rd11+152];
	xor.b32  	%r1117, %r1117, %r934;
	ld.global.u32 	%r935, [%rd11+156];
	xor.b32  	%r1116, %r1116, %r935;
$L__BB9_95:
	and.b32  	%r937, %r878, 256;
	setp.eq.s32 	%p53, %r937, 0;
	@%p53 bra 	$L__BB9_97;
	ld.global.u32 	%r938, [%rd11+160];
	xor.b32  	%r1120, %r1120, %r938;
	ld.global.u32 	%r939, [%rd11+164];
	xor.b32  	%r1119, %r1119, %r939;
	ld.global.u32 	%r940, [%rd11+168];
	xor.b32  	%r1118, %r1118, %r940;
	ld.global.u32 	%r941, [%rd11+172];
	xor.b32  	%r1117, %r1117, %r941;
	ld.global.u32 	%r942, [%rd11+176];
	xor.b32  	%r1116, %r1116, %r942;
$L__BB9_97:
	and.b32  	%r944, %r878, 512;
	setp.eq.s32 	%p54, %r944, 0;
	@%p54 bra 	$L__BB9_99;
	ld.global.u32 	%r945, [%rd11+180];
	xor.b32  	%r1120, %r1120, %r945;
	ld.global.u32 	%r946, [%rd11+184];
	xor.b32  	%r1119, %r1119, %r946;
	ld.global.u32 	%r947, [%rd11+188];
	xor.b32  	%r1118, %r1118, %r947;
	ld.global.u32 	%r948, [%rd11+192];
	xor.b32  	%r1117, %r1117, %r948;
	ld.global.u32 	%r949, [%rd11+196];
	xor.b32  	%r1116, %r1116, %r949;
$L__BB9_99:
	and.b32  	%r951, %r878, 1024;
	setp.eq.s32 	%p55, %r951, 0;
	@%p55 bra 	$L__BB9_101;
	ld.global.u32 	%r952, [%rd11+200];
	xor.b32  	%r1120, %r1120, %r952;
	ld.global.u32 	%r953, [%rd11+204];
	xor.b32  	%r1119, %r1119, %r953;
	ld.global.u32 	%r954, [%rd11+208];
	xor.b32  	%r1118, %r1118, %r954;
	ld.global.u32 	%r955, [%rd11+212];
	xor.b32  	%r1117, %r1117, %r955;
	ld.global.u32 	%r956, [%rd11+216];
	xor.b32  	%r1116, %r1116, %r956;
$L__BB9_101:
	and.b32  	%r958, %r878, 2048;
	setp.eq.s32 	%p56, %r958, 0;
	@%p56 bra 	$L__BB9_103;
	ld.global.u32 	%r959, [%rd11+220];
	xor.b32  	%r1120, %r1120, %r959;
	ld.global.u32 	%r960, [%rd11+224];
	xor.b32  	%r1119, %r1119, %r960;
	ld.global.u32 	%r961, [%rd11+228];
	xor.b32  	%r1118, %r1118, %r961;
	ld.global.u32 	%r962, [%rd11+232];
	xor.b32  	%r1117, %r1117, %r962;
	ld.global.u32 	%r963, [%rd11+236];
	xor.b32  	%r1116, %r1116, %r963;
$L__BB9_103:
	and.b32  	%r965, %r878, 4096;
	setp.eq.s32 	%p57, %r965, 0;
	@%p57 bra 	$L__BB9_105;
	ld.global.u32 	%r966, [%rd11+240];
	xor.b32  	%r1120, %r1120, %r966;
	ld.global.u32 	%r967, [%rd11+244];
	xor.b32  	%r1119, %r1119, %r967;
	ld.global.u32 	%r968, [%rd11+248];
	xor.b32  	%r1118, %r1118, %r968;
	ld.global.u32 	%r969, [%rd11+252];
	xor.b32  	%r1117, %r1117, %r969;
	ld.global.u32 	%r970, [%rd11+256];
	xor.b32  	%r1116, %r1116, %r970;
$L__BB9_105:
	and.b32  	%r972, %r878, 8192;
	setp.eq.s32 	%p58, %r972, 0;
	@%p58 bra 	$L__BB9_107;
	ld.global.u32 	%r973, [%rd11+260];
	xor.b32  	%r1120, %r1120, %r973;
	ld.global.u32 	%r974, [%rd11+264];
	xor.b32  	%r1119, %r1119, %r974;
	ld.global.u32 	%r975, [%rd11+268];
	xor.b32  	%r1118, %r1118, %r975;
	ld.global.u32 	%r976, [%rd11+272];
	xor.b32  	%r1117, %r1117, %r976;
	ld.global.u32 	%r977, [%rd11+276];
	xor.b32  	%r1116, %r1116, %r977;
$L__BB9_107:
	and.b32  	%r979, %r878, 16384;
	setp.eq.s32 	%p59, %r979, 0;
	@%p59 bra 	$L__BB9_109;
	ld.global.u32 	%r980, [%rd11+280];
	xor.b32  	%r1120, %r1120, %r980;
	ld.global.u32 	%r981, [%rd11+284];
	xor.b32  	%r1119, %r1119, %r981;
	ld.global.u32 	%r982, [%rd11+288];
	xor.b32  	%r1118, %r1118, %r982;
	ld.global.u32 	%r983, [%rd11+292];
	xor.b32  	%r1117, %r1117, %r983;
	ld.global.u32 	%r984, [%rd11+296];
	xor.b32  	%r1116, %r1116, %r984;
$L__BB9_109:
	and.b32  	%r986, %r878, 32768;
	setp.eq.s32 	%p60, %r986, 0;
	@%p60 bra 	$L__BB9_111;
	ld.global.u32 	%r987, [%rd11+300];
	xor.b32  	%r1120, %r1120, %r987;
	ld.global.u32 	%r988, [%rd11+304];
	xor.b32  	%r1119, %r1119, %r988;
	ld.global.u32 	%r989, [%rd11+308];
	xor.b32  	%r1118, %r1118, %r989;
	ld.global.u32 	%r990, [%rd11+312];
	xor.b32  	%r1117, %r1117, %r990;
	ld.global.u32 	%r991, [%rd11+316];
	xor.b32  	%r1116, %r1116, %r991;
$L__BB9_111:
	add.s32 	%r1299, %r1299, 16;
	setp.ne.s32 	%p61, %r1299, 32;
	@%p61 bra 	$L__BB9_79;
	mad.lo.s32 	%r992, %r1293, -31, %r374;
	add.s32 	%r1293, %r992, 1;
	setp.ne.s32 	%p62, %r1293, 5;
	@%p62 bra 	$L__BB9_78;
	st.local.u32 	[%rd4+4], %r1120;
	st.local.v2.u32 	[%rd4+8], {%r1119, %r1118};
	st.local.v2.u32 	[%rd4+16], {%r1117, %r1116};
$L__BB9_114:
	shr.u64 	%rd151, %rd6, 2;
	add.s32 	%r1103, %r1103, 1;
	setp.gt.u64 	%p63, %rd6, 3;
	@%p63 bra 	$L__BB9_2;
$L__BB9_115:
	mov.b64 	%rd35, 0;
	st.local.u64 	[%rd4+40], %rd35;
	shr.u32 	%r993, %r1120, 2;
	xor.b32  	%r994, %r993, %r1120;
	shl.b32 	%r995, %r1116, 4;
	shl.b32 	%r996, %r994, 1;
	xor.b32  	%r997, %r996, %r995;
	xor.b32  	%r998, %r997, %r994;
	xor.b32  	%r1395, %r998, %r1116;
	add.s32 	%r999, %r3, %r1395;
	add.s32 	%r1000, %r999, 362437;
	shr.u32 	%r1001, %r1119, 2;
	xor.b32  	%r1002, %r1001, %r1119;
	st.local.v2.u32 	[%rd4+8], {%r1117, %r1116};
	shl.b32 	%r1003, %r1395, 4;
	shl.b32 	%r1004, %r1002, 1;
	xor.b32  	%r1005, %r1004, %r1003;
	xor.b32  	%r1006, %r1005, %r1002;
	xor.b32  	%r1394, %r1006, %r1395;
	st.local.v2.u32 	[%rd4+16], {%r1395, %r1394};
	add.s32 	%r1423, %r3, 724874;
	st.local.v2.u32 	[%rd4], {%r1423, %r1118};
	add.s32 	%r1007, %r1394, %r1423;
	cvt.rn.f32.u32 	%f13, %r1000;
	fma.rn.f32 	%f14, %f13, 0f2F800000, 0f2F000000;
	cvt.rn.f32.u32 	%f15, %r1007;
	fma.rn.f32 	%f16, %f15, 0f30C90FDB, 0f30490FDB;
	setp.lt.f32 	%p64, %f14, 0f00800000;
	mul.f32 	%f17, %f14, 0f4B000000;
	selp.f32 	%f18, %f17, %f14, %p64;
	selp.f32 	%f19, 0fC1B80000, 0f00000000, %p64;
	mov.b32 	%r1008, %f18;
	add.s32 	%r1009, %r1008, -1059760811;
	and.b32  	%r1010, %r1009, -8388608;
	sub.s32 	%r1011, %r1008, %r1010;
	mov.b32 	%f20, %r1011;
	cvt.rn.f32.s32 	%f21, %r1010;
	fma.rn.f32 	%f22, %f21, 0f34000000, %f19;
	add.f32 	%f23, %f20, 0fBF800000;
	fma.rn.f32 	%f24, %f23, 0fBE055027, 0f3E1039F6;
	fma.rn.f32 	%f25, %f24, %f23, 0fBDF8CDCC;
	fma.rn.f32 	%f26, %f25, %f23, 0f3E0F2955;
	fma.rn.f32 	%f27, %f26, %f23, 0fBE2AD8B9;
	fma.rn.f32 	%f28, %f27, %f23, 0f3E4CED0B;
	fma.rn.f32 	%f29, %f28, %f23, 0fBE7FFF22;
	fma.rn.f32 	%f30, %f29, %f23, 0f3EAAAA78;
	fma.rn.f32 	%f31, %f30, %f23, 0fBF000000;
	mul.f32 	%f32, %f23, %f31;
	fma.rn.f32 	%f33, %f32, %f23, %f23;
	fma.rn.f32 	%f34, %f22, 0f3F317218, %f33;
	setp.gt.u32 	%p65, %r1008, 2139095039;
	fma.rn.f32 	%f35, %f18, 0f7F800000, 0f7F800000;
	selp.f32 	%f36, %f35, %f34, %p65;
	setp.eq.f32 	%p66, %f18, 0f00000000;
	mul.f32 	%f37, %f36, 0fC0000000;
	selp.f32 	%f38, 0f7F800000, %f37, %p66;
	sqrt.rn.f32 	%f39, %f38;
	sin.approx.f32 	%f40, %f16;
	cos.approx.f32 	%f41, %f16;
	mul.f32 	%f42, %f39, %f40;
	mul.f32 	%f106, %f39, %f41;
	st.local.f32 	[%rd4+32], %f106;
	mov.b32 	%r1012, 0;
	mov.b32 	%r1013, 1;
	st.local.v2.u32 	[%rd4+24], {%r1013, %r1012};
	cvt.f64.f32 	%fd19, %f42;
	mul.f64 	%fd1, %fd19, 0d3FC3333333333333;
	fma.rn.f64 	%fd20, %fd1, 0d3FF71547652B82FE, 0d4338000000000000;
	{
	.reg .b32 %temp; 
	mov.b64 	{%r557, %temp}, %fd20;
	}
	mov.f64 	%fd21, 0dC338000000000000;
	add.rn.f64 	%fd22, %fd20, %fd21;
	fma.rn.f64 	%fd23, %fd22, 0dBFE62E42FEFA39EF, %fd1;
	fma.rn.f64 	%fd24, %fd22, 0dBC7ABC9E3B39803F, %fd23;
	fma.rn.f64 	%fd25, %fd24, 0d3E5ADE1569CE2BDF, 0d3E928AF3FCA213EA;
	fma.rn.f64 	%fd26, %fd25, %fd24, 0d3EC71DEE62401315;
	fma.rn.f64 	%fd27, %fd26, %fd24, 0d3EFA01997C89EB71;
	fma.rn.f64 	%fd28, %fd27, %fd24, 0d3F2A01A014761F65;
	fma.rn.f64 	%fd29, %fd28, %fd24, 0d3F56C16C1852B7AF;
	fma.rn.f64 	%fd30, %fd29, %fd24, 0d3F81111111122322;
	fma.rn.f64 	%fd31, %fd30, %fd24, 0d3FA55555555502A1;
	fma.rn.f64 	%fd32, %fd31, %fd24, 0d3FC5555555555511;
	fma.rn.f64 	%fd33, %fd32, %fd24, 0d3FE000000000000B;
	fma.rn.f64 	%fd34, %fd33, %fd24, 0d3FF0000000000000;
	fma.rn.f64 	%fd35, %fd34, %fd24, 0d3FF0000000000000;
	{
	.reg .b32 %temp; 
	mov.b64 	{%r558, %temp}, %fd35;
	}
	{
	.reg .b32 %temp; 
	mov.b64 	{%temp, %r559}, %fd35;
	}
	shl.b32 	%r1014, %r557, 20;
	add.s32 	%r1015, %r1014, %r559;
	mov.b64 	%fd137, {%r558, %r1015};
	{
	.reg .b32 %temp; 
	mov.b64 	{%temp, %r1016}, %fd1;
	}
	mov.b32 	%f43, %r1016;
	abs.f32 	%f2, %f43;
	setp.lt.f32 	%p67, %f2, 0f4086232B;
	@%p67 bra 	$L__BB9_118;
	setp.lt.f64 	%p68, %fd1, 0d0000000000000000;
	add.f64 	%fd36, %fd1, 0d7FF0000000000000;
	selp.f64 	%fd137, 0d0000000000000000, %fd36, %p68;
	setp.geu.f32 	%p69, %f2, 0f40874800;
	@%p69 bra 	$L__BB9_118;
	shr.u32 	%r1017, %r557, 31;
	add.s32 	%r1018, %r557, %r1017;
	shr.s32 	%r1019, %r1018, 1;
	shl.b32 	%r1020, %r1019, 20;
	add.s32 	%r1021, %r559, %r1020;
	mov.b64 	%fd37, {%r558, %r1021};
	sub.s32 	%r1022, %r557, %r1019;
	shl.b32 	%r1023, %r1022, 20;
	add.s32 	%r1024, %r1023, 1072693248;
	mov.b32 	%r1025, 0;
	mov.b64 	%fd38, {%r1025, %r1024};
	mul.f64 	%fd137, %fd38, %fd37;
$L__BB9_118:
	shl.b64 	%rd36, %rd5, 3;
	add.s64 	%rd13, %rd3, %rd36;
	st.global.f64 	[%rd13], %fd137;
	setp.ne.s32 	%p70, %r1, 15;
	add.s64 	%rd14, %rd2, %rd36;
	@%p70 bra 	$L__BB9_120;
	mul.f64 	%fd39, %fd137, 0d3FE0000000000000;
	st.global.f64 	[%rd14], %fd39;
	ld.global.f64 	%fd40, [%rd13];
	mul.f64 	%fd138, %fd40, 0d3FD0000000000000;
	bra.uni 	$L__BB9_121;
$L__BB9_120:
	st.global.f64 	[%rd14], %fd137;
	ld.global.f64 	%fd138, [%rd13];
$L__BB9_121:
	ld.param.u32 	%r1093, [_Z15make_randomNumsPdS_S_iiiii_param_6];
	add.s64 	%rd15, %rd1, %rd36;
	st.global.f64 	[%rd15], %fd138;
	setp.lt.s32 	%p71, %r1093, 2;
	@%p71 bra 	$L__BB9_133;
	ld.param.u32 	%r1094, [_Z15make_randomNumsPdS_S_iiiii_param_6];
	add.s32 	%r560, %r1094, -1;
	add.s32 	%r1027, %r1094, -2;
	and.b32  	%r561, %r560, 7;
	setp.lt.u32 	%p72, %r1027, 7;
	mov.b32 	%r1391, 1;
	@%p72 bra 	$L__BB9_125;
	and.b32  	%r562, %r560, -8;
	mov.b32 	%r1414, 1;
	mul.wide.s32 	%rd42, %r2, 8;
$L__BB9_124:
	.pragma "nounroll";
	ld.global.f64 	%fd41, [%rd13];
	mul.lo.s32 	%r1029, %r1414, %r2;
	mul.wide.s32 	%rd38, %r1029, 8;
	add.s64 	%rd39, %rd13, %rd38;
	st.global.f64 	[%rd39], %fd41;
	ld.global.f64 	%fd42, [%rd14];
	add.s64 	%rd40, %rd14, %rd38;
	st.global.f64 	[%rd40], %fd42;
	ld.global.f64 	%fd43, [%rd15];
	add.s64 	%rd41, %rd15, %rd38;
	st.global.f64 	[%rd41], %fd43;
	ld.global.f64 	%fd44, [%rd13];
	add.s64 	%rd43, %rd39, %rd42;
	st.global.f64 	[%rd43], %fd44;
	ld.global.f64 	%fd45, [%rd14];
	add.s64 	%rd44, %rd40, %rd42;
	st.global.f64 	[%rd44], %fd45;
	ld.global.f64 	%fd46, [%rd15];
	add.s64 	%rd45, %rd41, %rd42;
	st.global.f64 	[%rd45], %fd46;
	ld.global.f64 	%fd47, [%rd13];
	add.s64 	%rd46, %rd43, %rd42;
	st.global.f64 	[%rd46], %fd47;
	ld.global.f64 	%fd48, [%rd14];
	add.s64 	%rd47, %rd44, %rd42;
	st.global.f64 	[%rd47], %fd48;
	ld.global.f64 	%fd49, [%rd15];
	add.s64 	%rd48, %rd45, %rd42;
	st.global.f64 	[%rd48], %fd49;
	ld.global.f64 	%fd50, [%rd13];
	add.s64 	%rd49, %rd46, %rd42;
	st.global.f64 	[%rd49], %fd50;
	ld.global.f64 	%fd51, [%rd14];
	add.s64 	%rd50, %rd47, %rd42;
	st.global.f64 	[%rd50], %fd51;
	ld.global.f64 	%fd52, [%rd15];
	add.s64 	%rd51, %rd48, %rd42;
	st.global.f64 	[%rd51], %fd52;
	ld.global.f64 	%fd53, [%rd13];
	add.s64 	%rd52, %rd49, %rd42;
	st.global.f64 	[%rd52], %fd53;
	ld.global.f64 	%fd54, [%rd14];
	add.s64 	%rd53, %rd50, %rd42;
	st.global.f64 	[%rd53], %fd54;
	ld.global.f64 	%fd55, [%rd15];
	add.s64 	%rd54, %rd51, %rd42;
	st.global.f64 	[%rd54], %fd55;
	ld.global.f64 	%fd56, [%rd13];
	add.s64 	%rd55, %rd52, %rd42;
	st.global.f64 	[%rd55], %fd56;
	ld.global.f64 	%fd57, [%rd14];
	add.s64 	%rd56, %rd53, %rd42;
	st.global.f64 	[%rd56], %fd57;
	ld.global.f64 	%fd58, [%rd15];
	add.s64 	%rd57, %rd54, %rd42;
	st.global.f64 	[%rd57], %fd58;
	ld.global.f64 	%fd59, [%rd13];
	add.s64 	%rd58, %rd55, %rd42;
	st.global.f64 	[%rd58], %fd59;
	ld.global.f64 	%fd60, [%rd14];
	add.s64 	%rd59, %rd56, %rd42;
	st.global.f64 	[%rd59], %fd60;
	ld.global.f64 	%fd61, [%rd15];
	add.s64 	%rd60, %rd57, %rd42;
	st.global.f64 	[%rd60], %fd61;
	ld.global.f64 	%fd62, [%rd13];
	add.s64 	%rd61, %rd58, %rd42;
	st.global.f64 	[%rd61], %fd62;
	ld.global.f64 	%fd63, [%rd14];
	add.s64 	%rd62, %rd59, %rd42;
	st.global.f64 	[%rd62], %fd63;
	ld.global.f64 	%fd64, [%rd15];
	add.s64 	%rd63, %rd60, %rd42;
	st.global.f64 	[%rd63], %fd64;
	add.s32 	%r1391, %r1414, 8;
	add.s32 	%r1030, %r1414, 7;
	setp.eq.s32 	%p73, %r1030, %r562;
	mov.u32 	%r1414, %r1391;
	@%p73 bra 	$L__BB9_125;
	bra.uni 	$L__BB9_124;
$L__BB9_125:
	setp.eq.s32 	%p74, %r561, 0;
	@%p74 bra 	$L__BB9_133;
	and.b32  	%r564, %r560, 3;
	setp.lt.u32 	%p75, %r561, 4;
	@%p75 bra 	$L__BB9_128;
	ld.global.f64 	%fd65, [%rd13];
	mul.lo.s32 	%r1031, %r1391, %r2;
	mul.wide.s32 	%rd64, %r1031, 8;
	add.s64 	%rd65, %rd13, %rd64;
	st.global.f64 	[%rd65], %fd65;
	ld.global.f64 	%fd66, [%rd14];
	add.s64 	%rd66, %rd14, %rd64;
	st.global.f64 	[%rd66], %fd66;
	ld.global.f64 	%fd67, [%rd15];
	add.s64 	%rd67, %rd15, %rd64;
	st.global.f64 	[%rd67], %fd67;
	ld.global.f64 	%fd68, [%rd13];
	mul.wide.s32 	%rd68, %r2, 8;
	add.s64 	%rd69, %rd65, %rd68;
	st.global.f64 	[%rd69], %fd68;
	ld.global.f64 	%fd69, [%rd14];
	add.s64 	%rd70, %rd66, %rd68;
	st.global.f64 	[%rd70], %fd69;
	ld.global.f64 	%fd70, [%rd15];
	add.s64 	%rd71, %rd67, %rd68;
	st.global.f64 	[%rd71], %fd70;
	ld.global.f64 	%fd71, [%rd13];
	add.s64 	%rd72, %rd69, %rd68;
	st.global.f64 	[%rd72], %fd71;
	ld.global.f64 	%fd72, [%rd14];
	add.s64 	%rd73, %rd70, %rd68;
	st.global.f64 	[%rd73], %fd72;
	ld.global.f64 	%fd73, [%rd15];
	add.s64 	%rd74, %rd71, %rd68;
	st.global.f64 	[%rd74], %fd73;
	ld.global.f64 	%fd74, [%rd13];
	add.s64 	%rd75, %rd72, %rd68;
	st.global.f64 	[%rd75], %fd74;
	ld.global.f64 	%fd75, [%rd14];
	add.s64 	%rd76, %rd73, %rd68;
	st.global.f64 	[%rd76], %fd75;
	ld.global.f64 	%fd76, [%rd15];
	add.s64 	%rd77, %rd74, %rd68;
	st.global.f64 	[%rd77], %fd76;
	add.s32 	%r1391, %r1391, 4;
$L__BB9_128:
	setp.eq.s32 	%p76, %r564, 0;
	@%p76 bra 	$L__BB9_133;
	setp.eq.s32 	%p77, %r564, 1;
	@%p77 bra 	$L__BB9_131;
	ld.global.f64 	%fd77, [%rd13];
	mul.lo.s32 	%r1032, %r1391, %r2;
	mul.wide.s32 	%rd78, %r1032, 8;
	add.s64 	%rd79, %rd13, %rd78;
	st.global.f64 	[%rd79], %fd77;
	ld.global.f64 	%fd78, [%rd14];
	add.s64 	%rd80, %rd14, %rd78;
	st.global.f64 	[%rd80], %fd78;
	ld.global.f64 	%fd79, [%rd15];
	add.s64 	%rd81, %rd15, %rd78;
	st.global.f64 	[%rd81], %fd79;
	ld.global.f64 	%fd80, [%rd13];
	mul.wide.s32 	%rd82, %r2, 8;
	add.s64 	%rd83, %rd79, %rd82;
	st.global.f64 	[%rd83], %fd80;
	ld.global.f64 	%fd81, [%rd14];
	add.s64 	%rd84, %rd80, %rd82;
	st.global.f64 	[%rd84], %fd81;
	ld.global.f64 	%fd82, [%rd15];
	add.s64 	%rd85, %rd81, %rd82;
	st.global.f64 	[%rd85], %fd82;
	add.s32 	%r1391, %r1391, 2;
$L__BB9_131:
	and.b32  	%r1033, %r560, 1;
	setp.eq.b32 	%p78, %r1033, 1;
	not.pred 	%p79, %p78;
	@%p79 bra 	$L__BB9_133;
	ld.global.f64 	%fd83, [%rd13];
	mul.lo.s32 	%r1034, %r1391, %r2;
	mul.wide.s32 	%rd86, %r1034, 8;
	add.s64 	%rd87, %rd13, %rd86;
	st.global.f64 	[%rd87], %fd83;
	ld.global.f64 	%fd84, [%rd14];
	add.s64 	%rd88, %rd14, %rd86;
	st.global.f64 	[%rd88], %fd84;
	ld.global.f64 	%fd85, [%rd15];
	add.s64 	%rd89, %rd15, %rd86;
	st.global.f64 	[%rd89], %fd85;
$L__BB9_133:
	cvt.u32.u64 	%r1035, %rd5;
	add.s32 	%r1400, %r1035, %r630;
	mul.lo.s32 	%r1036, %r630, %r629;
	add.s32 	%r570, %r1035, %r1036;
	setp.ge.s32 	%p80, %r630, %r1036;
	@%p80 bra 	$L__BB9_161;
	ld.param.u32 	%r1095, [_Z15make_randomNumsPdS_S_iiiii_param_6];
	setp.gt.s32 	%p81, %r1095, 1;
	@%p81 bra 	$L__BB9_140;
	mov.b32 	%r1421, 1;
	mov.u32 	%r1424, %r1394;
	mov.u32 	%r1425, %r1395;
	mov.u32 	%r1426, %r1116;
$L__BB9_136:
	ld.global.f64 	%fd14, [%rd13];
	setp.eq.s32 	%p82, %r1421, 1;
	mov.b32 	%r1421, 0;
	mov.f32 	%f107, %f106;
	@%p82 bra 	$L__BB9_138;
	shr.u32 	%r1040, %r1118, 2;
	xor.b32  	%r1041, %r1040, %r1118;
	shl.b32 	%r1042, %r1394, 4;
	shl.b32 	%r1043, %r1041, 1;
	xor.b32  	%r1044, %r1043, %r1042;
	xor.b32  	%r1045, %r1044, %r1041;
	xor.b32  	%r1425, %r1045, %r1394;
	add.s32 	%r1046, %r1423, %r1425;
	add.s32 	%r1047, %r1046, 362437;
	shr.u32 	%r1048, %r1117, 2;
	xor.b32  	%r1049, %r1048, %r1117;
	shl.b32 	%r1050, %r1425, 4;
	shl.b32 	%r1051, %r1049, 1;
	xor.b32  	%r1052, %r1051, %r1050;
	xor.b32  	%r1053, %r1052, %r1049;
	xor.b32  	%r1424, %r1053, %r1425;
	add.s32 	%r1423, %r1423, 724874;
	add.s32 	%r1054, %r1424, %r1423;
	cvt.rn.f32.u32 	%f44, %r1047;
	fma.rn.f32 	%f45, %f44, 0f2F800000, 0f2F000000;
	cvt.rn.f32.u32 	%f46, %r1054;
	fma.rn.f32 	%f47, %f46, 0f30C90FDB, 0f30490FDB;
	setp.lt.f32 	%p83, %f45, 0f00800000;
	mul.f32 	%f48, %f45, 0f4B000000;
	selp.f32 	%f49, %f48, %f45, %p83;
	selp.f32 	%f50, 0fC1B80000, 0f00000000, %p83;
	mov.b32 	%r1055, %f49;
	add.s32 	%r1056, %r1055, -1059760811;
	and.b32  	%r1057, %r1056, -8388608;
	sub.s32 	%r1058, %r1055, %r1057;
	mov.b32 	%f51, %r1058;
	cvt.rn.f32.s32 	%f52, %r1057;
	fma.rn.f32 	%f53, %f52, 0f34000000, %f50;
	add.f32 	%f54, %f51, 0fBF800000;
	fma.rn.f32 	%f55, %f54, 0fBE055027, 0f3E1039F6;
	fma.rn.f32 	%f56, %f55, %f54, 0fBDF8CDCC;
	fma.rn.f32 	%f57, %f56, %f54, 0f3E0F2955;
	fma.rn.f32 	%f58, %f57, %f54, 0fBE2AD8B9;
	fma.rn.f32 	%f59, %f58, %f54, 0f3E4CED0B;
	fma.rn.f32 	%f60, %f59, %f54, 0fBE7FFF22;
	fma.rn.f32 	%f61, %f60, %f54, 0f3EAAAA78;
	fma.rn.f32 	%f62, %f61, %f54, 0fBF000000;
	mul.f32 	%f63, %f54, %f62;
	fma.rn.f32 	%f64, %f63, %f54, %f54;
	fma.rn.f32 	%f65, %f53, 0f3F317218, %f64;
	setp.gt.u32 	%p84, %r1055, 2139095039;
	fma.rn.f32 	%f66, %f49, 0f7F800000, 0f7F800000;
	selp.f32 	%f67, %f66, %f65, %p84;
	setp.eq.f32 	%p85, %f49, 0f00000000;
	mul.f32 	%f68, %f67, 0fC0000000;
	selp.f32 	%f69, 0f7F800000, %f68, %p85;
	sqrt.rn.f32 	%f70, %f69;
	sin.approx.f32 	%f71, %f47;
	cos.approx.f32 	%f72, %f47;
	mul.f32 	%f107, %f70, %f71;
	mul.f32 	%f106, %f70, %f72;
	mov.b32 	%r1421, 1;
	mov.u32 	%r1426, %r1394;
	mov.u32 	%r1117, %r1395;
	mov.u32 	%r1118, %r1116;
$L__BB9_138:
	setp.ne.s32 	%p86, %r1, 15;
	cvt.f64.f32 	%fd86, %f107;
	fma.rn.f64 	%fd15, %fd86, 0d3FC3333333333333, %fd14;
	mul.wide.s32 	%rd90, %r1400, 8;
	add.s64 	%rd19, %rd3, %rd90;
	st.global.f64 	[%rd19], %fd15;
	@%p86 bra 	$L__BB9_159;
	mul.f64 	%fd87, %fd15, 0d3FE0000000000000;
	add.s64 	%rd94, %rd2, %rd90;
	st.global.f64 	[%rd94], %fd87;
	ld.global.f64 	%fd88, [%rd19];
	mul.f64 	%fd140, %fd88, 0d3FD0000000000000;
	bra.uni 	$L__BB9_160;
$L__BB9_140:
	ld.param.u32 	%r1096, [_Z15make_randomNumsPdS_S_iiiii_param_6];
	add.s32 	%r1060, %r1096, -1;
	add.s32 	%r1061, %r1096, 7;
	and.b32  	%r1062, %r1061, 7;
	add.s32 	%r571, %r1062, -1;
	add.s32 	%r1063, %r1096, 3;
	and.b32  	%r572, %r1063, 3;
	and.b32  	%r573, %r1060, 7;
	and.b32  	%r574, %r1061, 3;
	and.b32  	%r575, %r1063, 1;
	and.b32  	%r1064, %r1060, -8;
	neg.s32 	%r576, %r1064;
	mov.b32 	%r1399, 1;
	mul.wide.s32 	%rd143, %r2, 8;
$L__BB9_141:
	ld.global.f64 	%fd9, [%rd13];
	setp.eq.s32 	%p88, %r1399, 1;
	mov.b32 	%r1399, 0;
	mov.f32 	%f104, %f106;
	@%p88 bra 	$L__BB9_143;
	shr.u32 	%r1067, %r1118, 2;
	xor.b32  	%r1068, %r1067, %r1118;
	shl.b32 	%r1069, %r1394, 4;
	shl.b32 	%r1070, %r1068, 1;
	xor.b32  	%r1071, %r1070, %r1069;
	xor.b32  	%r1072, %r1071, %r1068;
	xor.b32  	%r1431, %r1072, %r1394;
	add.s32 	%r1073, %r1423, %r1431;
	add.s32 	%r1074, %r1073, 362437;
	shr.u32 	%r1075, %r1117, 2;
	xor.b32  	%r1076, %r1075, %r1117;
	shl.b32 	%r1077, %r1431, 4;
	shl.b32 	%r1078, %r1076, 1;
	xor.b32  	%r1079, %r1078, %r1077;
	xor.b32  	%r1080, %r1079, %r1076;
	xor.b32  	%r1432, %r1080, %r1431;
	add.s32 	%r1423, %r1423, 724874;
	add.s32 	%r1081, %r1432, %r1423;
	cvt.rn.f32.u32 	%f73, %r1074;
	fma.rn.f32 	%f74, %f73, 0f2F800000, 0f2F000000;
	cvt.rn.f32.u32 	%f75, %r1081;
	fma.rn.f32 	%f76, %f75, 0f30C90FDB, 0f30490FDB;
	setp.lt.f32 	%p89, %f74, 0f00800000;
	mul.f32 	%f77, %f74, 0f4B000000;
	selp.f32 	%f78, %f77, %f74, %p89;
	selp.f32 	%f79, 0fC1B80000, 0f00000000, %p89;
	mov.b32 	%r1082, %f78;
	add.s32 	%r1083, %r1082, -1059760811;
	and.b32  	%r1084, %r1083, -8388608;
	sub.s32 	%r1085, %r1082, %r1084;
	mov.b32 	%f80, %r1085;
	cvt.rn.f32.s32 	%f81, %r1084;
	fma.rn.f32 	%f82, %f81, 0f34000000, %f79;
	add.f32 	%f83, %f80, 0fBF800000;
	fma.rn.f32 	%f84, %f83, 0fBE055027, 0f3E1039F6;
	fma.rn.f32 	%f85, %f84, %f83, 0fBDF8CDCC;
	fma.rn.f32 	%f86, %f85, %f83, 0f3E0F2955;
	fma.rn.f32 	%f87, %f86, %f83, 0fBE2AD8B9;
	fma.rn.f32 	%f88, %f87, %f83, 0f3E4CED0B;
	fma.rn.f32 	%f89, %f88, %f83, 0fBE7FFF22;
	fma.rn.f32 	%f90, %f89, %f83, 0f3EAAAA78;
	fma.rn.f32 	%f91, %f90, %f83, 0fBF000000;
	mul.f32 	%f92, %f83, %f91;
	fma.rn.f32 	%f93, %f92, %f83, %f83;
	fma.rn.f32 	%f94, %f82, 0f3F317218, %f93;
	setp.gt.u32 	%p90, %r1082, 2139095039;
	fma.rn.f32 	%f95, %f78, 0f7F800000, 0f7F800000;
	selp.f32 	%f96, %f95, %f94, %p90;
	setp.eq.f32 	%p91, %f78, 0f00000000;
	mul.f32 	%f97, %f96, 0fC0000000;
	selp.f32 	%f98, 0f7F800000, %f97, %p91;
	sqrt.rn.f32 	%f99, %f98;
	sin.approx.f32 	%f100, %f76;
	cos.approx.f32 	%f101, %f76;
	mul.f32 	%f104, %f99, %f100;
	mul.f32 	%f106, %f99, %f101;
	mov.b32 	%r1399, 1;
	mov.u32 	%r1117, %r1395;
	mov.u32 	%r1118, %r1116;
	mov.u32 	%r1116, %r1394;
	mov.u32 	%r1395, %r1431;
	mov.u32 	%r1394, %r1432;
$L__BB9_143:
	setp.eq.s32 	%p92, %r1, 15;
	cvt.f64.f32 	%fd89, %f104;
	fma.rn.f64 	%fd10, %fd89, 0d3FC3333333333333, %fd9;
	mul.wide.s32 	%rd97, %r1400, 8;
	add.s64 	%rd16, %rd3, %rd97;
	st.global.f64 	[%rd16], %fd10;
	add.s64 	%rd17, %rd2, %rd97;
	@%p92 bra 	$L__BB9_145;
	st.global.f64 	[%rd17], %fd10;
	ld.global.f64 	%fd139, [%rd16];
	bra.uni 	$L__BB9_146;
$L__BB9_145:
	mul.f64 	%fd90, %fd10, 0d3FE0000000000000;
	st.global.f64 	[%rd17], %fd90;
	ld.global.f64 	%fd91, [%rd16];
	mul.f64 	%fd139, %fd91, 0d3FD0000000000000;
$L__BB9_146:
	ld.param.u32 	%r1097, [_Z15make_randomNumsPdS_S_iiiii_param_6];
	add.s32 	%r1087, %r1097, -2;
	setp.lt.u32 	%p93, %r1087, 7;
	add.s64 	%rd18, %rd1, %rd97;
	st.global.f64 	[%rd18], %fd139;
	mov.b32 	%r1412, 1;
	@%p93 bra 	$L__BB9_150;
	mov.b32 	%r1409, 0;
	mov.u32 	%r1408, %r2;
	mov.u32 	%r1410, %r576;
$L__BB9_148:
	.pragma "nounroll";
	ld.global.f64 	%fd92, [%rd16];
	mul.wide.s32 	%rd99, %r1408, 8;
	add.s64 	%rd100, %rd16, %rd99;
	st.global.f64 	[%rd100], %fd92;
	ld.global.f64 	%fd93, [%rd17];
	add.s64 	%rd101, %rd17, %rd99;
	st.global.f64 	[%rd101], %fd93;
	ld.global.f64 	%fd94, [%rd18];
	add.s64 	%rd102, %rd18, %rd99;
	st.global.f64 	[%rd102], %fd94;
	ld.global.f64 	%fd95, [%rd16];
	mul.wide.s32 	%rd103, %r2, 8;
	add.s64 	%rd104, %rd100, %rd103;
	st.global.f64 	[%rd104], %fd95;
	ld.global.f64 	%fd96, [%rd17];
	add.s64 	%rd105, %rd101, %rd103;
	st.global.f64 	[%rd105], %fd96;
	ld.global.f64 	%fd97, [%rd18];
	add.s64 	%rd106, %rd102, %rd103;
	st.global.f64 	[%rd106], %fd97;
	ld.global.f64 	%fd98, [%rd16];
	add.s64 	%rd107, %rd104, %rd103;
	st.global.f64 	[%rd107], %fd98;
	ld.global.f64 	%fd99, [%rd17];
	add.s64 	%rd108, %rd105, %rd103;
	st.global.f64 	[%rd108], %fd99;
	ld.global.f64 	%fd100, [%rd18];
	add.s64 	%rd109, %rd106, %rd103;
	st.global.f64 	[%rd109], %fd100;
	ld.global.f64 	%fd101, [%rd16];
	add.s64 	%rd110, %rd107, %rd103;
	st.global.f64 	[%rd110], %fd101;
	ld.global.f64 	%fd102, [%rd17];
	add.s64 	%rd111, %rd108, %rd103;
	st.global.f64 	[%rd111], %fd102;
	ld.global.f64 	%fd103, [%rd18];
	add.s64 	%rd112, %rd109, %rd103;
	st.global.f64 	[%rd112], %fd103;
	ld.global.f64 	%fd104, [%rd16];
	add.s64 	%rd113, %rd110, %rd103;
	st.global.f64 	[%rd113], %fd104;
	ld.global.f64 	%fd105, [%rd17];
	add.s64 	%rd114, %rd111, %rd103;
	st.global.f64 	[%rd114], %fd105;
	ld.global.f64 	%fd106, [%rd18];
	add.s64 	%rd115, %rd112, %rd103;
	st.global.f64 	[%rd115], %fd106;
	ld.global.f64 	%fd107, [%rd16];
	add.s64 	%rd116, %rd113, %rd103;
	st.global.f64 	[%rd116], %fd107;
	ld.global.f64 	%fd108, [%rd17];
	add.s64 	%rd117, %rd114, %rd103;
	st.global.f64 	[%rd117], %fd108;
	ld.global.f64 	%fd109, [%rd18];
	add.s64 	%rd118, %rd115, %rd103;
	st.global.f64 	[%rd118], %fd109;
	ld.global.f64 	%fd110, [%rd16];
	add.s64 	%rd119, %rd116, %rd103;
	st.global.f64 	[%rd119], %fd110;
	ld.global.f64 	%fd111, [%rd17];
	add.s64 	%rd120, %rd117, %rd103;
	st.global.f64 	[%rd120], %fd111;
	ld.global.f64 	%fd112, [%rd18];
	add.s64 	%rd121, %rd118, %rd103;
	st.global.f64 	[%rd121], %fd112;
	ld.global.f64 	%fd113, [%rd16];
	add.s64 	%rd122, %rd119, %rd103;
	st.global.f64 	[%rd122], %fd113;
	ld.global.f64 	%fd114, [%rd17];
	add.s64 	%rd123, %rd120, %rd103;
	st.global.f64 	[%rd123], %fd114;
	ld.global.f64 	%fd115, [%rd18];
	add.s64 	%rd124, %rd121, %rd103;
	st.global.f64 	[%rd124], %fd115;
	add.s32 	%r1410, %r1410, 8;
	add.s32 	%r1409, %r1409, 8;
	shl.b32 	%r1089, %r2, 3;
	add.s32 	%r1408, %r1408, %r1089;
	setp.ne.s32 	%p94, %r1410, 0;
	@%p94 bra 	$L__BB9_148;
	add.s32 	%r1412, %r1409, 1;
$L__BB9_150:
	setp.eq.s32 	%p95, %r573, 0;
	@%p95 bra 	$L__BB9_158;
	setp.lt.u32 	%p96, %r571, 3;
	@%p96 bra 	$L__BB9_153;
	ld.global.f64 	%fd116, [%rd16];
	mul.lo.s32 	%r1090, %r1412, %r2;
	mul.wide.s32 	%rd125, %r1090, 8;
	add.s64 	%rd126, %rd16, %rd125;
	st.global.f64 	[%rd126], %fd116;
	ld.global.f64 	%fd117, [%rd17];
	add.s64 	%rd127, %rd17, %rd125;
	st.global.f64 	[%rd127], %fd117;
	ld.global.f64 	%fd118, [%rd18];
	add.s64 	%rd128, %rd18, %rd125;
	st.global.f64 	[%rd128], %fd118;
	ld.global.f64 	%fd119, [%rd16];
	mul.wide.s32 	%rd129, %r2, 8;
	add.s64 	%rd130, %rd126, %rd129;
	st.global.f64 	[%rd130], %fd119;
	ld.global.f64 	%fd120, [%rd17];
	add.s64 	%rd131, %rd127, %rd129;
	st.global.f64 	[%rd131], %fd120;
	ld.global.f64 	%fd121, [%rd18];
	add.s64 	%rd132, %rd128, %rd129;
	st.global.f64 	[%rd132], %fd121;
	ld.global.f64 	%fd122, [%rd16];
	add.s64 	%rd133, %rd130, %rd129;
	st.global.f64 	[%rd133], %fd122;
	ld.global.f64 	%fd123, [%rd17];
	add.s64 	%rd134, %rd131, %rd129;
	st.global.f64 	[%rd134], %fd123;
	ld.global.f64 	%fd124, [%rd18];
	add.s64 	%rd135, %rd132, %rd129;
	st.global.f64 	[%rd135], %fd124;
	ld.global.f64 	%fd125, [%rd16];
	add.s64 	%rd136, %rd133, %rd129;
	st.global.f64 	[%rd136], %fd125;
	ld.global.f64 	%fd126, [%rd17];
	add.s64 	%rd137, %rd134, %rd129;
	st.global.f64 	[%rd137], %fd126;
	ld.global.f64 	%fd127, [%rd18];
	add.s64 	%rd138, %rd135, %rd129;
	st.global.f64 	[%rd138], %fd127;
	add.s32 	%r1412, %r1412, 4;
$L__BB9_153:
	setp.eq.s32 	%p97, %r574, 0;
	@%p97 bra 	$L__BB9_158;
	setp.eq.s32 	%p98, %r572, 1;
	@%p98 bra 	$L__BB9_156;
	ld.global.f64 	%fd128, [%rd16];
	mul.lo.s32 	%r1091, %r1412, %r2;
	mul.wide.s32 	%rd139, %r1091, 8;
	add.s64 	%rd140, %rd16, %rd139;
	st.global.f64 	[%rd140], %fd128;
	ld.global.f64 	%fd129, [%rd17];
	add.s64 	%rd141, %rd17, %rd139;
	st.global.f64 	[%rd141], %fd129;
	ld.global.f64 	%fd130, [%rd18];
	add.s64 	%rd142, %rd18, %rd139;
	st.global.f64 	[%rd142], %fd130;
	ld.global.f64 	%fd131, [%rd16];
	add.s64 	%rd144, %rd140, %rd143;
	st.global.f64 	[%rd144], %fd131;
	ld.global.f64 	%fd132, [%rd17];
	add.s64 	%rd145, %rd141, %rd143;
	st.global.f64 	[%rd145], %fd132;
	ld.global.f64 	%fd133, [%rd18];
	add.s64 	%rd146, %rd142, %rd143;
	st.global.f64 	[%rd146], %fd133;
	add.s32 	%r1412, %r1412, 2;
$L__BB9_156:
	setp.eq.s32 	%p99, %r575, 0;
	@%p99 bra 	$L__BB9_158;
	ld.global.f64 	%fd134, [%rd16];
	mul.lo.s32 	%r1092, %r1412, %r2;
	mul.wide.s32 	%rd147, %r1092, 8;
	add.s64 	%rd148, %rd16, %rd147;
	st.global.f64 	[%rd148], %fd134;
	ld.global.f64 	%fd135, [%rd17];
	add.s64 	%rd149, %rd17, %rd147;
	st.global.f64 	[%rd149], %fd135;
	ld.global.f64 	%fd136, [%rd18];
	add.s64 	%rd150, %rd18, %rd147;
	st.global.f64 	[%rd150], %fd136;
$L__BB9_158:
	add.s32 	%r1400, %r1400, %r630;
	setp.lt.s32 	%p100, %r1400, %r570;
	@%p100 bra 	$L__BB9_141;
	bra.uni 	$L__BB9_161;
$L__BB9_159:
	add.s64 	%rd92, %rd2, %rd90;
	st.global.f64 	[%rd92], %fd15;
	ld.global.f64 	%fd140, [%rd19];
$L__BB9_160:
	add.s64 	%rd96, %rd1, %rd90;
	st.global.f64 	[%rd96], %fd140;
	add.s32 	%r1400, %r1400, %r630;
	setp.lt.s32 	%p87, %r1400, %r570;
	mov.u32 	%r1394, %r1424;
	mov.u32 	%r1395, %r1425;
	mov.u32 	%r1116, %r1426;
	@%p87 bra 	$L__BB9_136;
$L__BB9_161:
	ret;

}
	// .globl	_Z18initialize_time_s2ddPd
.visible .entry _Z18initialize_time_s2ddPd(
	.param .f64 _Z18initialize_time_s2ddPd_param_0,
	.param .f64 _Z18initialize_time_s2ddPd_param_1,
	.param .u64 .ptr .align 1 _Z18initialize_time_s2ddPd_param_2
)
{
	.reg .b32 	%r<5>;
	.reg .b64 	%rd<5>;
	.reg .b64 	%fd<5>;

	ld.param.f64 	%fd1, [_Z18initialize_time_s2ddPd_param_0];
	ld.param.f64 	%fd2, [_Z18initialize_time_s2ddPd_param_1];
	ld.param.u64 	%rd1, [_Z18initialize_time_s2ddPd_param_2];
	cvta.to.global.u64 	%rd2, %rd1;
	mov.u32 	%r1, %ctaid.x;
	mov.u32 	%r2, %ntid.x;
	mov.u32 	%r3, %tid.x;
	mad.lo.s32 	%r4, %r1, %r2, %r3;
	cvt.rn.f64.s32 	%fd3, %r4;
	fma.rn.f64 	%fd4, %fd2, %fd3, %fd1;
	mul.wide.s32 	%rd3, %r4, 8;
	add.s64 	%rd4, %rd2, %rd3;
	st.global.f64 	[%rd4], %fd4;
	ret;

}
	// .globl	_Z18percentage_excitedPdiiS_i
.visible .entry _Z18percentage_excitedPdiiS_i(
	.param .u64 .ptr .align 1 _Z18percentage_excitedPdiiS_i_param_0,
	.param .u32 _Z18percentage_excitedPdiiS_i_param_1,
	.param .u32 _Z18percentage_excitedPdiiS_i_param_2,
	.param .u64 .ptr .align 1 _Z18percentage_excitedPdiiS_i_param_3,
	.param .u32 _Z18percentage_excitedPdiiS_i_param_4
)
{
	.reg .pred 	%p<39>;
	.reg .b32 	%r<118>;
	.reg .b64 	%rd<16>;
	.reg .b64 	%fd<34>;

	ld.param.u64 	%rd4, [_Z18percentage_excitedPdiiS_i_param_0];
	ld.param.u32 	%r36, [_Z18percentage_excitedPdiiS_i_param_1];
	ld.param.u32 	%r35, [_Z18percentage_excitedPdiiS_i_param_2];
	ld.param.u64 	%rd3, [_Z18percentage_excitedPdiiS_i_param_3];
	ld.param.u32 	%r37, [_Z18percentage_excitedPdiiS_i_param_4];
	cvta.to.global.u64 	%rd1, %rd4;
	add.s32 	%r38, %r36, -1;
	mov.u32 	%r39, %tid.x;
	mad.lo.s32 	%r40, %r37, %r38, %r39;
	mul.lo.s32 	%r1, %r40, %r35;
	setp.lt.s32 	%p1, %r35, 1;
	mov.f64 	%fd33, 0d0000000000000000;
	@%p1 bra 	$L__BB11_14;
	and.b32  	%r2, %r35, 15;
	setp.lt.u32 	%p2, %r35, 16;
	mov.b32 	%r109, 0;
	mov.u32 	%r117, %r109;
	@%p2 bra 	$L__BB11_4;
	and.b32  	%r109, %r35, 2147483632;
	neg.s32 	%r103, %r109;
	add.s64 	%rd2, %rd1, 64;
	mov.b32 	%r117, 0;
	mov.u32 	%r102, %r1;
$L__BB11_3:
	.pragma "nounroll";
	mul.wide.s32 	%rd5, %r102, 8;
	add.s64 	%rd6, %rd2, %rd5;
	ld.global.f64 	%fd4, [%rd6+-64];
	setp.ge.f64 	%p3, %fd4, 0dC04B800000000000;
	selp.u32 	%r44, 1, 0, %p3;
	add.s32 	%r45, %r117, %r44;
	ld.global.f64 	%fd5, [%rd6+-56];
	setp.ge.f64 	%p4, %fd5, 0dC04B800000000000;
	selp.u32 	%r46, 1, 0, %p4;
	add.s32 	%r47, %r45, %r46;
	ld.global.f64 	%fd6, [%rd6+-48];
	setp.ge.f64 	%p5, %fd6, 0dC04B800000000000;
	selp.u32 	%r48, 1, 0, %p5;
	add.s32 	%r49, %r47, %r48;
	ld.global.f64 	%fd7, [%rd6+-40];
	setp.ge.f64 	%p6, %fd7, 0dC04B800000000000;
	selp.u32 	%r50, 1, 0, %p6;
	add.s32 	%r51, %r49, %r50;
	ld.global.f64 	%fd8, [%rd6+-32];
	setp.ge.f64 	%p7, %fd8, 0dC04B800000000000;
	selp.u32 	%r52, 1, 0, %p7;
	add.s32 	%r53, %r51, %r52;
	ld.global.f64 	%fd9, [%rd6+-24];
	setp.ge.f64 	%p8, %fd9, 0dC04B800000000000;
	selp.u32 	%r54, 1, 0, %p8;
	add.s32 	%r55, %r53, %r54;
	ld.global.f64 	%fd10, [%rd6+-16];
	setp.ge.f64 	%p9, %fd10, 0dC04B800000000000;
	selp.u32 	%r56, 1, 0, %p9;
	add.s32 	%r57, %r55, %r56;
	ld.global.f64 	%fd11, [%rd6+-8];
	setp.ge.f64 	%p10, %fd11, 0dC04B800000000000;
	selp.u32 	%r58, 1, 0, %p10;
	add.s32 	%r59, %r57, %r58;
	ld.global.f64 	%fd12, [%rd6];
	setp.ge.f64 	%p11, %fd12, 0dC04B800000000000;
	selp.u32 	%r60, 1, 0, %p11;
	add.s32 	%r61, %r59, %r60;
	ld.global.f64 	%fd13, [%rd6+8];
	setp.ge.f64 	%p12, %fd13, 0dC04B800000000000;
	selp.u32 	%r62, 1, 0, %p12;
	add.s32 	%r63, %r61, %r62;
	ld.global.f64 	%fd14, [%rd6+16];
	setp.ge.f64 	%p13, %fd14, 0dC04B800000000000;
	selp.u32 	%r64, 1, 0, %p13;
	add.s32 	%r65, %r63, %r64;
	ld.global.f64 	%fd15, [%rd6+24];
	setp.ge.f64 	%p14, %fd15, 0dC04B800000000000;
	selp.u32 	%r66, 1, 0, %p14;
	add.s32 	%r67, %r65, %r66;
	ld.global.f64 	%fd16, [%rd6+32];
	setp.ge.f64 	%p15, %fd16, 0dC04B800000000000;
	selp.u32 	%r68, 1, 0, %p15;
	add.s32 	%r69, %r67, %r68;
	ld.global.f64 	%fd17, [%rd6+40];
	setp.ge.f64 	%p16, %fd17, 0dC04B800000000000;
	selp.u32 	%r70, 1, 0, %p16;
	add.s32 	%r71, %r69, %r70;
	ld.global.f64 	%fd18, [%rd6+48];
	setp.ge.f64 	%p17, %fd18, 0dC04B800000000000;
	selp.u32 	%r72, 1, 0, %p17;
	add.s32 	%r73, %r71, %r72;
	ld.global.f64 	%fd19, [%rd6+56];
	setp.ge.f64 	%p18, %fd19, 0dC04B800000000000;
	selp.u32 	%r74, 1, 0, %p18;
	add.s32 	%r117, %r73, %r74;
	add.s32 	%r103, %r103, 16;
	add.s32 	%r102, %r102, 16;
	setp.ne.s32 	%p19, %r103, 0;
	@%p19 bra 	$L__BB11_3;
$L__BB11_4:
	setp.eq.s32 	%p20, %r2, 0;
	@%p20 bra 	$L__BB11_13;
	and.b32  	%r14, %r35, 7;
	setp.lt.u32 	%p21, %r2, 8;
	@%p21 bra 	$L__BB11_7;
	add.s32 	%r76, %r109, %r1;
	mul.wide.s32 	%rd7, %r76, 8;
	add.s64 	%rd8, %rd1, %rd7;
	ld.global.f64 	%fd20, [%rd8];
	setp.ge.f64 	%p22, %fd20, 0dC04B800000000000;
	selp.u32 	%r77, 1, 0, %p22;
	add.s32 	%r78, %r117, %r77;
	ld.global.f64 	%fd21, [%rd8+8];
	setp.ge.f64 	%p23, %fd21, 0dC04B800000000000;
	selp.u32 	%r79, 1, 0, %p23;
	add.s32 	%r80, %r78, %r79;
	ld.global.f64 	%fd22, [%rd8+16];
	setp.ge.f64 	%p24, %fd22, 0dC04B800000000000;
	selp.u32 	%r81, 1, 0, %p24;
	add.s32 	%r82, %r80, %r81;
	ld.global.f64 	%fd23, [%rd8+24];
	setp.ge.f64 	%p25, %fd23, 0dC04B800000000000;
	selp.u32 	%r83, 1, 0, %p25;
	add.s32 	%r84, %r82, %r83;
	ld.global.f64 	%fd24, [%rd8+32];
	setp.ge.f64 	%p26, %fd24, 0dC04B800000000000;
	selp.u32 	%r85, 1, 0, %p26;
	add.s32 	%r86, %r84, %r85;
	ld.global.f64 	%fd25, [%rd8+40];
	setp.ge.f64 	%p27, %fd25, 0dC04B800000000000;
	selp.u32 	%r87, 1, 0, %p27;
	add.s32 	%r88, %r86, %r87;
	ld.global.f64 	%fd26, [%rd8+48];
	setp.ge.f64 	%p28, %fd26, 0dC04B800000000000;
	selp.u32 	%r89, 1, 0, %p28;
	add.s32 	%r90, %r88, %r89;
	ld.global.f64 	%fd27, [%rd8+56];
	setp.ge.f64 	%p29, %fd27, 0dC04B800000000000;
	selp.u32 	%r91, 1, 0, %p29;
	add.s32 	%r117, %r90, %r91;
	add.s32 	%r109, %r109, 8;
$L__BB11_7:
	setp.eq.s32 	%p30, %r14, 0;
	@%p30 bra 	$L__BB11_13;
	and.b32  	%r20, %r35, 3;
	setp.lt.u32 	%p31, %r14, 4;
	@%p31 bra 	$L__BB11_10;
	add.s32 	%r93, %r109, %r1;
	mul.wide.s32 	%rd9, %r93, 8;
	add.s64 	%rd10, %rd1, %rd9;
	ld.global.f64 	%fd28, [%rd10];
	setp.ge.f64 	%p32, %fd28, 0dC04B800000000000;
	selp.u32 	%r94, 1, 0, %p32;
	add.s32 	%r95, %r117, %r94;
	ld.global.f64 	%fd29, [%rd10+8];
	setp.ge.f64 	%p33, %fd29, 0dC04B800000000000;
	selp.u32 	%r96, 1, 0, %p33;
	add.s32 	%r97, %r95, %r96;
	ld.global.f64 	%fd30, [%rd10+16];
	setp.ge.f64 	%p34, %fd30, 0dC04B800000000000;
	selp.u32 	%r98, 1, 0, %p34;
	add.s32 	%r99, %r97, %r98;
	ld.global.f64 	%fd31, [%rd10+24];
	setp.ge.f64 	%p35, %fd31, 0dC04B800000000000;
	selp.u32 	%r100, 1, 0, %p35;
	add.s32 	%r117, %r99, %r100;
	add.s32 	%r109, %r109, 4;
$L__BB11_10:
	setp.eq.s32 	%p36, %r20, 0;
	@%p36 bra 	$L__BB11_13;
	add.s32 	%r115, %r109, %r1;
	neg.s32 	%r114, %r20;
$L__BB11_12:
	.pragma "nounroll";
	mul.wide.s32 	%rd11, %r115, 8;
	add.s64 	%rd12, %rd1, %rd11;
	ld.global.f64 	%fd32, [%rd12];
	setp.ge.f64 	%p37, %fd32, 0dC04B800000000000;
	selp.u32 	%r101, 1, 0, %p37;
	add.s32 	%r117, %r117, %r101;
	add.s32 	%r115, %r115, 1;
	add.s32 	%r114, %r114, 1;
	setp.ne.s32 	%p38, %r114, 0;
	@%p38 bra 	$L__BB11_12;
$L__BB11_13:
	cvt.rn.f64.u32 	%fd33, %r117;
$L__BB11_14:
	cvta.to.global.u64 	%rd13, %rd3;
	mul.wide.s32 	%rd14, %r1, 8;
	add.s64 	%rd15, %rd13, %rd14;
	st.global.f64 	[%rd15], %fd33;
	ret;

}
.func  (.param .b64 func_retval0) __internal_accurate_pow(
	.param .b64 __internal_accurate_pow_param_0,
	.param .b64 __internal_accurate_pow_param_1
)
{
	.reg .pred 	%p<8>;
	.reg .b32 	%r<49>;
	.reg .b32 	%f<3>;
	.reg .b64 	%fd<109>;

	ld.param.f64 	%fd10, [__internal_accurate_pow_param_0];
	ld.param.f64 	%fd11, [__internal_accurate_pow_param_1];
	{
	.reg .b32 %temp; 
	mov.b64 	{%temp, %r46}, %fd10;
	}
	{
	.reg .b32 %temp; 
	mov.b64 	{%r45, %temp}, %fd10;
	}
	shr.u32 	%r47, %r46, 20;
	setp.gt.u32 	%p1, %r46, 1048575;
	@%p1 bra 	$L__BB12_2;
	mul.f64 	%fd12, %fd10, 0d4350000000000000;
	{
	.reg .b32 %temp; 
	mov.b64 	{%temp, %r46}, %fd12;
	}
	{
	.reg .b32 %temp; 
	mov.b64 	{%r45, %temp}, %fd12;
	}
	shr.u32 	%r16, %r46, 20;
	add.s32 	%r47, %r16, -54;
$L__BB12_2:
	add.s32 	%r48, %r47, -1023;
	and.b32  	%r17, %r46, -2146435073;
	or.b32  	%r18, %r17, 1072693248;
	mov.b64 	%fd107, {%r45, %r18};
	setp.lt.u32 	%p2, %r18, 1073127583;
	@%p2 bra 	$L__BB12_4;
	{
	.reg .b32 %temp; 
	mov.b64 	{%r19, %temp}, %fd107;
	}
	{
	.reg .b32 %temp; 
	mov.b64 	{%temp, %r20}, %fd107;
	}
	add.s32 	%r21, %r20, -1048576;
	mov.b64 	%fd107, {%r19, %r21};
	add.s32 	%r48, %r47, -1022;
$L__BB12_4:
	add.f64 	%fd13, %fd107, 0dBFF0000000000000;
	add.f64 	%fd14, %fd107, 0d3FF0000000000000;
	rcp.approx.ftz.f64 	%fd15, %fd14;
	neg.f64 	%fd16, %fd14;
	fma.rn.f64 	%fd17, %fd16, %fd15, 0d3FF0000000000000;
	fma.rn.f64 	%fd18, %fd17, %fd17, %fd17;
	fma.rn.f64 	%fd19, %fd18, %fd15, %fd15;
	mul.f64 	%fd20, %fd13, %fd19;
	fma.rn.f64 	%fd21, %fd13, %fd19, %fd20;
	mul.f64 	%fd22, %fd21, %fd21;
	fma.rn.f64 	%fd23, %fd22, 0d3EB0F5FF7D2CAFE2, 0d3ED0F5D241AD3B5A;
	fma.rn.f64 	%fd24, %fd23, %fd22, 0d3EF3B20A75488A3F;
	fma.rn.f64 	%fd25, %fd24, %fd22, 0d3F1745CDE4FAECD5;
	fma.rn.f64 	%fd26, %fd25, %fd22, 0d3F3C71C7258A578B;
	fma.rn.f64 	%fd27, %fd26, %fd22, 0d3F6249249242B910;
	fma.rn.f64 	%fd28, %fd27, %fd22, 0d3F89999999999DFB;
	sub.f64 	%fd29, %fd13, %fd21;
	add.f64 	%fd30, %fd29, %fd29;
	neg.f64 	%fd31, %fd21;
	fma.rn.f64 	%fd32, %fd31, %fd13, %fd30;
	mul.f64 	%fd33, %fd19, %fd32;
	fma.rn.f64 	%fd34, %fd22, %fd28, 0d3FB5555555555555;
	mov.f64 	%fd35, 0d3FB5555555555555;
	sub.f64 	%fd36, %fd35, %fd34;
	fma.rn.f64 	%fd37, %fd22, %fd28, %fd36;
	add.f64 	%fd38, %fd37, 0dBC46A4CB00B9E7B0;
	add.f64 	%fd39, %fd34, %fd38;
	sub.f64 	%fd40, %fd34, %fd39;
	add.f64 	%fd41, %fd38, %fd40;
	mul.rn.f64 	%fd42, %fd21, %fd21;
	neg.f64 	%fd43, %fd42;
	fma.rn.f64 	%fd44, %fd21, %fd21, %fd43;
	{
	.reg .b32 %temp; 
	mov.b64 	{%r22, %temp}, %fd33;
	}
	{
	.reg .b32 %temp; 
	mov.b64 	{%temp, %r23}, %fd33;
	}
	add.s32 	%r24, %r23, 1048576;
	mov.b64 	%fd45, {%r22, %r24};
	fma.rn.f64 	%fd46, %fd21, %fd45, %fd44;
	mul.rn.f64 	%fd47, %fd42, %fd21;
	neg.f64 	%fd48, %fd47;
	fma.rn.f64 	%fd49, %fd42, %fd21, %fd48;
	fma.rn.f64 	%fd50, %fd42, %fd33, %fd49;
	fma.rn.f64 	%fd51, %fd46, %fd21, %fd50;
	mul.rn.f64 	%fd52, %fd39, %fd47;
	neg.f64 	%fd53, %fd52;
	fma.rn.f64 	%fd54, %fd39, %fd47, %fd53;
	fma.rn.f64 	%fd55, %fd39, %fd51, %fd54;
	fma.rn.f64 	%fd56, %fd41, %fd47, %fd55;
	add.f64 	%fd57, %fd52, %fd56;
	sub.f64 	%fd58, %fd52, %fd57;
	add.f64 	%fd59, %fd56, %fd58;
	add.f64 	%fd60, %fd21, %fd57;
	sub.f64 	%fd61, %fd21, %fd60;
	add.f64 	%fd62, %fd57, %fd61;
	add.f64 	%fd63, %fd59, %fd62;
	add.f64 	%fd64, %fd33, %fd63;
	add.f64 	%fd65, %fd60, %fd64;
	sub.f64 	%fd66, %fd60, %fd65;
	add.f64 	%fd67, %fd64, %fd66;
	xor.b32  	%r25, %r48, -2147483648;
	mov.b32 	%r26, 1127219200;
	mov.b64 	%fd68, {%r25, %r26};
	mov.b32 	%r27, -2147483648;
	mov.b64 	%fd69, {%r27, %r26};
	sub.f64 	%fd70, %fd68, %fd69;
	fma.rn.f64 	%fd71, %fd70, 0d3FE62E42FEFA39EF, %fd65;
	fma.rn.f64 	%fd72, %fd70, 0dBFE62E42FEFA39EF, %fd71;
	sub.f64 	%fd73, %fd72, %fd65;
	sub.f64 	%fd74, %fd67, %fd73;
	fma.rn.f64 	%fd75, %fd70, 0d3C7ABC9E3B39803F, %fd74;
	add.f64 	%fd76, %fd71, %fd75;
	sub.f64 	%fd77, %fd71, %fd76;
	add.f64 	%fd78, %fd75, %fd77;
	{
	.reg .b32 %temp; 
	mov.b64 	{%temp, %r28}, %fd11;
	}
	{
	.reg .b32 %temp; 
	mov.b64 	{%r29, %temp}, %fd11;
	}
	shl.b32 	%r30, %r28, 1;
	setp.gt.u32 	%p3, %r30, -33554433;
	and.b32  	%r31, %r28, -15728641;
	selp.b32 	%r32, %r31, %r28, %p3;
	mov.b64 	%fd79, {%r29, %r32};
	mul.rn.f64 	%fd80, %fd76, %fd79;
	neg.f64 	%fd81, %fd80;
	fma.rn.f64 	%fd82, %fd76, %fd79, %fd81;
	fma.rn.f64 	%fd83, %fd78, %fd79, %fd82;
	add.f64 	%fd4, %fd80, %fd83;
	sub.f64 	%fd84, %fd80, %fd4;
	add.f64 	%fd5, %fd83, %fd84;
	fma.rn.f64 	%fd85, %fd4, 0d3FF71547652B82FE, 0d4338000000000000;
	{
	.reg .b32 %temp; 
	mov.b64 	{%r13, %temp}, %fd85;
	}
	mov.f64 	%fd86, 0dC338000000000000;
	add.rn.f64 	%fd87, %fd85, %fd86;
	fma.rn.f64 	%fd88, %fd87, 0dBFE62E42FEFA39EF, %fd4;
	fma.rn.f64 	%fd89, %fd87, 0dBC7ABC9E3B39803F, %fd88;
	fma.rn.f64 	%fd90, %fd89, 0d3E5ADE1569CE2BDF, 0d3E928AF3FCA213EA;
	fma.rn.f64 	%fd91, %fd90, %fd89, 0d3EC71DEE62401315;
	fma.rn.f64 	%fd92, %fd91, %fd89, 0d3EFA01997C89EB71;
	fma.rn.f64 	%fd93, %fd92, %fd89, 0d3F2A01A014761F65;
	fma.rn.f64 	%fd94, %fd93, %fd89, 0d3F56C16C1852B7AF;
	fma.rn.f64 	%fd95, %fd94, %fd89, 0d3F81111111122322;
	fma.rn.f64 	%fd96, %fd95, %fd89, 0d3FA55555555502A1;
	fma.rn.f64 	%fd97, %fd96, %fd89, 0d3FC5555555555511;
	fma.rn.f64 	%fd98, %fd97, %fd89, 0d3FE000000000000B;
	fma.rn.f64 	%fd99, %fd98, %fd89, 0d3FF0000000000000;
	fma.rn.f64 	%fd100, %fd99, %fd89, 0d3FF0000000000000;
	{
	.reg .b32 %temp; 
	mov.b64 	{%r14, %temp}, %fd100;
	}
	{
	.reg .b32 %temp; 
	mov.b64 	{%temp, %r15}, %fd100;
	}
	shl.b32 	%r33, %r13, 20;
	add.s32 	%r34, %r33, %r15;
	mov.b64 	%fd108, {%r14, %r34};
	{
	.reg .b32 %temp; 
	mov.b64 	{%temp, %r35}, %fd4;
	}
	mov.b32 	%f2, %r35;
	abs.f32 	%f1, %f2;
	setp.lt.f32 	%p4, %f1, 0f4086232B;
	@%p4 bra 	$L__BB12_7;
	setp.lt.f64 	%p5, %fd4, 0d0000000000000000;
	add.f64 	%fd101, %fd4, 0d7FF0000000000000;
	selp.f64 	%fd108, 0d0000000000000000, %fd101, %p5;
	setp.geu.f32 	%p6, %f1, 0f40874800;
	@%p6 bra 	$L__BB12_7;
	shr.u32 	%r36, %r13, 31;
	add.s32 	%r37, %r13, %r36;
	shr.s32 	%r38, %r37, 1;
	shl.b32 	%r39, %r38, 20;
	add.s32 	%r40, %r15, %r39;
	mov.b64 	%fd102, {%r14, %r40};
	sub.s32 	%r41, %r13, %r38;
	shl.b32 	%r42, %r41, 20;
	add.s32 	%r43, %r42, 1072693248;
	mov.b32 	%r44, 0;
	mov.b64 	%fd103, {%r44, %r43};
	mul.f64 	%fd108, %fd103, %fd102;
$L__BB12_7:
	abs.f64 	%fd104, %fd108;
	setp.eq.f64 	%p7, %fd104, 0d7FF0000000000000;
	fma.rn.f64 	%fd105, %fd108, %fd5, %fd108;
	selp.f64 	%fd106, %fd108, %fd105, %p7;
	st.param.f64 	[func_retval0], %fd106;
	ret;

}


// ===== COMPILED SASS (sm_100) =====

	.target	sm_100

	.elftype	@"ET_EXEC"


//--------------------- .note.nv.tkinfo           --------------------------
	.section	.note.nv.tkinfo,"",@"SHT_NOTE"
	.sectionflags	@"SHF_NOTE_NV_TKINFO"
	.tkinfo
        /*0018*/ 	.word	0x00000002
        /*0030*/ 	.string	""
        /*0030*/ 	.string	"ptxas"
        /*0030*/ 	.string	"Cuda compilation tools, release 13.0, V13.0.88"
        /*0030*/ 	.string	"Build cuda_13.0.r13.0/compiler.36424714_0"
        /*0030*/ 	.string	"-arch sm_100 -m 64 "



//--------------------- .note.nv.cuinfo           --------------------------
	.section	.note.nv.cuinfo,"",@"SHT_NOTE"
	.sectionflags	@"SHF_NOTE_NV_CUINFO"
        /*0018*/ 	.short	0x0002
        /*001a*/ 	.short	0x0064
        /*001c*/ 	.short	0x0082
	.zero		2


//--------------------- .nv.info                  --------------------------
	.section	.nv.info,"",@"SHT_CUDA_INFO"
	.align	4


	//----- nvinfo : EIATTR_REGCOUNT
	.align		4
        /*0000*/ 	.byte	0x04, 0x2f
        /*0002*/ 	.short	(.L_10 - .L_9)
	.align		4
.L_9:
        /*0004*/ 	.word	index@(_Z17initialConditionsPdiiiPi)
        /*0008*/ 	.word	0x00000058


	//----- nvinfo : EIATTR_FRAME_SIZE
	.align		4
.L_10:
        /*000c*/ 	.byte	0x04, 0x11
        /*000e*/ 	.short	(.L_12 - .L_11)
	.align		4
.L_11:
        /*0010*/ 	.word	index@(_Z17initialConditionsPdiiiPi)
        /*0014*/ 	.word	0x00000000


	//----- nvinfo : EIATTR_REGCOUNT
	.align		4
.L_12:
        /*0018*/ 	.byte	0x04, 0x2f
        /*001a*/ 	.short	(.L_14 - .L_13)
	.align		4
.L_13:
        /*001c*/ 	.word	index@(_Z12computeStatePdS_idS_iS_ii)
        /*0020*/ 	.word	0x000000f8


	//----- nvinfo : EIATTR_FRAME_SIZE
	.align		4
.L_14:
        /*0024*/ 	.byte	0x04, 0x11
        /*0026*/ 	.short	(.L_16 - .L_15)
	.align		4
.L_15:
        /*0028*/ 	.word	index@($_Z12computeStatePdS_idS_iS_ii$__internal_accurate_pow)
        /*002c*/ 	.word	0x00000000


	//----- nvinfo : EIATTR_FRAME_SIZE
	.align		4
.L_16:
        /*0030*/ 	.byte	0x04, 0x11
        /*0032*/ 	.short	(.L_18 - .L_17)
	.align		4
.L_17:
        /*0034*/ 	.word	index@($__internal_4_$__cuda_sm20_dsqrt_rn_f64_mediumpath_v1)
        /*0038*/ 	.word	0x00000000


	//----- nvinfo : EIATTR_FRAME_SIZE
	.align		4
.L_18:
        /*003c*/ 	.byte	0x04, 0x11
        /*003e*/ 	.short	(.L_20 - .L_19)
	.align		4
.L_19:
        /*0040*/ 	.word	index@($__internal_3_$__cuda_sm20_div_rn_f64_full)
        /*0044*/ 	.word	0x00000000


	//----- nvinfo : EIATTR_FRAME_SIZE
	.align		4
.L_20:
        /*0048*/ 	.byte	0x04, 0x11
        /*004a*/ 	.short	(.L_22 - .L_21)
	.align		4
.L_21:
        /*004c*/ 	.word	index@($__internal_2_$__cuda_sm20_dblrcp_rn_slowpath_v3)
        /*0050*/ 	.word	0x00000000


	//----- nvinfo : EIATTR_FRAME_SIZE
	.align		4
.L_22:
        /*0054*/ 	.byte	0x04, 0x11
        /*0056*/ 	.short	(.L_24 - .L_23)
	.align		4
.L_23:
        /*0058*/ 	.word	index@(_Z12computeStatePdS_idS_iS_ii)
        /*005c*/ 	.word	0x00000000


	//----- nvinfo : EIATTR_REGCOUNT
	.align		4
.L_24:
        /*0060*/ 	.byte	0x04, 0x2f
        /*0062*/ 	.short	(.L_26 - .L_25)
	.align		4
.L_25:
        /*0064*/ 	.word	index@(_Z11updateStatePdS_ii)
        /*0068*/ 	.word	0x0000001c


	//----- nvinfo : EIATTR_FRAME_SIZE
	.align		4
.L_26:
        /*006c*/ 	.byte	0x04, 0x11
        /*006e*/ 	.short	(.L_28 - .L_27)
	.align		4
.L_27:
        /*0070*/ 	.word	index@(_Z11updateStatePdS_ii)
        /*0074*/ 	.word	0x00000000


	//----- nvinfo : EIATTR_REGCOUNT
	.align		4
.L_28:
        /*0078*/ 	.byte	0x04, 0x2f
        /*007a*/ 	.short	(.L_30 - .L_29)
	.align		4
.L_29:
        /*007c*/ 	.word	index@(_Z15compute_voltagePdS_S_dS_iiiiiddiibPiiibiS_)
        /*0080*/ 	.word	0x0000003a


	//----- nvinfo : EIATTR_FRAME_SIZE
	.align		4
.L_30:
        /*0084*/ 	.byte	0x04, 0x11
        /*0086*/ 	.short	(.L_32 - .L_31)
	.align		4
.L_31:
        /*0088*/ 	.word	index@($_Z15compute_voltagePdS_S_dS_iiiiiddiibPiiibiS_$__internal_accurate_pow)
        /*008c*/ 	.word	0x00000000


	//----- nvinfo : EIATTR_FRAME_SIZE
	.align		4
.L_32:
        /*0090*/ 	.byte	0x04, 0x11
        /*0092*/ 	.short	(.L_34 - .L_33)
	.align		4
.L_33:
        /*0094*/ 	.word	index@($__internal_1_$__cuda_sm20_div_rn_f64_full)
        /*0098*/ 	.word	0x00000000


	//----- nvinfo : EIATTR_FRAME_SIZE
	.align		4
.L_34:
        /*009c*/ 	.byte	0x04, 0x11
        /*009e*/ 	.short	(.L_36 - .L_35)
	.align		4
.L_35:
        /*00a0*/ 	.word	index@(_Z15compute_voltagePdS_S_dS_iiiiiddiibPiiibiS_)
        /*00a4*/ 	.word	0x00000000


	//----- nvinfo : EIATTR_REGCOUNT
	.align		4
.L_36:
        /*00a8*/ 	.byte	0x04, 0x2f
        /*00aa*/ 	.short	(.L_38 - .L_37)
	.align		4
.L_37:
        /*00ac*/ 	.word	index@(_Z14update_voltagePdS_ii)
        /*00b0*/ 	.word	0x00000016


	//----- nvinfo : EIATTR_FRAME_SIZE
	.align		4
.L_38:
        /*00b4*/ 	.byte	0x04, 0x11
        /*00b6*/ 	.short	(.L_40 - .L_39)
	.align		4
.L_39:
        /*00b8*/ 	.word	index@(_Z14update_voltagePdS_ii)
        /*00bc*/ 	.word	0x00000000


	//----- nvinfo : EIATTR_REGCOUNT
	.align		4
.L_40:
        /*00c0*/ 	.byte	0x04, 0x2f
        /*00c2*/ 	.short	(.L_42 - .L_41)
	.align		4
.L_41:
        /*00c4*/ 	.word	index@(_Z15computeVelocityPdPii)
        /*00c8*/ 	.word	0x0000000f


	//----- nvinfo : EIATTR_FRAME_SIZE
	.align		4
.L_42:
        /*00cc*/ 	.byte	0x04, 0x11
        /*00ce*/ 	.short	(.L_44 - .L_43)
	.align		4
.L_43:
        /*00d0*/ 	.word	index@(_Z15computeVelocityPdPii)
        /*00d4*/ 	.word	0x00000000


	//----- nvinfo : EIATTR_REGCOUNT
	.align		4
.L_44:
        /*00d8*/ 	.byte	0x04, 0x2f
        /*00da*/ 	.short	(.L_46 - .L_45)
	.align		4
.L_45:
        /*00dc*/ 	.word	index@(_Z15computeVelocityPdiiS_dii)
        /*00e0*/ 	.word	0x00000010


	//----- nvinfo : EIATTR_FRAME_SIZE
	.align		4
.L_46:
        /*00e4*/ 	.byte	0x04, 0x11
        /*00e6*/ 	.short	(.L_48 - .L_47)
	.align		4
.L_47:
        /*00e8*/ 	.word	index@(_Z15computeVelocityPdiiS_dii)
        /*00ec*/ 	.word	0x00000000


	//----- nvinfo : EIATTR_REGCOUNT
	.align		4
.L_48:
        /*00f0*/ 	.byte	0x04, 0x2f
        /*00f2*/ 	.short	(.L_50 - .L_49)
	.align		4
.L_49:
        /*00f4*/ 	.word	index@(_Z12computeLocalPiiS_)
        /*00f8*/ 	.word	0x0000000c


	//----- nvinfo : EIATTR_FRAME_SIZE
	.align		4
.L_50:
        /*00fc*/ 	.byte	0x04, 0x11
        /*00fe*/ 	.short	(.L_52 - .L_51)
	.align		4
.L_51:
        /*0100*/ 	.word	index@(_Z12computeLocalPiiS_)
        /*0104*/ 	.word	0x00000000


	//----- nvinfo : EIATTR_REGCOUNT
	.align		4
.L_52:
        /*0108*/ 	.byte	0x04, 0x2f
        /*010a*/ 	.short	(.L_54 - .L_53)
	.align		4
.L_53:
        /*010c*/ 	.word	index@(_Z15init_randomNumsP17curandStateXORWOWi)
        /*0110*/ 	.word	0x00000020


	//----- nvinfo : EIATTR_FRAME_SIZE
	.align		4
.L_54:
        /*0114*/ 	.byte	0x04, 0x11
        /*0116*/ 	.short	(.L_56 - .L_55)
	.align		4
.L_55:
        /*0118*/ 	.word	index@(_Z15init_randomNumsP17curandStateXORWOWi)
        /*011c*/ 	.word	0x00000000


	//----- nvinfo : EIATTR_REGCOUNT
	.align		4
.L_56:
        /*0120*/ 	.byte	0x04, 0x2f
        /*0122*/ 	.short	(.L_58 - .L_57)
	.align		4
.L_57:
        /*0124*/ 	.word	index@(_Z15make_randomNumsPdS_S_iiiii)
        /*0128*/ 	.word	0x00000020


	//----- nvinfo : EIATTR_FRAME_SIZE
	.align		4
.L_58:
        /*012c*/ 	.byte	0x04, 0x11
        /*012e*/ 	.short	(.L_60 - .L_59)
	.align		4
.L_59:
        /*0130*/ 	.word	index@($__internal_0_$__cuda_sm20_sqrt_rn_f32_slowpath)
        /*0134*/ 	.word	0x00000030


	//----- nvinfo : EIATTR_FRAME_SIZE
	.align		4
.L_60:
        /*0138*/ 	.byte	0x04, 0x11
        /*013a*/ 	.short	(.L_62 - .L_61)
	.align		4
.L_61:
        /*013c*/ 	.word	index@(_Z15make_randomNumsPdS_S_iiiii)
        /*0140*/ 	.word	0x00000030


	//----- nvinfo : EIATTR_REGCOUNT
	.align		4
.L_62:
        /*0144*/ 	.byte	0x04, 0x2f
        /*0146*/ 	.short	(.L_64 - .L_63)
	.align		4
.L_63:
        /*0148*/ 	.word	index@(_Z18initialize_time_s2ddPd)
        /*014c*/ 	.word	0x0000000e


	//----- nvinfo : EIATTR_FRAME_SIZE
	.align		4
.L_64:
        /*0150*/ 	.byte	0x04, 0x11
        /*0152*/ 	.short	(.L_66 - .L_65)
	.align		4
.L_65:
        /*0154*/ 	.word	index@(_Z18initialize_time_s2ddPd)
        /*0158*/ 	.word	0x00000000


	//----- nvinfo : EIATTR_REGCOUNT
	.align		4
.L_66:
        /*015c*/ 	.byte	0x04, 0x2f
        /*015e*/ 	.short	(.L_68 - .L_67)
	.align		4
.L_67:
        /*0160*/ 	.word	index@(_Z18percentage_excitedPdiiS_i)
        /*0164*/ 	.word	0x0000001f


	//----- nvinfo : EIATTR_FRAME_SIZE
	.align		4
.L_68:
        /*0168*/ 	.byte	0x04, 0x11
        /*016a*/ 	.short	(.L_70 - .L_69)
	.align		4
.L_69:
        /*016c*/ 	.word	index@(_Z18percentage_excitedPdiiS_i)
        /*0170*/ 	.word	0x00000000


	//----- nvinfo : EIATTR_MIN_STACK_SIZE
	.align		4
.L_70:
        /*0174*/ 	.byte	0x04, 0x12
        /*0176*/ 	.short	(.L_72 - .L_71)
	.align		4
.L_71:
        /*0178*/ 	.word	index@(_Z18percentage_excitedPdiiS_i)
        /*017c*/ 	.word	0x00000000


	//----- nvinfo : EIATTR_MIN_STACK_SIZE
	.align		4
.L_72:
        /*0180*/ 	.byte	0x04, 0x12
        /*0182*/ 	.short	(.L_74 - .L_73)
	.align		4
.L_73:
        /*0184*/ 	.word	index@(_Z18initialize_time_s2ddPd)
        /*0188*/ 	.word	0x00000000


	//----- nvinfo : EIATTR_MIN_STACK_SIZE
	.align		4
.L_74:
        /*018c*/ 	.byte	0x04, 0x12
        /*018e*/ 	.short	(.L_76 - .L_75)
	.align		4
.L_75:
        /*0190*/ 	.word	index@(_Z15make_randomNumsPdS_S_iiiii)
        /*0194*/ 	.word	0x00000030


	//----- nvinfo : EIATTR_MIN_STACK_SIZE
	.align		4
.L_76:
        /*0198*/ 	.byte	0x04, 0x12
        /*019a*/ 	.short	(.L_78 - .L_77)
	.align		4
.L_77:
        /*019c*/ 	.word	index@(_Z15init_randomNumsP17curandStateXORWOWi)
        /*01a0*/ 	.word	0x00000000


	//----- nvinfo : EIATTR_MIN_STACK_SIZE
	.align		4
.L_78:
        /*01a4*/ 	.byte	0x04, 0x12
        /*01a6*/ 	.short	(.L_80 - .L_79)
	.align		4
.L_79:
        /*01a8*/ 	.word	index@(_Z12computeLocalPiiS_)
        /*01ac*/ 	.word	0x00000000


	//----- nvinfo : EIATTR_MIN_STACK_SIZE
	.align		4
.L_80:
        /*01b0*/ 	.byte	0x04, 0x12
        /*01b2*/ 	.short	(.L_82 - .L_81)
	.align		4
.L_81:
        /*01b4*/ 	.word	index@(_Z15computeVelocityPdiiS_dii)
        /*01b8*/ 	.word	0x00000000


	//----- nvinfo : EIATTR_MIN_STACK_SIZE
	.align		4
.L_82:
        /*01bc*/ 	.byte	0x04, 0x12
        /*01be*/ 	.short	(.L_84 - .L_83)
	.align		4
.L_83:
        /*01c0*/ 	.word	index@(_Z15computeVelocityPdPii)
        /*01c4*/ 	.word	0x00000000


	//----- nvinfo : EIATTR_MIN_STACK_SIZE
	.align		4
.L_84:
        /*01c8*/ 	.byte	0x04, 0x12
        /*01ca*/ 	.short	(.L_86 - .L_85)
	.align		4
.L_85:
        /*01cc*/ 	.word	index@(_Z14update_voltagePdS_ii)
        /*01d0*/ 	.word	0x00000000


	//----- nvinfo : EIATTR_MIN_STACK_SIZE
	.align		4
.L_86:
        /*01d4*/ 	.byte	0x04, 0x12
        /*01d6*/ 	.short	(.L_88 - .L_87)
	.align		4
.L_87:
        /*01d8*/ 	.word	index@(_Z15compute_voltagePdS_S_dS_iiiiiddiibPiiibiS_)
        /*01dc*/ 	.word	0x00000000


	//----- nvinfo : EIATTR_MIN_STACK_SIZE
	.align		4
.L_88:
        /*01e0*/ 	.byte	0x04, 0x12
        /*01e2*/ 	.short	(.L_90 - .L_89)
	.align		4
.L_89:
        /*01e4*/ 	.word	index@(_Z11updateStatePdS_ii)
        /*01e8*/ 	.word	0x00000000


	//----- nvinfo : EIATTR_MIN_STACK_SIZE
	.align		4
.L_90:
        /*01ec*/ 	.byte	0x04, 0x12
        /*01ee*/ 	.short	(.L_92 - .L_91)
	.align		4
.L_91:
        /*01f0*/ 	.word	index@(_Z12computeStatePdS_idS_iS_ii)
        /*01f4*/ 	.word	0x00000000


	//----- nvinfo : EIATTR_MIN_STACK_SIZE
	.align		4
.L_92:
        /*01f8*/ 	.byte	0x04, 0x12
        /*01fa*/ 	.short	(.L_94 - .L_93)
	.align		4
.L_93:
        /*01fc*/ 	.word	index@(_Z17initialConditionsPdiiiPi)
        /*0200*/ 	.word	0x00000000
.L_94:


//--------------------- .nv.compat                --------------------------
	.section	.nv.compat,"",@"SHT_CUDA_COMPAT_INFO"
	.align	4
        /*0000*/ 	.byte	0x02, 0x09, 0x00, 0x00, 0x02, 0x02, 0x01, 0x00, 0x02, 0x05, 0x05, 0x00, 0x03, 0x07, 0x01, 0x01
        /*0010*/ 	.byte	0x02, 0x03, 0x00, 0x00, 0x02, 0x06, 0x01, 0x00, 0x04, 0x0b, 0x08, 0x00, 0x01, 0x00, 0x00, 0x00
        /*0020*/ 	.byte	0x00, 0x00, 0x00, 0x00


//--------------------- .nv.info._Z18percentage_excitedPdiiS_i --------------------------
	.section	.nv.info._Z18percentage_excitedPdiiS_i,"",@"SHT_CUDA_INFO"
	.sectionflags	@""
	.align	4


	//----- nvinfo : EIATTR_CUDA_API_VERSION
	.align		4
        /*0000*/ 	.byte	0x04, 0x37
        /*0002*/ 	.short	(.L_96 - .L_95)
.L_95:
        /*0004*/ 	.word	0x00000082


	//----- nvinfo : EIATTR_KPARAM_INFO
	.align		4
.L_96:
        /*0008*/ 	.byte	0x04, 0x17
        /*000a*/ 	.short	(.L_98 - .L_97)
.L_97:
        /*000c*/ 	.word	0x00000000
        /*0010*/ 	.short	0x0004
        /*0012*/ 	.short	0x0018
        /*0014*/ 	.byte	0x00, 0xf0, 0x11, 0x00


	//----- nvinfo : EIATTR_KPARAM_INFO
	.align		4
.L_98:
        /*0018*/ 	.byte	0x04, 0x17
        /*001a*/ 	.short	(.L_100 - .L_99)
.L_99:
        /*001c*/ 	.word	0x00000000
        /*0020*/ 	.short	0x0003
        /*0022*/ 	.short	0x0010
        /*0024*/ 	.byte	0x00, 0xf5, 0x21, 0x00


	//----- nvinfo : EIATTR_KPARAM_INFO
	.align		4
.L_100:
        /*0028*/ 	.byte	0x04, 0x17
        /*002a*/ 	.short	(.L_102 - .L_101)
.L_101:
        /*002c*/ 	.word	0x00000000
        /*0030*/ 	.short	0x0002
        /*0032*/ 	.short	0x000c
        /*0034*/ 	.byte	0x00, 0xf0, 0x11, 0x00


	//----- nvinfo : EIATTR_KPARAM_INFO
	.align		4
.L_102:
        /*0038*/ 	.byte	0x04, 0x17
        /*003a*/ 	.short	(.L_104 - .L_103)
.L_103:
        /*003c*/ 	.word	0x00000000
        /*0040*/ 	.short	0x0001
        /*0042*/ 	.short	0x0008
        /*0044*/ 	.byte	0x00, 0xf0, 0x11, 0x00


	//----- nvinfo : EIATTR_KPARAM_INFO
	.align		4
.L_104:
        /*0048*/ 	.byte	0x04, 0x17
        /*004a*/ 	.short	(.L_106 - .L_105)
.L_105:
        /*004c*/ 	.word	0x00000000
        /*0050*/ 	.short	0x0000
        /*0052*/ 	.short	0x0000
        /*0054*/ 	.byte	0x00, 0xf5, 0x21, 0x00


	//----- nvinfo : EIATTR_SPARSE_MMA_MASK
	.align		4
.L_106:
        /*0058*/ 	.byte	0x03, 0x50
        /*005a*/ 	.short	0x0000


	//----- nvinfo : EIATTR_MAXREG_COUNT
	.align		4
        /*005c*/ 	.byte	0x03, 0x1b
        /*005e*/ 	.short	0x00ff


	//----- nvinfo : EIATTR_MERCURY_ISA_VERSION
	.align		4
        /*0060*/ 	.byte	0x03, 0x5f
        /*0062*/ 	.short	0x0101


	//----- nvinfo : EIATTR_VRC_CTA_INIT_COUNT
	.align		4
        /*0064*/ 	.byte	0x02, 0x4a
	.zero		1
	.zero		1


	//----- nvinfo : EIATTR_EXIT_INSTR_OFFSETS
	.align		4
        /*0068*/ 	.byte	0x04, 0x1c
        /*006a*/ 	.short	(.L_108 - .L_107)


	//   ....[0]....
.L_107:
        /*006c*/ 	.word	0x00000b30


	//----- nvinfo : EIATTR_CBANK_PARAM_SIZE
	.align		4
.L_108:
        /*0070*/ 	.byte	0x03, 0x19
        /*0072*/ 	.short	0x001c


	//----- nvinfo : EIATTR_PARAM_CBANK
	.align		4
        /*0074*/ 	.byte	0x04, 0x0a
        /*0076*/ 	.short	(.L_110 - .L_109)
	.align		4
.L_109:
        /*0078*/ 	.word	index@(.nv.constant0._Z18percentage_excitedPdiiS_i)
        /*007c*/ 	.short	0x0380
        /*007e*/ 	.short	0x001c


	//----- nvinfo : EIATTR_SW_WAR
	.align		4
.L_110:
        /*0080*/ 	.byte	0x04, 0x36
        /*0082*/ 	.short	(.L_112 - .L_111)
.L_111:
        /*0084*/ 	.word	0x00000008
.L_112:


//--------------------- .nv.info._Z18initialize_time_s2ddPd --------------------------
	.section	.nv.info._Z18initialize_time_s2ddPd,"",@"SHT_CUDA_INFO"
	.sectionflags	@""
	.align	4


	//----- nvinfo : EIATTR_CUDA_API_VERSION
	.align		4
        /*0000*/ 	.byte	0x04, 0x37
        /*0002*/ 	.short	(.L_114 - .L_113)
.L_113:
        /*0004*/ 	.word	0x00000082


	//----- nvinfo : EIATTR_KPARAM_INFO
	.align		4
.L_114:
        /*0008*/ 	.byte	0x04, 0x17
        /*000a*/ 	.short	(.L_116 - .L_115)
.L_115:
        /*000c*/ 	.word	0x00000000
        /*0010*/ 	.short	0x0002
        /*0012*/ 	.short	0x0010
        /*0014*/ 	.byte	0x00, 0xf5, 0x21, 0x00


	//----- nvinfo : EIATTR_KPARAM_INFO
	.align		4
.L_116:
        /*0018*/ 	.byte	0x04, 0x17
        /*001a*/ 	.short	(.L_118 - .L_117)
.L_117:
        /*001c*/ 	.word	0x00000000
        /*0020*/ 	.short	0x0001
        /*0022*/ 	.short	0x0008
        /*0024*/ 	.byte	0x00, 0xf0, 0x21, 0x00


	//----- nvinfo : EIATTR_KPARAM_INFO
	.align		4
.L_118:
        /*0028*/ 	.byte	0x04, 0x17
        /*002a*/ 	.short	(.L_120 - .L_119)
.L_119:
        /*002c*/ 	.word	0x00000000
        /*0030*/ 	.short	0x0000
        /*0032*/ 	.short	0x0000
        /*0034*/ 	.byte	0x00, 0xf0, 0x21, 0x00


	//----- nvinfo : EIATTR_SPARSE_MMA_MASK
	.align		4
.L_120:
        /*0038*/ 	.byte	0x03, 0x50
        /*003a*/ 	.short	0x0000


	//----- nvinfo : EIATTR_MAXREG_COUNT
	.align		4
        /*003c*/ 	.byte	0x03, 0x1b
        /*003e*/ 	.short	0x00ff


	//----- nvinfo : EIATTR_MERCURY_ISA_VERSION
	.align		4
        /*0040*/ 	.byte	0x03, 0x5f
        /*0042*/ 	.short	0x0101


	//----- nvinfo : EIATTR_VRC_CTA_INIT_COUNT
	.align		4
        /*0044*/ 	.byte	0x02, 0x4a
	.zero		1
	.zero		1


	//----- nvinfo : EIATTR_EXIT_INSTR_OFFSETS
	.align		4
        /*0048*/ 	.byte	0x04, 0x1c
        /*004a*/ 	.short	(.L_122 - .L_121)


	//   ....[0]....
.L_121:
        /*004c*/ 	.word	0x000000d0


	//----- nvinfo : EIATTR_CBANK_PARAM_SIZE
	.align		4
.L_122:
        /*0050*/ 	.byte	0x03, 0x19
        /*0052*/ 	.short	0x0018


	//----- nvinfo : EIATTR_PARAM_CBANK
	.align		4
        /*0054*/ 	.byte	0x04, 0x0a
        /*0056*/ 	.short	(.L_124 - .L_123)
	.align		4
.L_123:
        /*0058*/ 	.word	index@(.nv.constant0._Z18initialize_time_s2ddPd)
        /*005c*/ 	.short	0x0380
        /*005e*/ 	.short	0x0018


	//----- nvinfo : EIATTR_SW_WAR
	.align		4
.L_124:
        /*0060*/ 	.byte	0x04, 0x36
        /*0062*/ 	.short	(.L_126 - .L_125)
.L_125:
        /*0064*/ 	.word	0x00000008
.L_126:


//--------------------- .nv.info._Z15make_randomNumsPdS_S_iiiii --------------------------
	.section	.nv.info._Z15make_randomNumsPdS_S_iiiii,"",@"SHT_CUDA_INFO"
	.sectionflags	@""
	.align	4


	//----- nvinfo : EIATTR_CUDA_API_VERSION
	.align		4
        /*0000*/ 	.byte	0x04, 0x37
        /*0002*/ 	.short	(.L_128 - .L_127)
.L_127:
        /*0004*/ 	.word	0x00000082


	//----- nvinfo : EIATTR_KPARAM_INFO
	.align		4
.L_128:
        /*0008*/ 	.byte	0x04, 0x17
        /*000a*/ 	.short	(.L_130 - .L_129)
.L_129:
        /*000c*/ 	.word	0x00000000
        /*0010*/ 	.short	0x0007
        /*0012*/ 	.short	0x0028
        /*0014*/ 	.byte	0x00, 0xf0, 0x11, 0x00


	//----- nvinfo : EIATTR_KPARAM_INFO
	.align		4
.L_130:
        /*0018*/ 	.byte	0x04, 0x17
        /*001a*/ 	.short	(.L_132 - .L_131)
.L_131:
        /*001c*/ 	.word	0x00000000
        /*0020*/ 	.short	0x0006
        /*0022*/ 	.short	0x0024
        /*0024*/ 	.byte	0x00, 0xf0, 0x11, 0x00


	//----- nvinfo : EIATTR_KPARAM_INFO
	.align		4
.L_132:
        /*0028*/ 	.byte	0x04, 0x17
        /*002a*/ 	.short	(.L_134 - .L_133)
.L_133:
        /*002c*/ 	.word	0x00000000
        /*0030*/ 	.short	0x0005
        /*0032*/ 	.short	0x0020
        /*0034*/ 	.byte	0x00, 0xf0, 0x11, 0x00


	//----- nvinfo : EIATTR_KPARAM_INFO
	.align		4
.L_134:
        /*0038*/ 	.byte	0x04, 0x17
        /*003a*/ 	.short	(.L_136 - .L_135)
.L_135:
        /*003c*/ 	.word	0x00000000
        /*0040*/ 	.short	0x0004
        /*0042*/ 	.short	0x001c
        /*0044*/ 	.byte	0x00, 0xf0, 0x11, 0x00


	//----- nvinfo : EIATTR_KPARAM_INFO
	.align		4
.L_136:
        /*0048*/ 	.byte	0x04, 0x17
        /*004a*/ 	.short	(.L_138 - .L_137)
.L_137:
        /*004c*/ 	.word	0x00000000
        /*0050*/ 	.short	0x0003
        /*0052*/ 	.short	0x0018
        /*0054*/ 	.byte	0x00, 0xf0, 0x11, 0x00


	//----- nvinfo : EIATTR_KPARAM_INFO
	.align		4
.L_138:
        /*0058*/ 	.byte	0x04, 0x17
        /*005a*/ 	.short	(.L_140 - .L_139)
.L_139:
        /*005c*/ 	.word	0x00000000
        /*0060*/ 	.short	0x0002
        /*0062*/ 	.short	0x0010
        /*0064*/ 	.byte	0x00, 0xf5, 0x21, 0x00


	//----- nvinfo : EIATTR_KPARAM_INFO
	.align		4
.L_140:
        /*0068*/ 	.byte	0x04, 0x17
        /*006a*/ 	.short	(.L_142 - .L_141)
.L_141:
        /*006c*/ 	.word	0x00000000
        /*0070*/ 	.short	0x0001
        /*0072*/ 	.short	0x0008
        /*0074*/ 	.byte	0x00, 0xf5, 0x21, 0x00


	//----- nvinfo : EIATTR_KPARAM_INFO
	.align		4
.L_142:
        /*0078*/ 	.byte	0x04, 0x17
        /*007a*/ 	.short	(.L_144 - .L_143)
.L_143:
        /*007c*/ 	.word	0x00000000
        /*0080*/ 	.short	0x0000
        /*0082*/ 	.short	0x0000
        /*0084*/ 	.byte	0x00, 0xf5, 0x21, 0x00


	//----- nvinfo : EIATTR_SPARSE_MMA_MASK
	.align		4
.L_144:
        /*0088*/ 	.byte	0x03, 0x50
        /*008a*/ 	.short	0x0000


	//----- nvinfo : EIATTR_MAXREG_COUNT
	.align		4
        /*008c*/ 	.byte	0x03, 0x1b
        /*008e*/ 	.short	0x00ff


	//----- nvinfo : EIATTR_MERCURY_ISA_VERSION
	.align		4
        /*0090*/ 	.byte	0x03, 0x5f
        /*0092*/ 	.short	0x0101


	//----- nvinfo : EIATTR_VRC_CTA_INIT_COUNT
	.align		4
        /*0094*/ 	.byte	0x02, 0x4a
	.zero		1
	.zero		1


	//----- nvinfo : EIATTR_EXIT_INSTR_OFFSETS
	.align		4
        /*0098*/ 	.byte	0x04, 0x1c
        /*009a*/ 	.short	(.L_146 - .L_145)


	//   ....[0]....
.L_145:
        /*009c*/ 	.word	0x00003df0


	//   ....[1]....
        /*00a0*/ 	.word	0x00004500


	//   ....[2]....
        /*00a4*/ 	.word	0x00005910


	//----- nvinfo : EIATTR_CRS_STACK_SIZE
	.align		4
.L_146:
        /*00a8*/ 	.byte	0x04, 0x1e
        /*00aa*/ 	.short	(.L_148 - .L_147)
.L_147:
        /*00ac*/ 	.word	0x00000000


	//----- nvinfo : EIATTR_CBANK_PARAM_SIZE
	.align		4
.L_148:
        /*00b0*/ 	.byte	0x03, 0x19
        /*00b2*/ 	.short	0x002c


	//----- nvinfo : EIATTR_PARAM_CBANK
	.align		4
        /*00b4*/ 	.byte	0x04, 0x0a
        /*00b6*/ 	.short	(.L_150 - .L_149)
	.align		4
.L_149:
        /*00b8*/ 	.word	index@(.nv.constant0._Z15make_randomNumsPdS_S_iiiii)
        /*00bc*/ 	.short	0x0380
        /*00be*/ 	.short	0x002c


	//----- nvinfo : EIATTR_SW_WAR
	.align		4
.L_150:
        /*00c0*/ 	.byte	0x04, 0x36
        /*00c2*/ 	.short	(.L_152 - .L_151)
.L_151:
        /*00c4*/ 	.word	0x00000008
.L_152:


//--------------------- .nv.info._Z15init_randomNumsP17curandStateXORWOWi --------------------------
	.section	.nv.info._Z15init_randomNumsP17curandStateXORWOWi,"",@"SHT_CUDA_INFO"
	.sectionflags	@""
	.align	4


	//----- nvinfo : EIATTR_CUDA_API_VERSION
	.align		4
        /*0000*/ 	.byte	0x04, 0x37
        /*0002*/ 	.short	(.L_154 - .L_153)
.L_153:
        /*0004*/ 	.word	0x00000082


	//----- nvinfo : EIATTR_KPARAM_INFO
	.align		4
.L_154:
        /*0008*/ 	.byte	0x04, 0x17
        /*000a*/ 	.short	(.L_156 - .L_155)
.L_155:
        /*000c*/ 	.word	0x00000000
        /*0010*/ 	.short	0x0001
        /*0012*/ 	.short	0x0008
        /*0014*/ 	.byte	0x00, 0xf0, 0x11, 0x00


	//----- nvinfo : EIATTR_KPARAM_INFO
	.align		4
.L_156:
        /*0018*/ 	.byte	0x04, 0x17
        /*001a*/ 	.short	(.L_158 - .L_157)
.L_157:
        /*001c*/ 	.word	0x00000000
        /*0020*/ 	.short	0x0000
        /*0022*/ 	.short	0x0000
        /*0024*/ 	.byte	0x00, 0xf5, 0x21, 0x00


	//----- nvinfo : EIATTR_SPARSE_MMA_MASK
	.align		4
.L_158:
        /*0028*/ 	.byte	0x03, 0x50
        /*002a*/ 	.short	0x0000


	//----- nvinfo : EIATTR_MAXREG_COUNT
	.align		4
        /*002c*/ 	.byte	0x03, 0x1b
        /*002e*/ 	.short	0x00ff


	//----- nvinfo : EIATTR_MERCURY_ISA_VERSION
	.align		4
        /*0030*/ 	.byte	0x03, 0x5f
        /*0032*/ 	.short	0x0101


	//----- nvinfo : EIATTR_VRC_CTA_INIT_COUNT
	.align		4
        /*0034*/ 	.byte	0x02, 0x4a
	.zero		1
	.zero		1


	//----- nvinfo : EIATTR_EXIT_INSTR_OFFSETS
	.align		4
        /*0038*/ 	.byte	0x04, 0x1c
        /*003a*/ 	.short	(.L_160 - .L_159)


	//   ....[0]....
.L_159:
        /*003c*/ 	.word	0x00001c10


	//----- nvinfo : EIATTR_CRS_STACK_SIZE
	.align		4
.L_160:
        /*0040*/ 	.byte	0x04, 0x1e
        /*0042*/ 	.short	(.L_162 - .L_161)
.L_161:
        /*0044*/ 	.word	0x00000000


	//----- nvinfo : EIATTR_CBANK_PARAM_SIZE
	.align		4
.L_162:
        /*0048*/ 	.byte	0x03, 0x19
        /*004a*/ 	.short	0x000c


	//----- nvinfo : EIATTR_PARAM_CBANK
	.align		4
        /*004c*/ 	.byte	0x04, 0x0a
        /*004e*/ 	.short	(.L_164 - .L_163)
	.align		4
.L_163:
        /*0050*/ 	.word	index@(.nv.constant0._Z15init_randomNumsP17curandStateXORWOWi)
        /*0054*/ 	.short	0x0380
        /*0056*/ 	.short	0x000c


	//----- nvinfo : EIATTR_SW_WAR
	.align		4
.L_164:
        /*0058*/ 	.byte	0x04, 0x36
        /*005a*/ 	.short	(.L_166 - .L_165)
.L_165:
        /*005c*/ 	.word	0x00000008
.L_166:


//--------------------- .nv.info._Z12computeLocalPiiS_ --------------------------
	.section	.nv.info._Z12computeLocalPiiS_,"",@"SHT_CUDA_INFO"
	.sectionflags	@""
	.align	4


	//----- nvinfo : EIATTR_CUDA_API_VERSION
	.align		4
        /*0000*/ 	.byte	0x04, 0x37
        /*0002*/ 	.short	(.L_168 - .L_167)
.L_167:
        /*0004*/ 	.word	0x00000082


	//----- nvinfo : EIATTR_KPARAM_INFO
	.align		4
.L_168:
        /*0008*/ 	.byte	0x04, 0x17
        /*000a*/ 	.short	(.L_170 - .L_169)
.L_169:
        /*000c*/ 	.word	0x00000000
        /*0010*/ 	.short	0x0002
        /*0012*/ 	.short	0x0010
        /*0014*/ 	.byte	0x00, 0xf5, 0x21, 0x00


	//----- nvinfo : EIATTR_KPARAM_INFO
	.align		4
.L_170:
        /*0018*/ 	.byte	0x04, 0x17
        /*001a*/ 	.short	(.L_172 - .L_171)
.L_171:
        /*001c*/ 	.word	0x00000000
        /*0020*/ 	.short	0x0001
        /*0022*/ 	.short	0x0008
        /*0024*/ 	.byte	0x00, 0xf0, 0x11, 0x00


	//----- nvinfo : EIATTR_KPARAM_INFO
	.align		4
.L_172:
        /*0028*/ 	.byte	0x04, 0x17
        /*002a*/ 	.short	(.L_174 - .L_173)
.L_173:
        /*002c*/ 	.word	0x00000000
        /*0030*/ 	.short	0x0000
        /*0032*/ 	.short	0x0000
        /*0034*/ 	.byte	0x00, 0xf5, 0x21, 0x00


	//----- nvinfo : EIATTR_SPARSE_MMA_MASK
	.align		4
.L_174:
        /*0038*/ 	.byte	0x03, 0x50
        /*003a*/ 	.short	0x0000


	//----- nvinfo : EIATTR_MAXREG_COUNT
	.align		4
        /*003c*/ 	.byte	0x03, 0x1b
        /*003e*/ 	.short	0x00ff


	//----- nvinfo : EIATTR_MERCURY_ISA_VERSION
	.align		4
        /*0040*/ 	.byte	0x03, 0x5f
        /*0042*/ 	.short	0x0101


	//----- nvinfo : EIATTR_VRC_CTA_INIT_COUNT
	.align		4
        /*0044*/ 	.byte	0x02, 0x4a
	.zero		1
	.zero		1


	//----- nvinfo : EIATTR_EXIT_INSTR_OFFSETS
	.align		4
        /*0048*/ 	.byte	0x04, 0x1c
        /*004a*/ 	.short	(.L_176 - .L_175)


	//   ....[0]....
.L_175:
        /*004c*/ 	.word	0x00000100


	//----- nvinfo : EIATTR_CBANK_PARAM_SIZE
	.align		4
.L_176:
        /*0050*/ 	.byte	0x03, 0x19
        /*0052*/ 	.short	0x0018


	//----- nvinfo : EIATTR_PARAM_CBANK
	.align		4
        /*0054*/ 	.byte	0x04, 0x0a
        /*0056*/ 	.short	(.L_178 - .L_177)
	.align		4
.L_177:
        /*0058*/ 	.word	index@(.nv.constant0._Z12computeLocalPiiS_)
        /*005c*/ 	.short	0x0380
        /*005e*/ 	.short	0x0018


	//----- nvinfo : EIATTR_SW_WAR
	.align		4
.L_178:
        /*0060*/ 	.byte	0x04, 0x36
        /*0062*/ 	.short	(.L_180 - .L_179)
.L_179:
        /*0064*/ 	.word	0x00000008
.L_180:


//--------------------- .nv.info._Z15computeVelocityPdiiS_dii --------------------------
	.section	.nv.info._Z15computeVelocityPdiiS_dii,"",@"SHT_CUDA_INFO"
	.sectionflags	@""
	.align	4


	//----- nvinfo : EIATTR_CUDA_API_VERSION
	.align		4
        /*0000*/ 	.byte	0x04, 0x37
        /*0002*/ 	.short	(.L_182 - .L_181)
.L_181:
        /*0004*/ 	.word	0x00000082


	//----- nvinfo : EIATTR_KPARAM_INFO
	.align		4
.L_182:
        /*0008*/ 	.byte	0x04, 0x17
        /*000a*/ 	.short	(.L_184 - .L_183)
.L_183:
        /*000c*/ 	.word	0x00000000
        /*0010*/ 	.short	0x0006
        /*0012*/ 	.short	0x0024
        /*0014*/ 	.byte	0x00, 0xf0, 0x11, 0x00


	//----- nvinfo : EIATTR_KPARAM_INFO
	.align		4
.L_184:
        /*0018*/ 	.byte	0x04, 0x17
        /*001a*/ 	.short	(.L_186 - .L_185)
.L_185:
        /*001c*/ 	.word	0x00000000
        /*0020*/ 	.short	0x0005
        /*0022*/ 	.short	0x0020
        /*0024*/ 	.byte	0x00, 0xf0, 0x11, 0x00


	//----- nvinfo : EIATTR_KPARAM_INFO
	.align		4
.L_186:
        /*0028*/ 	.byte	0x04, 0x17
        /*002a*/ 	.short	(.L_188 - .L_187)
.L_187:
        /*002c*/ 	.word	0x00000000
        /*0030*/ 	.short	0x0004
        /*0032*/ 	.short	0x0018
        /*0034*/ 	.byte	0x00, 0xf0, 0x21, 0x00


	//----- nvinfo : EIATTR_KPARAM_INFO
	.align		4
.L_188:
        /*0038*/ 	.byte	0x04, 0x17
        /*003a*/ 	.short	(.L_190 - .L_189)
.L_189:
        /*003c*/ 	.word	0x00000000
        /*0040*/ 	.short	0x0003
        /*0042*/ 	.short	0x0010
        /*0044*/ 	.byte	0x00, 0xf5, 0x21, 0x00


	//----- nvinfo : EIATTR_KPARAM_INFO
	.align		4
.L_190:
        /*0048*/ 	.byte	0x04, 0x17
        /*004a*/ 	.short	(.L_192 - .L_191)
.L_191:
        /*004c*/ 	.word	0x00000000
        /*0050*/ 	.short	0x0002
        /*0052*/ 	.short	0x000c
        /*0054*/ 	.byte	0x00, 0xf0, 0x11, 0x00


	//----- nvinfo : EIATTR_KPARAM_INFO
	.align		4
.L_192:
        /*0058*/ 	.byte	0x04, 0x17
        /*005a*/ 	.short	(.L_194 - .L_193)
.L_193:
        /*005c*/ 	.word	0x00000000
        /*0060*/ 	.short	0x0001
        /*0062*/ 	.short	0x0008
        /*0064*/ 	.byte	0x00, 0xf0, 0x11, 0x00


	//----- nvinfo : EIATTR_KPARAM_INFO
	.align		4
.L_194:
        /*0068*/ 	.byte	0x04, 0x17
        /*006a*/ 	.short	(.L_196 - .L_195)
.L_195:
        /*006c*/ 	.word	0x00000000
        /*0070*/ 	.short	0x0000
        /*0072*/ 	.short	0x0000
        /*0074*/ 	.byte	0x00, 0xf5, 0x21, 0x00


	//----- nvinfo : EIATTR_SPARSE_MMA_MASK
	.align		4
.L_196:
        /*0078*/ 	.byte	0x03, 0x50
        /*007a*/ 	.short	0x0000


	//----- nvinfo : EIATTR_MAXREG_COUNT
	.align		4
        /*007c*/ 	.byte	0x03, 0x1b
        /*007e*/ 	.short	0x00ff


	//----- nvinfo : EIATTR_MERCURY_ISA_VERSION
	.align		4
        /*0080*/ 	.byte	0x03, 0x5f
        /*0082*/ 	.short	0x0101


	//----- nvinfo : EIATTR_VRC_CTA_INIT_COUNT
	.align		4
        /*0084*/ 	.byte	0x02, 0x4a
	.zero		1
	.zero		1


	//----- nvinfo : EIATTR_EXIT_INSTR_OFFSETS
	.align		4
        /*0088*/ 	.byte	0x04, 0x1c
        /*008a*/ 	.short	(.L_198 - .L_197)


	//   ....[0]....
.L_197:
        /*008c*/ 	.word	0x000003a0


	//----- nvinfo : EIATTR_CRS_STACK_SIZE
	.align		4
.L_198:
        /*0090*/ 	.byte	0x04, 0x1e
        /*0092*/ 	.short	(.L_200 - .L_199)
.L_199:
        /*0094*/ 	.word	0x00000000


	//----- nvinfo : EIATTR_CBANK_PARAM_SIZE
	.align		4
.L_200:
        /*0098*/ 	.byte	0x03, 0x19
        /*009a*/ 	.short	0x0028


	//----- nvinfo : EIATTR_PARAM_CBANK
	.align		4
        /*009c*/ 	.byte	0x04, 0x0a
        /*009e*/ 	.short	(.L_202 - .L_201)
	.align		4
.L_201:
        /*00a0*/ 	.word	index@(.nv.constant0._Z15computeVelocityPdiiS_dii)
        /*00a4*/ 	.short	0x0380
        /*00a6*/ 	.short	0x0028


	//----- nvinfo : EIATTR_SW_WAR
	.align		4
.L_202:
        /*00a8*/ 	.byte	0x04, 0x36
        /*00aa*/ 	.short	(.L_204 - .L_203)
.L_203:
        /*00ac*/ 	.word	0x00000008
.L_204:


//--------------------- .nv.info._Z15computeVelocityPdPii --------------------------
	.section	.nv.info._Z15computeVelocityPdPii,"",@"SHT_CUDA_INFO"
	.sectionflags	@""
	.align	4


	//----- nvinfo : EIATTR_CUDA_API_VERSION
	.align		4
        /*0000*/ 	.byte	0x04, 0x37
        /*0002*/ 	.short	(.L_206 - .L_205)
.L_205:
        /*0004*/ 	.word	0x00000082


	//----- nvinfo : EIATTR_KPARAM_INFO
	.align		4
.L_206:
        /*0008*/ 	.byte	0x04, 0x17
        /*000a*/ 	.short	(.L_208 - .L_207)
.L_207:
        /*000c*/ 	.word	0x00000000
        /*0010*/ 	.short	0x0002
        /*0012*/ 	.short	0x0010
        /*0014*/ 	.byte	0x00, 0xf0, 0x11, 0x00


	//----- nvinfo : EIATTR_KPARAM_INFO
	.align		4
.L_208:
        /*0018*/ 	.byte	0x04, 0x17
        /*001a*/ 	.short	(.L_210 - .L_209)
.L_209:
        /*001c*/ 	.word	0x00000000
        /*0020*/ 	.short	0x0001
        /*0022*/ 	.short	0x0008
        /*0024*/ 	.byte	0x00, 0xf5, 0x21, 0x00


	//----- nvinfo : EIATTR_KPARAM_INFO
	.align		4
.L_210:
        /*0028*/ 	.byte	0x04, 0x17
        /*002a*/ 	.short	(.L_212 - .L_211)
.L_211:
        /*002c*/ 	.word	0x00000000
        /*0030*/ 	.short	0x0000
        /*0032*/ 	.short	0x0000
        /*0034*/ 	.byte	0x00, 0xf5, 0x21, 0x00


	//----- nvinfo : EIATTR_SPARSE_MMA_MASK
	.align		4
.L_212:
        /*0038*/ 	.byte	0x03, 0x50
        /*003a*/ 	.short	0x0000


	//----- nvinfo : EIATTR_MAXREG_COUNT
	.align		4
        /*003c*/ 	.byte	0x03, 0x1b
        /*003e*/ 	.short	0x00ff


	//----- nvinfo : EIATTR_MERCURY_ISA_VERSION
	.align		4
        /*0040*/ 	.byte	0x03, 0x5f
        /*0042*/ 	.short	0x0101


	//----- nvinfo : EIATTR_VRC_CTA_INIT_COUNT
	.align		4
        /*0044*/ 	.byte	0x02, 0x4a
	.zero		1
	.zero		1


	//----- nvinfo : EIATTR_EXIT_INSTR_OFFSETS
	.align		4
        /*0048*/ 	.byte	0x04, 0x1c
        /*004a*/ 	.short	(.L_214 - .L_213)


	//   ....[0]....
.L_213:
        /*004c*/ 	.word	0x000002b0


	//----- nvinfo : EIATTR_CBANK_PARAM_SIZE
	.align		4
.L_214:
        /*0050*/ 	.byte	0x03, 0x19
        /*0052*/ 	.short	0x0014


	//----- nvinfo : EIATTR_PARAM_CBANK
	.align		4
        /*0054*/ 	.byte	0x04, 0x0a
        /*0056*/ 	.short	(.L_216 - .L_215)
	.align		4
.L_215:
        /*0058*/ 	.word	index@(.nv.constant0._Z15computeVelocityPdPii)
        /*005c*/ 	.short	0x0380
        /*005e*/ 	.short	0x0014


	//----- nvinfo : EIATTR_SW_WAR
	.align		4
.L_216:
        /*0060*/ 	.byte	0x04, 0x36
        /*0062*/ 	.short	(.L_218 - .L_217)
.L_217:
        /*0064*/ 	.word	0x00000008
.L_218:


//--------------------- .nv.info._Z14update_voltagePdS_ii --------------------------
	.section	.nv.info._Z14update_voltagePdS_ii,"",@"SHT_CUDA_INFO"
	.sectionflags	@""
	.align	4


	//----- nvinfo : EIATTR_CUDA_API_VERSION
	.align		4
        /*0000*/ 	.byte	0x04, 0x37
        /*0002*/ 	.short	(.L_220 - .L_219)
.L_219:
        /*0004*/ 	.word	0x00000082


	//----- nvinfo : EIATTR_KPARAM_INFO
	.align		4
.L_220:
        /*0008*/ 	.byte	0x04, 0x17
        /*000a*/ 	.short	(.L_222 - .L_221)
.L_221:
        /*000c*/ 	.word	0x00000000
        /*0010*/ 	.short	0x0003
        /*0012*/ 	.short	0x0014
        /*0014*/ 	.byte	0x00, 0xf0, 0x11, 0x00


	//----- nvinfo : EIATTR_KPARAM_INFO
	.align		4
.L_222:
        /*0018*/ 	.byte	0x04, 0x17
        /*001a*/ 	.short	(.L_224 - .L_223)
.L_223:
        /*001c*/ 	.word	0x00000000
        /*0020*/ 	.short	0x0002
        /*0022*/ 	.short	0x0010
        /*0024*/ 	.byte	0x00, 0xf0, 0x11, 0x00


	//----- nvinfo : EIATTR_KPARAM_INFO
	.align		4
.L_224:
        /*0028*/ 	.byte	0x04, 0x17
        /*002a*/ 	.short	(.L_226 - .L_225)
.L_225:
        /*002c*/ 	.word	0x00000000
        /*0030*/ 	.short	0x0001
        /*0032*/ 	.short	0x0008
        /*0034*/ 	.byte	0x00, 0xf5, 0x21, 0x00


	//----- nvinfo : EIATTR_KPARAM_INFO
	.align		4
.L_226:
        /*0038*/ 	.byte	0x04, 0x17
        /*003a*/ 	.short	(.L_228 - .L_227)
.L_227:
        /*003c*/ 	.word	0x00000000
        /*0040*/ 	.short	0x0000
        /*0042*/ 	.short	0x0000
        /*0044*/ 	.byte	0x00, 0xf5, 0x21, 0x00


	//----- nvinfo : EIATTR_SPARSE_MMA_MASK
	.align		4
.L_228:
        /*0048*/ 	.byte	0x03, 0x50
        /*004a*/ 	.short	0x0000


	//----- nvinfo : EIATTR_MAXREG_COUNT
	.align		4
        /*004c*/ 	.byte	0x03, 0x1b
        /*004e*/ 	.short	0x00ff


	//----- nvinfo : EIATTR_MERCURY_ISA_VERSION
	.align		4
        /*0050*/ 	.byte	0x03, 0x5f
        /*0052*/ 	.short	0x0101


	//----- nvinfo : EIATTR_VRC_CTA_INIT_COUNT
	.align		4
        /*0054*/ 	.byte	0x02, 0x4a
	.zero		1
	.zero		1


	//----- nvinfo : EIATTR_EXIT_INSTR_OFFSETS
	.align		4
        /*0058*/ 	.byte	0x04, 0x1c
        /*005a*/ 	.short	(.L_230 - .L_229)


	//   ....[0]....
.L_229:
        /*005c*/ 	.word	0x00000030


	//   ....[1]....
        /*0060*/ 	.word	0x00000230


	//   ....[2]....
        /*0064*/ 	.word	0x00000370


	//----- nvinfo : EIATTR_CRS_STACK_SIZE
	.align		4
.L_230:
        /*0068*/ 	.byte	0x04, 0x1e
        /*006a*/ 	.short	(.L_232 - .L_231)
.L_231:
        /*006c*/ 	.word	0x00000000


	//----- nvinfo : EIATTR_CBANK_PARAM_SIZE
	.align		4
.L_232:
        /*0070*/ 	.byte	0x03, 0x19
        /*0072*/ 	.short	0x0018


	//----- nvinfo : EIATTR_PARAM_CBANK
	.align		4
        /*0074*/ 	.byte	0x04, 0x0a
        /*0076*/ 	.short	(.L_234 - .L_233)
	.align		4
.L_233:
        /*0078*/ 	.word	index@(.nv.constant0._Z14update_voltagePdS_ii)
        /*007c*/ 	.short	0x0380
        /*007e*/ 	.short	0x0018


	//----- nvinfo : EIATTR_SW_WAR
	.align		4
.L_234:
        /*0080*/ 	.byte	0x04, 0x36
        /*0082*/ 	.short	(.L_236 - .L_235)
.L_235:
        /*0084*/ 	.word	0x00000008
.L_236:


//--------------------- .nv.info._Z15compute_voltagePdS_S_dS_iiiiiddiibPiiibiS_ --------------------------
	.section	.nv.info._Z15compute_voltagePdS_S_dS_iiiiiddiibPiiibiS_,"",@"SHT_CUDA_INFO"
	.sectionflags	@""
	.align	4


	//----- nvinfo : EIATTR_CUDA_API_VERSION
	.align		4
        /*0000*/ 	.byte	0x04, 0x37
        /*0002*/ 	.short	(.L_238 - .L_237)
.L_237:
        /*0004*/ 	.word	0x00000082


	//----- nvinfo : EIATTR_KPARAM_INFO
	.align		4
.L_238:
        /*0008*/ 	.byte	0x04, 0x17
        /*000a*/ 	.short	(.L_240 - .L_239)
.L_239:
        /*000c*/ 	.word	0x00000000
        /*0010*/ 	.short	0x0014
        /*0012*/ 	.short	0x0078
        /*0014*/ 	.byte	0x00, 0xf5, 0x21, 0x00


	//----- nvinfo : EIATTR_KPARAM_INFO
	.align		4
.L_240:
        /*0018*/ 	.byte	0x04, 0x17
        /*001a*/ 	.short	(.L_242 - .L_241)
.L_241:
        /*001c*/ 	.word	0x00000000
        /*0020*/ 	.short	0x0013
        /*0022*/ 	.short	0x0074
        /*0024*/ 	.byte	0x00, 0xf0, 0x11, 0x00


	//----- nvinfo : EIATTR_KPARAM_INFO
	.align		4
.L_242:
        /*0028*/ 	.byte	0x04, 0x17
        /*002a*/ 	.short	(.L_244 - .L_243)
.L_243:
        /*002c*/ 	.word	0x00000000
        /*0030*/ 	.short	0x0012
        /*0032*/ 	.short	0x0070
        /*0034*/ 	.byte	0x00, 0xf0, 0x05, 0x00


	//----- nvinfo : EIATTR_KPARAM_INFO
	.align		4
.L_244:
        /*0038*/ 	.byte	0x04, 0x17
        /*003a*/ 	.short	(.L_246 - .L_245)
.L_245:
        /*003c*/ 	.word	0x00000000
        /*0040*/ 	.short	0x0011
        /*0042*/ 	.short	0x006c
        /*0044*/ 	.byte	0x00, 0xf0, 0x11, 0x00


	//----- nvinfo : EIATTR_KPARAM_INFO
	.align		4
.L_246:
        /*0048*/ 	.byte	0x04, 0x17
        /*004a*/ 	.short	(.L_248 - .L_247)
.L_247:
        /*004c*/ 	.word	0x00000000
        /*0050*/ 	.short	0x0010
        /*0052*/ 	.short	0x0068
        /*0054*/ 	.byte	0x00, 0xf0, 0x11, 0x00


	//----- nvinfo : EIATTR_KPARAM_INFO
	.align		4
.L_248:
        /*0058*/ 	.byte	0x04, 0x17
        /*005a*/ 	.short	(.L_250 - .L_249)
.L_249:
        /*005c*/ 	.word	0x00000000
        /*0060*/ 	.short	0x000f
        /*0062*/ 	.short	0x0060
        /*0064*/ 	.byte	0x00, 0xf5, 0x21, 0x00


	//----- nvinfo : EIATTR_KPARAM_INFO
	.align		4
.L_250:
        /*0068*/ 	.byte	0x04, 0x17
        /*006a*/ 	.short	(.L_252 - .L_251)
.L_251:
        /*006c*/ 	.word	0x00000000
        /*0070*/ 	.short	0x000e
        /*0072*/ 	.short	0x0058
        /*0074*/ 	.byte	0x00, 0xf0, 0x05, 0x00


	//----- nvinfo : EIATTR_KPARAM_INFO
	.align		4
.L_252:
        /*0078*/ 	.byte	0x04, 0x17
        /*007a*/ 	.short	(.L_254 - .L_253)
.L_253:
        /*007c*/ 	.word	0x00000000
        /*0080*/ 	.short	0x000d
        /*0082*/ 	.short	0x0054
        /*0084*/ 	.byte	0x00, 0xf0, 0x11, 0x00


	//----- nvinfo : EIATTR_KPARAM_INFO
	.align		4
.L_254:
        /*0088*/ 	.byte	0x04, 0x17
        /*008a*/ 	.short	(.L_256 - .L_255)
.L_255:
        /*008c*/ 	.word	0x00000000
        /*0090*/ 	.short	0x000c
        /*0092*/ 	.short	0x0050
        /*0094*/ 	.byte	0x00, 0xf0, 0x11, 0x00


	//----- nvinfo : EIATTR_KPARAM_INFO
	.align		4
.L_256:
        /*0098*/ 	.byte	0x04, 0x17
        /*009a*/ 	.short	(.L_258 - .L_257)
.L_257:
        /*009c*/ 	.word	0x00000000
        /*00a0*/ 	.short	0x000b
        /*00a2*/ 	.short	0x0048
        /*00a4*/ 	.byte	0x00, 0xf0, 0x21, 0x00


	//----- nvinfo : EIATTR_KPARAM_INFO
	.align		4
.L_258:
        /*00a8*/ 	.byte	0x04, 0x17
        /*00aa*/ 	.short	(.L_260 - .L_259)
.L_259:
        /*00ac*/ 	.word	0x00000000
        /*00b0*/ 	.short	0x000a
        /*00b2*/ 	.short	0x0040
        /*00b4*/ 	.byte	0x00, 0xf0, 0x21, 0x00


	//----- nvinfo : EIATTR_KPARAM_INFO
	.align		4
.L_260:
        /*00b8*/ 	.byte	0x04, 0x17
        /*00ba*/ 	.short	(.L_262 - .L_261)
.L_261:
        /*00bc*/ 	.word	0x00000000
        /*00c0*/ 	.short	0x0009
        /*00c2*/ 	.short	0x0038
        /*00c4*/ 	.byte	0x00, 0xf0, 0x11, 0x00


	//----- nvinfo : EIATTR_KPARAM_INFO
	.align		4
.L_262:
        /*00c8*/ 	.byte	0x04, 0x17
        /*00ca*/ 	.short	(.L_264 - .L_263)
.L_263:
        /*00cc*/ 	.word	0x00000000
        /*00d0*/ 	.short	0x0008
        /*00d2*/ 	.short	0x0034
        /*00d4*/ 	.byte	0x00, 0xf0, 0x11, 0x00


	//----- nvinfo : EIATTR_KPARAM_INFO
	.align		4
.L_264:
        /*00d8*/ 	.byte	0x04, 0x17
        /*00da*/ 	.short	(.L_266 - .L_265)
.L_265:
        /*00dc*/ 	.word	0x00000000
        /*00e0*/ 	.short	0x0007
        /*00e2*/ 	.short	0x0030
        /*00e4*/ 	.byte	0x00, 0xf0, 0x11, 0x00


	//----- nvinfo : EIATTR_KPARAM_INFO
	.align		4
.L_266:
        /*00e8*/ 	.byte	0x04, 0x17
        /*00ea*/ 	.short	(.L_268 - .L_267)
.L_267:
        /*00ec*/ 	.word	0x00000000
        /*00f0*/ 	.short	0x0006
        /*00f2*/ 	.short	0x002c
        /*00f4*/ 	.byte	0x00, 0xf0, 0x11, 0x00


	//----- nvinfo : EIATTR_KPARAM_INFO
	.align		4
.L_268:
        /*00f8*/ 	.byte	0x04, 0x17
        /*00fa*/ 	.short	(.L_270 - .L_269)
.L_269:
        /*00fc*/ 	.word	0x00000000
        /*0100*/ 	.short	0x0005
        /*0102*/ 	.short	0x0028
        /*0104*/ 	.byte	0x00, 0xf0, 0x11, 0x00


	//----- nvinfo : EIATTR_KPARAM_INFO
	.align		4
.L_270:
        /*0108*/ 	.byte	0x04, 0x17
        /*010a*/ 	.short	(.L_272 - .L_271)
.L_271:
        /*010c*/ 	.word	0x00000000
        /*0110*/ 	.short	0x0004
        /*0112*/ 	.short	0x0020
        /*0114*/ 	.byte	0x00, 0xf5, 0x21, 0x00


	//----- nvinfo : EIATTR_KPARAM_INFO
	.align		4
.L_272:
        /*0118*/ 	.byte	0x04, 0x17
        /*011a*/ 	.short	(.L_274 - .L_273)
.L_273:
        /*011c*/ 	.word	0x00000000
        /*0120*/ 	.short	0x0003
        /*0122*/ 	.short	0x0018
        /*0124*/ 	.byte	0x00, 0xf0, 0x21, 0x00


	//----- nvinfo : EIATTR_KPARAM_INFO
	.align		4
.L_274:
        /*0128*/ 	.byte	0x04, 0x17
        /*012a*/ 	.short	(.L_276 - .L_275)
.L_275:
        /*012c*/ 	.word	0x00000000
        /*0130*/ 	.short	0x0002
        /*0132*/ 	.short	0x0010
        /*0134*/ 	.byte	0x00, 0xf5, 0x21, 0x00


	//----- nvinfo : EIATTR_KPARAM_INFO
	.align		4
.L_276:
        /*0138*/ 	.byte	0x04, 0x17
        /*013a*/ 	.short	(.L_278 - .L_277)
.L_277:
        /*013c*/ 	.word	0x00000000
        /*0140*/ 	.short	0x0001
        /*0142*/ 	.short	0x0008
        /*0144*/ 	.byte	0x00, 0xf5, 0x21, 0x00


	//----- nvinfo : EIATTR_KPARAM_INFO
	.align		4
.L_278:
        /*0148*/ 	.byte	0x04, 0x17
        /*014a*/ 	.short	(.L_280 - .L_279)
.L_279:
        /*014c*/ 	.word	0x00000000
        /*0150*/ 	.short	0x0000
        /*0152*/ 	.short	0x0000
        /*0154*/ 	.byte	0x00, 0xf5, 0x21, 0x00


	//----- nvinfo : EIATTR_SPARSE_MMA_MASK
	.align		4
.L_280:
        /*0158*/ 	.byte	0x03, 0x50
        /*015a*/ 	.short	0x0000


	//----- nvinfo : EIATTR_MAXREG_COUNT
	.align		4
        /*015c*/ 	.byte	0x03, 0x1b
        /*015e*/ 	.short	0x00ff


	//----- nvinfo : EIATTR_MERCURY_ISA_VERSION
	.align		4
        /*0160*/ 	.byte	0x03, 0x5f
        /*0162*/ 	.short	0x0101


	//----- nvinfo : EIATTR_VRC_CTA_INIT_COUNT
	.align		4
        /*0164*/ 	.byte	0x02, 0x4a
	.zero		1
	.zero		1


	//----- nvinfo : EIATTR_EXIT_INSTR_OFFSETS
	.align		4
        /*0168*/ 	.byte	0x04, 0x1c
        /*016a*/ 	.short	(.L_282 - .L_281)


	//   ....[0]....
.L_281:
        /*016c*/ 	.word	0x00000130


	//   ....[1]....
        /*0170*/ 	.word	0x00002840


	//   ....[2]....
        /*0174*/ 	.word	0x00003550


	//   ....[3]....
        /*0178*/ 	.word	0x00004190


	//   ....[4]....
        /*017c*/ 	.word	0x00004d60


	//----- nvinfo : EIATTR_CRS_STACK_SIZE
	.align		4
.L_282:
        /*0180*/ 	.byte	0x04, 0x1e
        /*0182*/ 	.short	(.L_284 - .L_283)
.L_283:
        /*0184*/ 	.word	0x00000000


	//----- nvinfo : EIATTR_CBANK_PARAM_SIZE
	.align		4
.L_284:
        /*0188*/ 	.byte	0x03, 0x19
        /*018a*/ 	.short	0x0080


	//----- nvinfo : EIATTR_PARAM_CBANK
	.align		4
        /*018c*/ 	.byte	0x04, 0x0a
        /*018e*/ 	.short	(.L_286 - .L_285)
	.align		4
.L_285:
        /*0190*/ 	.word	index@(.nv.constant0._Z15compute_voltagePdS_S_dS_iiiiiddiibPiiibiS_)
        /*0194*/ 	.short	0x0380
        /*0196*/ 	.short	0x0080


	//----- nvinfo : EIATTR_SW_WAR
	.align		4
.L_286:
        /*0198*/ 	.byte	0x04, 0x36
        /*019a*/ 	.short	(.L_288 - .L_287)
.L_287:
        /*019c*/ 	.word	0x00000008
.L_288:


//--------------------- .nv.info._Z11updateStatePdS_ii --------------------------
	.section	.nv.info._Z11updateStatePdS_ii,"",@"SHT_CUDA_INFO"
	.sectionflags	@""
	.align	4


	//----- nvinfo : EIATTR_CUDA_API_VERSION
	.align		4
        /*0000*/ 	.byte	0x04, 0x37
        /*0002*/ 	.short	(.L_290 - .L_289)
.L_289:
        /*0004*/ 	.word	0x00000082


	//----- nvinfo : EIATTR_KPARAM_INFO
	.align		4
.L_290:
        /*0008*/ 	.byte	0x04, 0x17
        /*000a*/ 	.short	(.L_292 - .L_291)
.L_291:
        /*000c*/ 	.word	0x00000000
        /*0010*/ 	.short	0x0003
        /*0012*/ 	.short	0x0014
        /*0014*/ 	.byte	0x00, 0xf0, 0x11, 0x00


	//----- nvinfo : EIATTR_KPARAM_INFO
	.align		4
.L_292:
        /*0018*/ 	.byte	0x04, 0x17
        /*001a*/ 	.short	(.L_294 - .L_293)
.L_293:
        /*001c*/ 	.word	0x00000000
        /*0020*/ 	.short	0x0002
        /*0022*/ 	.short	0x0010
        /*0024*/ 	.byte	0x00, 0xf0, 0x11, 0x00


	//----- nvinfo : EIATTR_KPARAM_INFO
	.align		4
.L_294:
        /*0028*/ 	.byte	0x04, 0x17
        /*002a*/ 	.short	(.L_296 - .L_295)
.L_295:
        /*002c*/ 	.word	0x00000000
        /*0030*/ 	.short	0x0001
        /*0032*/ 	.short	0x0008
        /*0034*/ 	.byte	0x00, 0xf5, 0x21, 0x00


	//----- nvinfo : EIATTR_KPARAM_INFO
	.align		4
.L_296:
        /*0038*/ 	.byte	0x04, 0x17
        /*003a*/ 	.short	(.L_298 - .L_297)
.L_297:
        /*003c*/ 	.word	0x00000000
        /*0040*/ 	.short	0x0000
        /*0042*/ 	.short	0x0000
        /*0044*/ 	.byte	0x00, 0xf5, 0x21, 0x00


	//----- nvinfo : EIATTR_SPARSE_MMA_MASK
	.align		4
.L_298:
        /*0048*/ 	.byte	0x03, 0x50
        /*004a*/ 	.short	0x0000


	//----- nvinfo : EIATTR_MAXREG_COUNT
	.align		4
        /*004c*/ 	.byte	0x03, 0x1b
        /*004e*/ 	.short	0x00ff


	//----- nvinfo : EIATTR_MERCURY_ISA_VERSION
	.align		4
        /*0050*/ 	.byte	0x03, 0x5f
        /*0052*/ 	.short	0x0101


	//----- nvinfo : EIATTR_VRC_CTA_INIT_COUNT
	.align		4
        /*0054*/ 	.byte	0x02, 0x4a
	.zero		1
	.zero		1


	//----- nvinfo : EIATTR_EXIT_INSTR_OFFSETS
	.align		4
        /*0058*/ 	.byte	0x04, 0x1c
        /*005a*/ 	.short	(.L_300 - .L_299)


	//   ....[0]....
.L_299:
        /*005c*/ 	.word	0x00000030


	//   ....[1]....
        /*0060*/ 	.word	0x000005b0


	//----- nvinfo : EIATTR_CRS_STACK_SIZE
	.align		4
.L_300:
        /*0064*/ 	.byte	0x04, 0x1e
        /*0066*/ 	.short	(.L_302 - .L_301)
.L_301:
        /*0068*/ 	.word	0x00000000


	//----- nvinfo : EIATTR_CBANK_PARAM_SIZE
	.align		4
.L_302:
        /*006c*/ 	.byte	0x03, 0x19
        /*006e*/ 	.short	0x0018


	//----- nvinfo : EIATTR_PARAM_CBANK
	.align		4
        /*0070*/ 	.byte	0x04, 0x0a
        /*0072*/ 	.short	(.L_304 - .L_303)
	.align		4
.L_303:
        /*0074*/ 	.word	index@(.nv.constant0._Z11updateStatePdS_ii)
        /*0078*/ 	.short	0x0380
        /*007a*/ 	.short	0x0018


	//----- nvinfo : EIATTR_SW_WAR
	.align		4
.L_304:
        /*007c*/ 	.byte	0x04, 0x36
        /*007e*/ 	.short	(.L_306 - .L_305)
.L_305:
        /*0080*/ 	.word	0x00000008
.L_306:


//--------------------- .nv.info._Z12computeStatePdS_idS_iS_ii --------------------------
	.section	.nv.info._Z12computeStatePdS_idS_iS_ii,"",@"SHT_CUDA_INFO"
	.sectionflags	@""
	.align	4


	//----- nvinfo : EIATTR_CUDA_API_VERSION
	.align		4
        /*0000*/ 	.byte	0x04, 0x37
        /*0002*/ 	.short	(.L_308 - .L_307)
.L_307:
        /*0004*/ 	.word	0x00000082


	//----- nvinfo : EIATTR_KPARAM_INFO
	.align		4
.L_308:
        /*0008*/ 	.byte	0x04, 0x17
        /*000a*/ 	.short	(.L_310 - .L_309)
.L_309:
        /*000c*/ 	.word	0x00000000
        /*0010*/ 	.short	0x0008
        /*0012*/ 	.short	0x003c
        /*0014*/ 	.byte	0x00, 0xf0, 0x11, 0x00


	//----- nvinfo : EIATTR_KPARAM_INFO
	.align		4
.L_310:
        /*0018*/ 	.byte	0x04, 0x17
        /*001a*/ 	.short	(.L_312 - .L_311)
.L_311:
        /*001c*/ 	.word	0x00000000
        /*0020*/ 	.short	0x0007
        /*0022*/ 	.short	0x0038
        /*0024*/ 	.byte	0x00, 0xf0, 0x11, 0x00


	//----- nvinfo : EIATTR_KPARAM_INFO
	.align		4
.L_312:
        /*0028*/ 	.byte	0x04, 0x17
        /*002a*/ 	.short	(.L_314 - .L_313)
.L_313:
        /*002c*/ 	.word	0x00000000
        /*0030*/ 	.short	0x0006
        /*0032*/ 	.short	0x0030
        /*0034*/ 	.byte	0x00, 0xf5, 0x21, 0x00


	//----- nvinfo : EIATTR_KPARAM_INFO
	.align		4
.L_314:
        /*0038*/ 	.byte	0x04, 0x17
        /*003a*/ 	.short	(.L_316 - .L_315)
.L_315:
        /*003c*/ 	.word	0x00000000
        /*0040*/ 	.short	0x0005
        /*0042*/ 	.short	0x0028
        /*0044*/ 	.byte	0x00, 0xf0, 0x11, 0x00


	//----- nvinfo : EIATTR_KPARAM_INFO
	.align		4
.L_316:
        /*0048*/ 	.byte	0x04, 0x17
        /*004a*/ 	.short	(.L_318 - .L_317)
.L_317:
        /*004c*/ 	.word	0x00000000
        /*0050*/ 	.short	0x0004
        /*0052*/ 	.short	0x0020
        /*0054*/ 	.byte	0x00, 0xf5, 0x21, 0x00


	//----- nvinfo : EIATTR_KPARAM_INFO
	.align		4
.L_318:
        /*0058*/ 	.byte	0x04, 0x17
        /*005a*/ 	.short	(.L_320 - .L_319)
.L_319:
        /*005c*/ 	.word	0x00000000
        /*0060*/ 	.short	0x0003
        /*0062*/ 	.short	0x0018
        /*0064*/ 	.byte	0x00, 0xf0, 0x21, 0x00


	//----- nvinfo : EIATTR_KPARAM_INFO
	.align		4
.L_320:
        /*0068*/ 	.byte	0x04, 0x17
        /*006a*/ 	.short	(.L_322 - .L_321)
.L_321:
        /*006c*/ 	.word	0x00000000
        /*0070*/ 	.short	0x0002
        /*0072*/ 	.short	0x0010
        /*0074*/ 	.byte	0x00, 0xf0, 0x11, 0x00


	//----- nvinfo : EIATTR_KPARAM_INFO
	.align		4
.L_322:
        /*0078*/ 	.byte	0x04, 0x17
        /*007a*/ 	.short	(.L_324 - .L_323)
.L_323:
        /*007c*/ 	.word	0x00000000
        /*0080*/ 	.short	0x0001
        /*0082*/ 	.short	0x0008
        /*0084*/ 	.byte	0x00, 0xf5, 0x21, 0x00


	//----- nvinfo : EIATTR_KPARAM_INFO
	.align		4
.L_324:
        /*0088*/ 	.byte	0x04, 0x17
        /*008a*/ 	.short	(.L_326 - .L_325)
.L_325:
        /*008c*/ 	.word	0x00000000
        /*0090*/ 	.short	0x0000
        /*0092*/ 	.short	0x0000
        /*0094*/ 	.byte	0x00, 0xf5, 0x21, 0x00


	//----- nvinfo : EIATTR_SPARSE_MMA_MASK
	.align		4
.L_326:
        /*0098*/ 	.byte	0x03, 0x50
        /*009a*/ 	.short	0x0000


	//----- nvinfo : EIATTR_MAXREG_COUNT
	.align		4
        /*009c*/ 	.byte	0x03, 0x1b
        /*009e*/ 	.short	0x00ff


	//----- nvinfo : EIATTR_MERCURY_ISA_VERSION
	.align		4
        /*00a0*/ 	.byte	0x03, 0x5f
        /*00a2*/ 	.short	0x0101


	//----- nvinfo : EIATTR_VRC_CTA_INIT_COUNT
	.align		4
        /*00a4*/ 	.byte	0x02, 0x4a
	.zero		1
	.zero		1


	//----- nvinfo : EIATTR_EXIT_INSTR_OFFSETS
	.align		4
        /*00a8*/ 	.byte	0x04, 0x1c
        /*00aa*/ 	.short	(.L_328 - .L_327)


	//   ....[0]....
.L_327:
        /*00ac*/ 	.word	0x00000030


	//   ....[1]....
        /*00b0*/ 	.word	0x0001bda0


	//----- nvinfo : EIATTR_CRS_STACK_SIZE
	.align		4
.L_328:
        /*00b4*/ 	.byte	0x04, 0x1e
        /*00b6*/ 	.short	(.L_330 - .L_329)
.L_329:
        /*00b8*/ 	.word	0x00000000


	//----- nvinfo : EIATTR_CBANK_PARAM_SIZE
	.align		4
.L_330:
        /*00bc*/ 	.byte	0x03, 0x19
        /*00be*/ 	.short	0x0040


	//----- nvinfo : EIATTR_PARAM_CBANK
	.align		4
        /*00c0*/ 	.byte	0x04, 0x0a
        /*00c2*/ 	.short	(.L_332 - .L_331)
	.align		4
.L_331:
        /*00c4*/ 	.word	index@(.nv.constant0._Z12computeStatePdS_idS_iS_ii)
        /*00c8*/ 	.short	0x0380
        /*00ca*/ 	.short	0x0040


	//----- nvinfo : EIATTR_SW_WAR
	.align		4
.L_332:
        /*00cc*/ 	.byte	0x04, 0x36
        /*00ce*/ 	.short	(.L_334 - .L_333)
.L_333:
        /*00d0*/ 	.word	0x00000008
.L_334:


//--------------------- .nv.info._Z17initialConditionsPdiiiPi --------------------------
	.section	.nv.info._Z17initialConditionsPdiiiPi,"",@"SHT_CUDA_INFO"
	.sectionflags	@""
	.align	4


	//----- nvinfo : EIATTR_CUDA_API_VERSION
	.align		4
        /*0000*/ 	.byte	0x04, 0x37
        /*0002*/ 	.short	(.L_336 - .L_335)
.L_335:
        /*0004*/ 	.word	0x00000082


	//----- nvinfo : EIATTR_KPARAM_INFO
	.align		4
.L_336:
        /*0008*/ 	.byte	0x04, 0x17
        /*000a*/ 	.short	(.L_338 - .L_337)
.L_337:
        /*000c*/ 	.word	0x00000000
        /*0010*/ 	.short	0x0004
        /*0012*/ 	.short	0x0018
        /*0014*/ 	.byte	0x00, 0xf5, 0x21, 0x00


	//----- nvinfo : EIATTR_KPARAM_INFO
	.align		4
.L_338:
        /*0018*/ 	.byte	0x04, 0x17
        /*001a*/ 	.short	(.L_340 - .L_339)
.L_339:
        /*001c*/ 	.word	0x00000000
        /*0020*/ 	.short	0x0003
        /*0022*/ 	.short	0x0010
        /*0024*/ 	.byte	0x00, 0xf0, 0x11, 0x00


	//----- nvinfo : EIATTR_KPARAM_INFO
	.align		4
.L_340:
        /*0028*/ 	.byte	0x04, 0x17
        /*002a*/ 	.short	(.L_342 - .L_341)
.L_341:
        /*002c*/ 	.word	0x00000000
        /*0030*/ 	.short	0x0002
        /*0032*/ 	.short	0x000c
        /*0034*/ 	.byte	0x00, 0xf0, 0x11, 0x00


	//----- nvinfo : EIATTR_KPARAM_INFO
	.align		4
.L_342:
        /*0038*/ 	.byte	0x04, 0x17
        /*003a*/ 	.short	(.L_344 - .L_343)
.L_343:
        /*003c*/ 	.word	0x00000000
        /*0040*/ 	.short	0x0001
        /*0042*/ 	.short	0x0008
        /*0044*/ 	.byte	0x00, 0xf0, 0x11, 0x00


	//----- nvinfo : EIATTR_KPARAM_INFO
	.align		4
.L_344:
        /*0048*/ 	.byte	0x04, 0x17
        /*004a*/ 	.short	(.L_346 - .L_345)
.L_345:
        /*004c*/ 	.word	0x00000000
        /*0050*/ 	.short	0x0000
        /*0052*/ 	.short	0x0000
        /*0054*/ 	.byte	0x00, 0xf5, 0x21, 0x00


	//----- nvinfo : EIATTR_SPARSE_MMA_MASK
	.align		4
.L_346:
        /*0058*/ 	.byte	0x03, 0x50
        /*005a*/ 	.short	0x0000


	//----- nvinfo : EIATTR_MAXREG_COUNT
	.align		4
        /*005c*/ 	.byte	0x03, 0x1b
        /*005e*/ 	.short	0x00ff


	//----- nvinfo : EIATTR_MERCURY_ISA_VERSION
	.align		4
        /*0060*/ 	.byte	0x03, 0x5f
        /*0062*/ 	.short	0x0101


	//----- nvinfo : EIATTR_VRC_CTA_INIT_COUNT
	.align		4
        /*0064*/ 	.byte	0x02, 0x4a
	.zero		1
	.zero		1


	//----- nvinfo : EIATTR_EXIT_INSTR_OFFSETS
	.align		4
        /*0068*/ 	.byte	0x04, 0x1c
        /*006a*/ 	.short	(.L_348 - .L_347)


	//   ....[0]....
.L_347:
        /*006c*/ 	.word	0x00000de0


	//----- nvinfo : EIATTR_CRS_STACK_SIZE
	.align		4
.L_348:
        /*0070*/ 	.byte	0x04, 0x1e
        /*0072*/ 	.short	(.L_350 - .L_349)
.L_349:
        /*0074*/ 	.word	0x00000000


	//----- nvinfo : EIATTR_CBANK_PARAM_SIZE
	.align		4
.L_350:
        /*0078*/ 	.byte	0x03, 0x19
        /*007a*/ 	.short	0x0020


	//----- nvinfo : EIATTR_PARAM_CBANK
	.align		4
        /*007c*/ 	.byte	0x04, 0x0a
        /*007e*/ 	.short	(.L_352 - .L_351)
	.align		4
.L_351:
        /*0080*/ 	.word	index@(.nv.constant0._Z17initialConditionsPdiiiPi)
        /*0084*/ 	.short	0x0380
        /*0086*/ 	.short	0x0020


	//----- nvinfo : EIATTR_SW_WAR
	.align		4
.L_352:
        /*0088*/ 	.byte	0x04, 0x36
        /*008a*/ 	.short	(.L_354 - .L_353)
.L_353:
        /*008c*/ 	.word	0x00000008
.L_354:


//--------------------- .nv.callgraph             --------------------------
	.section	.nv.callgraph,"",@"SHT_CUDA_CALLGRAPH"
	.align	4
	.sectionentsize	8
	.align		4
        /*0000*/ 	.word	0x00000000
	.align		4
        /*0004*/ 	.word	0xffffffff
	.align		4
        /*0008*/ 	.word	0x00000000
	.align		4
        /*000c*/ 	.word	0xfffffffe
	.align		4
        /*0010*/ 	.word	0x00000000
	.align		4
        /*0014*/ 	.word	0xfffffffd
	.align		4
        /*0018*/ 	.word	0x00000000
	.align		4
        /*001c*/ 	.word	0xfffffffc


//--------------------- .nv.constant4             --------------------------
	.section	.nv.constant4,"a",@progbits
	.align	8
	.align		8
.nv.constant4:
        /*0000*/ 	.dword	precalc_xorwow_matrix
	.align		8
        /*0008*/ 	.dword	precalc_xorwow_offset_matrix
	.align		8
        /*0010*/ 	.dword	mrg32k3aM1
	.align		8
        /*0018*/ 	.dword	mrg32k3aM2
	.align		8
        /*0020*/ 	.dword	mrg32k3aM1SubSeq
	.align		8
        /*0028*/ 	.dword	mrg32k3aM2SubSeq
	.align		8
        /*0030*/ 	.dword	mrg32k3aM1Seq
	.align		8
        /*0038*/ 	.dword	mrg32k3aM2Seq


//--------------------- .nv.constant3             --------------------------
	.section	.nv.constant3,"a",@progbits
	.align	8
.nv.constant3:
	.type		__cr_lgamma_table,@object
	.size		__cr_lgamma_table,(.L_8 - __cr_lgamma_table)
__cr_lgamma_table:
        /*0000*/ 	.byte	0x00, 0x00, 0x00, 0x00, 0x00, 0x00, 0x00, 0x00, 0x00, 0x00, 0x00, 0x00, 0x00, 0x00, 0x00, 0x00
        /*0010*/ 	.byte	0xef, 0x39, 0xfa, 0xfe, 0x42, 0x2e, 0xe6, 0x3f, 0x02, 0x20, 0x2a, 0xfa, 0x0b, 0xab, 0xfc, 0x3f
        /*0020*/ 	.byte	0xf9, 0x2c, 0x92, 0x7c, 0xa7, 0x6c, 0x09, 0x40, 0xc9, 0x79, 0x44, 0x3c, 0x64, 0x26, 0x13, 0x40
        /*0030*/ 	.byte	0xca, 0x01, 0xcf, 0x3a, 0x27, 0x51, 0x1a, 0x40, 0x30, 0xcc, 0x2d, 0xf3, 0xe1, 0x0c, 0x21, 0x40
        /*0040*/ 	.byte	0x0d, 0xb7, 0xfc, 0x82, 0x8e, 0x35, 0x25, 0x40
.L_8:


//--------------------- .text._Z18percentage_excitedPdiiS_i --------------------------
	.section	.text._Z18percentage_excitedPdiiS_i,"ax",@progbits
	.align	128
        .global         _Z18percentage_excitedPdiiS_i
        .type           _Z18percentage_excitedPdiiS_i,@function
        .size           _Z18percentage_excitedPdiiS_i,(.L_x_606 - _Z18percentage_excitedPdiiS_i)
        .other          _Z18percentage_excitedPdiiS_i,@"STO_CUDA_ENTRY STV_DEFAULT"
_Z18percentage_excitedPdiiS_i:
.text._Z18percentage_excitedPdiiS_i:
[----:B------:R-:W-:Y:S01]  /*0000*/  LDC R1, c[0x0][0x37c] ;  /* 0x0000df00ff017b82 */ /* 0x000fe20000000800 */
[----:B------:R-:W0:Y:S01]  /*0010*/  S2R R0, SR_TID.X ;  /* 0x0000000000007919 */ /* 0x000e220000002100 */
[----:B------:R-:W1:Y:S06]  /*0020*/  LDCU.64 UR6, c[0x0][0x388] ;  /* 0x00007100ff0677ac */ /* 0x000e6c0008000a00 */
[----:B------:R-:W0:Y:S01]  /*0030*/  LDC R3, c[0x0][0x398] ;  /* 0x0000e600ff037b82 */ /* 0x000e220000000800 */
[----:B------:R-:W2:Y:S01]  /*0040*/  LDCU.64 UR12, c[0x0][0x358] ;  /* 0x00006b00ff0c77ac */ /* 0x000ea20008000a00 */
[----:B-1----:R-:W-:-:S02]  /*0050*/  UISETP.GE.AND UP0, UPT, UR7, 0x1, UPT ;  /* 0x000000010700788c */ /* 0x002fc4000bf06270 */
[----:B------:R-:W-:-:S06]  /*0060*/  UIADD3 UR4, UPT, UPT, UR6, -0x1, URZ ;  /* 0xffffffff06047890 */ /* 0x000fcc000fffe0ff */
[----:B0-----:R-:W-:Y:S01]  /*0070*/  IMAD R0, R3, UR4, R0 ;  /* 0x0000000403007c24 */ /* 0x001fe2000f8e0200 */
[----:B------:R-:W-:-:S03]  /*0080*/  CS2R R2, SRZ ;  /* 0x0000000000027805 */ /* 0x000fc6000001ff00 */
[----:B------:R-:W-:Y:S01]  /*0090*/  IMAD R0, R0, UR7, RZ ;  /* 0x0000000700007c24 */ /* 0x000fe2000f8e02ff */
[----:B--2---:R-:W-:Y:S06]  /*00a0*/  BRA.U !UP0, `(.L_x_0) ;  /* 0x0000000908947547 */ /* 0x004fec000b800000 */
[----:B------:R-:W-:Y:S01]  /*00b0*/  UISETP.GE.U32.AND UP1, UPT, UR7, 0x10, UPT ;  /* 0x000000100700788c */ /* 0x000fe2000bf26070 */
[----:B------:R-:W-:Y:S01]  /*00c0*/  HFMA2 R25, -RZ, RZ, 0, 0 ;  /* 0x00000000ff197431 */ /* 0x000fe200000001ff */
[----:B------:R-:W-:Y:S01]  /*00d0*/  ULOP3.LUT UR10, UR7, 0xf, URZ, 0xc0, !UPT ;  /* 0x0000000f070a7892 */ /* 0x000fe2000f8ec0ff */
[----:B------:R-:W-:-:S03]  /*00e0*/  UMOV UR4, URZ ;  /* 0x000000ff00047c82 */ /* 0x000fc60008000000 */
[----:B------:R-:W-:-:S03]  /*00f0*/  UISETP.NE.AND UP0, UPT, UR10, URZ, UPT ;  /* 0x000000ff0a00728c */ /* 0x000fc6000bf05270 */
[----:B------:R-:W-:Y:S08]  /*0100*/  BRA.U !UP1, `(.L_x_1) ;  /* 0x0000000509387547 */ /* 0x000ff0000b800000 */
[----:B------:R-:W0:Y:S01]  /*0110*/  LDCU.64 UR8, c[0x0][0x380] ;  /* 0x00007000ff0877ac */ /* 0x000e220008000a00 */
[----:B------:R-:W-:Y:S01]  /*0120*/  IMAD.MOV.U32 R25, RZ, RZ, RZ ;  /* 0x000000ffff197224 */ /* 0x000fe200078e00ff */
[----:B------:R-:W-:Y:S01]  /*0130*/  MOV R24, R0 ;  /* 0x0000000000187202 */ /* 0x000fe20000000f00 */
[----:B------:R-:W-:Y:S02]  /*0140*/  ULOP3.LUT UR4, UR7, 0x7ffffff0, URZ, 0xc0, !UPT ;  /* 0x7ffffff007047892 */ /* 0x000fe4000f8ec0ff */
[----:B0-----:R-:W-:Y:S02]  /*0150*/  UIADD3 UR5, UP1, UPT, UR8, 0x40, URZ ;  /* 0x0000004008057890 */ /* 0x001fe4000ff3e0ff */
[----:B------:R-:W-:Y:S02]  /*0160*/  UIADD3 UR8, UPT, UPT, -UR4, URZ, URZ ;  /* 0x000000ff04087290 */ /* 0x000fe4000fffe1ff */
[----:B------:R-:W-:-:S12]  /*0170*/  UIADD3.X UR6, UPT, UPT, URZ, UR9, URZ, UP1, !UPT ;  /* 0x00000009ff067290 */ /* 0x000fd80008ffe4ff */
.L_x_2:
[----:B------:R-:W-:Y:S01]  /*0180*/  MOV R3, UR6 ;  /* 0x0000000600037c02 */ /* 0x000fe20008000f00 */
[----:B------:R-:W-:-:S04]  /*0190*/  IMAD.U32 R2, RZ, RZ, UR5 ;  /* 0x00000005ff027e24 */ /* 0x000fc8000f8e00ff */
[----:B------:R-:W-:-:S05]  /*01a0*/  IMAD.WIDE R2, R24, 0x8, R2 ;  /* 0x0000000818027825 */ /* 0x000fca00078e0202 */
[----:B------:R-:W2:Y:S04]  /*01b0*/  LDG.E.64 R16, desc[UR12][R2.64+-0x40] ;  /* 0xffffc00c02107981 */ /* 0x000ea8000c1e1b00 */
[----:B------:R-:W3:Y:S04]  /*01c0*/  LDG.E.64 R18, desc[UR12][R2.64+-0x38] ;  /* 0xffffc80c02127981 */ /* 0x000ee8000c1e1b00 */
[----:B------:R-:W4:Y:S04]  /*01d0*/  LDG.E.64 R20, desc[UR12][R2.64+-0x30] ;  /* 0xffffd00c02147981 */ /* 0x000f28000c1e1b00 */
[----:B------:R-:W5:Y:S04]  /*01e0*/  LDG.E.64 R22, desc[UR12][R2.64+-0x28] ;  /* 0xffffd80c02167981 */ /* 0x000f68000c1e1b00 */
[----:B------:R-:W5:Y:S04]  /*01f0*/  LDG.E.64 R4, desc[UR12][R2.64+-0x20] ;  /* 0xffffe00c02047981 */ /* 0x000f68000c1e1b00 */
[----:B------:R-:W5:Y:S04]  /*0200*/  LDG.E.64 R6, desc[UR12][R2.64+-0x18] ;  /* 0xffffe80c02067981 */ /* 0x000f68000c1e1b00 */
[----:B------:R-:W5:Y:S04]  /*0210*/  LDG.E.64 R8, desc[UR12][R2.64+-0x10] ;  /* 0xfffff00c02087981 */ /* 0x000f68000c1e1b00 */
[----:B------:R-:W5:Y:S04]  /*0220*/  LDG.E.64 R10, desc[UR12][R2.64+-0x8] ;  /* 0xfffff80c020a7981 */ /* 0x000f68000c1e1b00 */
[----:B------:R-:W5:Y:S04]  /*0230*/  LDG.E.64 R12, desc[UR12][R2.64] ;  /* 0x0000000c020c7981 */ /* 0x000f68000c1e1b00 */
[----:B------:R-:W5:Y:S04]  /*0240*/  LDG.E.64 R14, desc[UR12][R2.64+0x8] ;  /* 0x0000080c020e7981 */ /* 0x000f68000c1e1b00 */
[----:B------:R-:W5:Y:S01]  /*0250*/  LDG.E.64 R26, desc[UR12][R2.64+0x38] ;  /* 0x0000380c021a7981 */ /* 0x000f62000c1e1b00 */
[----:B------:R-:W-:Y:S01]  /*0260*/  VIADD R28, R25, 0x1 ;  /* 0x00000001191c7836 */ /* 0x000fe20000000000 */
[----:B--2---:R-:W-:-:S02]  /*0270*/  DSETP.GE.AND P1, PT, R16, -55, PT ;  /* 0xc04b80001000742a */ /* 0x004fc40003f26000 */
[----:B------:R-:W2:Y:S01]  /*0280*/  LDG.E.64 R16, desc[UR12][R2.64+0x10] ;  /* 0x0000100c02107981 */ /* 0x000ea2000c1e1b00 */
[----:B---3--:R-:W-:-:S03]  /*0290*/  DSETP.GE.AND P2, PT, R18, -55, PT ;  /* 0xc04b80001200742a */ /* 0x008fc60003f46000 */
[----:B------:R-:W3:Y:S01]  /*02a0*/  LDG.E.64 R18, desc[UR12][R2.64+0x18] ;  /* 0x0000180c02127981 */ /* 0x000ee2000c1e1b00 */
[----:B----4-:R-:W-:-:S03]  /*02b0*/  DSETP.GE.AND P3, PT, R20, -55, PT ;  /* 0xc04b80001400742a */ /* 0x010fc60003f66000 */
[----:B------:R-:W4:Y:S01]  /*02c0*/  LDG.E.64 R20, desc[UR12][R2.64+0x20] ;  /* 0x0000200c02147981 */ /* 0x000f22000c1e1b00 */
[----:B-----5:R-:W-:-:S03]  /*02d0*/  DSETP.GE.AND P4, PT, R22, -55, PT ;  /* 0xc04b80001600742a */ /* 0x020fc60003f86000 */
[----:B------:R-:W5:Y:S01]  /*02e0*/  LDG.E.64 R22, desc[UR12][R2.64+0x28] ;  /* 0x0000280c02167981 */ /* 0x000f62000c1e1b00 */
[----:B------:R-:W-:-:S03]  /*02f0*/  DSETP.GE.AND P0, PT, R4, -55, PT ;  /* 0xc04b80000400742a */ /* 0x000fc60003f06000 */
[----:B------:R0:W5:Y:S01]  /*0300*/  LDG.E.64 R4, desc[UR12][R2.64+0x30] ;  /* 0x0000300c02047981 */ /* 0x000162000c1e1b00 */
[----:B------:R-:W-:-:S05]  /*0310*/  @!P1 IADD3 R28, PT, PT, R25, RZ, RZ ;  /* 0x000000ff191c9210 */ /* 0x000fca0007ffe0ff */
[C---:B------:R-:W-:Y:S01]  /*0320*/  VIADD R25, R28.reuse, 0x1 ;  /* 0x000000011c197836 */ /* 0x040fe20000000000 */
[----:B------:R-:W-:-:S05]  /*0330*/  @!P2 IADD3 R25, PT, PT, R28, RZ, RZ ;  /* 0x000000ff1c19a210 */ /* 0x000fca0007ffe0ff */
[C---:B------:R-:W-:Y:S01]  /*0340*/  VIADD R28, R25.reuse, 0x1 ;  /* 0x00000001191c7836 */ /* 0x040fe20000000000 */
[----:B------:R-:W-:Y:S01]  /*0350*/  @!P3 IADD3 R28, PT, PT, R25, RZ, RZ ;  /* 0x000000ff191cb210 */ /* 0x000fe20007ffe0ff */
[----:B------:R-:W-:-:S04]  /*0360*/  DSETP.GE.AND P1, PT, R6, -55, PT ;  /* 0xc04b80000600742a */ /* 0x000fc80003f26000 */
[C---:B------:R-:W-:Y:S01]  /*0370*/  VIADD R25, R28.reuse, 0x1 ;  /* 0x000000011c197836 */ /* 0x040fe20000000000 */
[----:B------:R-:W-:-:S05]  /*0380*/  @!P4 IADD3 R25, PT, PT, R28, RZ, RZ ;  /* 0x000000ff1c19c210 */ /* 0x000fca0007ffe0ff */
[C---:B------:R-:W-:Y:S01]  /*0390*/  VIADD R6, R25.reuse, 0x1 ;  /* 0x0000000119067836 */ /* 0x040fe20000000000 */
[----:B------:R-:W-:Y:S01]  /*03a0*/  @!P0 IADD3 R6, PT, PT, R25, RZ, RZ ;  /* 0x000000ff19068210 */ /* 0x000fe20007ffe0ff */
[----:B------:R-:W-:-:S04]  /*03b0*/  DSETP.GE.AND P0, PT, R8, -55, PT ;  /* 0xc04b80000800742a */ /* 0x000fc80003f06000 */
[C---:B0-----:R-:W-:Y:S01]  /*03c0*/  VIADD R2, R6.reuse, 0x1 ;  /* 0x0000000106027836 */ /* 0x041fe20000000000 */
[----:B------:R-:W-:Y:S01]  /*03d0*/  @!P1 IADD3 R2, PT, PT, R6, RZ, RZ ;  /* 0x000000ff06029210 */ /* 0x000fe20007ffe0ff */
[----:B------:R-:W-:-:S04]  /*03e0*/  DSETP.GE.AND P1, PT, R10, -55, PT ;  /* 0xc04b80000a00742a */ /* 0x000fc80003f26000 */
[----:B------:R-:W-:-:S04]  /*03f0*/  VIADD R3, R2, 0x1 ;  /* 0x0000000102037836 */ /* 0x000fc80000000000 */
[----:B------:R-:W-:Y:S01]  /*0400*/  @!P0 IADD3 R3, PT, PT, R2, RZ, RZ ;  /* 0x000000ff02038210 */ /* 0x000fe20007ffe0ff */
[----:B------:R-:W-:-:S04]  /*0410*/  DSETP.GE.AND P0, PT, R12, -55, PT ;  /* 0xc04b80000c00742a */ /* 0x000fc80003f06000 */
[C---:B------:R-:W-:Y:S01]  /*0420*/  VIADD R2, R3.reuse, 0x1 ;  /* 0x0000000103027836 */ /* 0x040fe20000000000 */
[----:B------:R-:W-:Y:S01]  /*0430*/  @!P1 IADD3 R2, PT, PT, R3, RZ, RZ ;  /* 0x000000ff03029210 */ /* 0x000fe20007ffe0ff */
[----:B------:R-:W-:-:S04]  /*0440*/  DSETP.GE.AND P1, PT, R14, -55, PT ;  /* 0xc04b80000e00742a */ /* 0x000fc80003f26000 */
[----:B------:R-:W-:-:S04]  /*0450*/  VIADD R3, R2, 0x1 ;  /* 0x0000000102037836 */ /* 0x000fc80000000000 */
[----:B------:R-:W-:-:S05]  /*0460*/  @!P0 IADD3 R3, PT, PT, R2, RZ, RZ ;  /* 0x000000ff02038210 */ /* 0x000fca0007ffe0ff */
[C---:B------:R-:W-:Y:S01]  /*0470*/  VIADD R2, R3.reuse, 0x1 ;  /* 0x0000000103027836 */ /* 0x040fe20000000000 */
[----:B------:R-:W-:-:S05]  /*0480*/  @!P1 IADD3 R2, PT, PT, R3, RZ, RZ ;  /* 0x000000ff03029210 */ /* 0x000fca0007ffe0ff */
[----:B------:R-:W-:Y:S01]  /*0490*/  VIADD R3, R2, 0x1 ;  /* 0x0000000102037836 */ /* 0x000fe20000000000 */
[----:B------:R-:W-:-:S04]  /*04a0*/  UIADD3 UR8, UPT, UPT, UR8, 0x10, URZ ;  /* 0x0000001008087890 */ /* 0x000fc8000fffe0ff */
[----:B------:R-:W-:Y:S01]  /*04b0*/  UISETP.NE.AND UP1, UPT, UR8, URZ, UPT ;  /* 0x000000ff0800728c */ /* 0x000fe2000bf25270 */
[----:B------:R-:W-:Y:S01]  /*04c0*/  IADD3 R24, PT, PT, R24, 0x10, RZ ;  /* 0x0000001018187810 */ /* 0x000fe20007ffe0ff */
[----:B--2---:R-:W-:Y:S02]  /*04d0*/  DSETP.GE.AND P0, PT, R16, -55, PT ;  /* 0xc04b80001000742a */ /* 0x004fe40003f06000 */
[----:B---3--:R-:W-:-:S12]  /*04e0*/  DSETP.GE.AND P1, PT, R18, -55, PT ;  /* 0xc04b80001200742a */ /* 0x008fd80003f26000 */
[----:B------:R-:W-:Y:S01]  /*04f0*/  @!P0 IADD3 R3, PT, PT, R2, RZ, RZ ;  /* 0x000000ff02038210 */ /* 0x000fe20007ffe0ff */
[----:B----4-:R-:W-:-:S04]  /*0500*/  DSETP.GE.AND P0, PT, R20, -55, PT ;  /* 0xc04b80001400742a */ /* 0x010fc80003f06000 */
[C---:B------:R-:W-:Y:S01]  /*0510*/  VIADD R2, R3.reuse, 0x1 ;  /* 0x0000000103027836 */ /* 0x040fe20000000000 */
[----:B------:R-:W-:Y:S01]  /*0520*/  @!P1 IADD3 R2, PT, PT, R3, RZ, RZ ;  /* 0x000000ff03029210 */ /* 0x000fe20007ffe0ff */
[----:B-----5:R-:W-:-:S04]  /*0530*/  DSETP.GE.AND P1, PT, R22, -55, PT ;  /* 0xc04b80001600742a */ /* 0x020fc80003f26000 */
        /* <DEDUP_REMOVED lines=8> */
[----:B------:R-:W-:Y:S02]  /*05c0*/  VIADD R25, R3, 0x1 ;  /* 0x0000000103197836 */ /* 0x000fe40000000000 */
[----:B------:R-:W-:Y:S01]  /*05d0*/  @!P1 IMAD.MOV R25, RZ, RZ, R3 ;  /* 0x000000ffff199224 */ /* 0x000fe200078e0203 */
[----:B------:R-:W-:Y:S06]  /*05e0*/  BRA.U UP1, `(.L_x_2) ;  /* 0xfffffff901e47547 */ /* 0x000fec000b83ffff */
.L_x_1:
[----:B------:R-:W-:Y:S05]  /*05f0*/  BRA.U !UP0, `(.L_x_3) ;  /* 0x00000005083c7547 */ /* 0x000fea000b800000 */
[----:B------:R-:W-:Y:S02]  /*0600*/  UISETP.GE.U32.AND UP0, UPT, UR10, 0x8, UPT ;  /* 0x000000080a00788c */ /* 0x000fe4000bf06070 */
[----:B------:R-:W-:-:S04]  /*0610*/  ULOP3.LUT UR6, UR7, 0x7, URZ, 0xc0, !UPT ;  /* 0x0000000707067892 */ /* 0x000fc8000f8ec0ff */
[----:B------:R-:W-:-:S03]  /*0620*/  UISETP.NE.AND UP1, UPT, UR6, URZ, UPT ;  /* 0x000000ff0600728c */ /* 0x000fc6000bf25270 */
[----:B------:R-:W-:Y:S08]  /*0630*/  BRA.U !UP0, `(.L_x_4) ;  /* 0x0000000108907547 */ /* 0x000ff0000b800000 */
[----:B------:R-:W0:Y:S01]  /*0640*/  LDC.64 R8, c[0x0][0x380] ;  /* 0x0000e000ff087b82 */ /* 0x000e220000000a00 */
[----:B------:R-:W-:-:S05]  /*0650*/  IADD3 R3, PT, PT, R0, UR4, RZ ;  /* 0x0000000400037c10 */ /* 0x000fca000fffe0ff */
[----:B0-----:R-:W-:-:S05]  /*0660*/  IMAD.WIDE R8, R3, 0x8, R8 ;  /* 0x0000000803087825 */ /* 0x001fca00078e0208 */
[----:B------:R-:W2:Y:S04]  /*0670*/  LDG.E.64 R18, desc[UR12][R8.64] ;  /* 0x0000000c08127981 */ /* 0x000ea8000c1e1b00 */
[----:B------:R-:W3:Y:S04]  /*0680*/  LDG.E.64 R10, desc[UR12][R8.64+0x8] ;  /* 0x0000080c080a7981 */ /* 0x000ee8000c1e1b00 */
[----:B------:R-:W4:Y:S04]  /*0690*/  LDG.E.64 R12, desc[UR12][R8.64+0x10] ;  /* 0x0000100c080c7981 */ /* 0x000f28000c1e1b00 */
[----:B------:R-:W5:Y:S04]  /*06a0*/  LDG.E.64 R14, desc[UR12][R8.64+0x18] ;  /* 0x0000180c080e7981 */ /* 0x000f68000c1e1b00 */
[----:B------:R-:W5:Y:S04]  /*06b0*/  LDG.E.64 R16, desc[UR12][R8.64+0x20] ;  /* 0x0000200c08107981 */ /* 0x000f68000c1e1b00 */
[----:B------:R-:W5:Y:S04]  /*06c0*/  LDG.E.64 R4, desc[UR12][R8.64+0x28] ;  /* 0x0000280c08047981 */ /* 0x000f68000c1e1b00 */
[----:B------:R-:W5:Y:S04]  /*06d0*/  LDG.E.64 R2, desc[UR12][R8.64+0x30] ;  /* 0x0000300c08027981 */ /* 0x000f68000c1e1b00 */
[----:B------:R0:W5:Y:S01]  /*06e0*/  LDG.E.64 R6, desc[UR12][R8.64+0x38] ;  /* 0x0000380c08067981 */ /* 0x000162000c1e1b00 */
[----:B------:R-:W-:Y:S01]  /*06f0*/  UIADD3 UR4, UPT, UPT, UR4, 0x8, URZ ;  /* 0x0000000804047890 */ /* 0x000fe2000fffe0ff */
[----:B--2---:R-:W-:-:S02]  /*0700*/  DSETP.GE.AND P0, PT, R18, -55, PT ;  /* 0xc04b80001200742a */ /* 0x004fc40003f06000 */
[----:B---3--:R-:W-:Y:S01]  /*0710*/  DSETP.GE.AND P1, PT, R10, -55, PT ;  /* 0xc04b80000a00742a */ /* 0x008fe20003f26000 */
[----:B------:R-:W-:-:S11]  /*0720*/  VIADD R10, R25, 0x1 ;  /* 0x00000001190a7836 */ /* 0x000fd60000000000 */
        /* <DEDUP_REMOVED lines=18> */
[----:B------:R-:W-:-:S04]  /*0850*/  @!P0 IADD3 R3, PT, PT, R2, RZ, RZ ;  /* 0x000000ff02038210 */ /* 0x000fc80007ffe0ff */
[----:B------:R-:W-:Y:S02]  /*0860*/  IADD3 R25, PT, PT, R3, 0x1, RZ ;  /* 0x0000000103197810 */ /* 0x000fe40007ffe0ff */
[----:B------:R-:W-:-:S07]  /*0870*/  @!P1 IMAD.MOV R25, RZ, RZ, R3 ;  /* 0x000000ffff199224 */ /* 0x000fce00078e0203 */
.L_x_4:
        /* <DEDUP_REMOVED lines=11> */
[----:B------:R-:W5:Y:S01]  /*0930*/  LDG.E.64 R8, desc[UR12][R2.64+0x18] ;  /* 0x0000180c02087981 */ /* 0x000f62000c1e1b00 */
[----:B------:R-:W-:Y:S01]  /*0940*/  UIADD3 UR4, UPT, UPT, UR4, 0x4, URZ ;  /* 0x0000000404047890 */ /* 0x000fe2000fffe0ff */
[----:B--2---:R-:W-:-:S02]  /*0950*/  DSETP.GE.AND P0, PT, R10, -55, PT ;  /* 0xc04b80000a00742a */ /* 0x004fc40003f06000 */
[----:B---3--:R-:W-:Y:S01]  /*0960*/  DSETP.GE.AND P1, PT, R4, -55, PT ;  /* 0xc04b80000400742a */ /* 0x008fe20003f26000 */
[----:B------:R-:W-:-:S11]  /*0970*/  IADD3 R4, PT, PT, R25, 0x1, RZ ;  /* 0x0000000119047810 */ /* 0x000fd60007ffe0ff */
[----:B------:R-:W-:Y:S01]  /*0980*/  @!P0 IMAD.MOV R4, RZ, RZ, R25 ;  /* 0x000000ffff048224 */ /* 0x000fe200078e0219 */
[----:B----4-:R-:W-:-:S04]  /*0990*/  DSETP.GE.AND P0, PT, R6, -55, PT ;  /* 0xc04b80000600742a */ /* 0x010fc80003f06000 */
[C---:B------:R-:W-:Y:S02]  /*09a0*/  IADD3 R5, PT, PT, R4.reuse, 0x1, RZ ;  /* 0x0000000104057810 */ /* 0x040fe40007ffe0ff */
[----:B------:R-:W-:Y:S01]  /*09b0*/  @!P1 IADD3 R5, PT, PT, R4, RZ, RZ ;  /* 0x000000ff04059210 */ /* 0x000fe20007ffe0ff */
[----:B-----5:R-:W-:-:S04]  /*09c0*/  DSETP.GE.AND P1, PT, R8, -55, PT ;  /* 0xc04b80000800742a */ /* 0x020fc80003f26000 */
[----:B------:R-:W-:-:S03]  /*09d0*/  VIADD R4, R5, 0x1 ;  /* 0x0000000105047836 */ /* 0x000fc60000000000 */
[----:B------:R-:W-:-:S04]  /*09e0*/  @!P0 IADD3 R4, PT, PT, R5, RZ, RZ ;  /* 0x000000ff05048210 */ /* 0x000fc80007ffe0ff */
[----:B------:R-:W-:-:S03]  /*09f0*/  IADD3 R25, PT, PT, R4, 0x1, RZ ;  /* 0x0000000104197810 */ /* 0x000fc60007ffe0ff */
[----:B------:R-:W-:-:S07]  /*0a00*/  @!P1 IMAD.MOV R25, RZ, RZ, R4 ;  /* 0x000000ffff199224 */ /* 0x000fce00078e0204 */
.L_x_5:
[----:B------:R-:W-:Y:S05]  /*0a10*/  BRA.U !UP1, `(.L_x_3) ;  /* 0x0000000109347547 */ /* 0x000fea000b800000 */
[----:B------:R-:W0:Y:S01]  /*0a20*/  LDC.64 R4, c[0x0][0x380] ;  /* 0x0000e000ff047b82 */ /* 0x000e220000000a00 */
[----:B------:R-:W-:Y:S01]  /*0a30*/  IADD3 R7, PT, PT, R0, UR4, RZ ;  /* 0x0000000400077c10 */ /* 0x000fe2000fffe0ff */
[----:B------:R-:W-:-:S12]  /*0a40*/  UIADD3 UR5, UPT, UPT, -UR5, URZ, URZ ;  /* 0x000000ff05057290 */ /* 0x000fd8000fffe1ff */
.L_x_6:
[----:B0-----:R-:W-:-:S06]  /*0a50*/  IMAD.WIDE R2, R7, 0x8, R4 ;  /* 0x0000000807027825 */ /* 0x001fcc00078e0204 */
[----:B------:R-:W2:Y:S01]  /*0a60*/  LDG.E.64 R2, desc[UR12][R2.64] ;  /* 0x0000000c02027981 */ /* 0x000ea2000c1e1b00 */
[----:B------:R-:W-:Y:S01]  /*0a70*/  UIADD3 UR5, UPT, UPT, UR5, 0x1, URZ ;  /* 0x0000000105057890 */ /* 0x000fe2000fffe0ff */
[----:B------:R-:W-:Y:S02]  /*0a80*/  IADD3 R6, PT, PT, R25, 0x1, RZ ;  /* 0x0000000119067810 */ /* 0x000fe40007ffe0ff */
[----:B------:R-:W-:Y:S01]  /*0a90*/  IADD3 R7, PT, PT, R7, 0x1, RZ ;  /* 0x0000000107077810 */ /* 0x000fe20007ffe0ff */
[----:B------:R-:W-:Y:S01]  /*0aa0*/  UISETP.NE.AND UP0, UPT, UR5, URZ, UPT ;  /* 0x000000ff0500728c */ /* 0x000fe2000bf05270 */
[----:B--2---:R-:W-:-:S14]  /*0ab0*/  DSETP.GE.AND P0, PT, R2, -55, PT ;  /* 0xc04b80000200742a */ /* 0x004fdc0003f06000 */
[----:B------:R-:W-:-:S05]  /*0ac0*/  @!P0 IMAD.MOV R6, RZ, RZ, R25 ;  /* 0x000000ffff068224 */ /* 0x000fca00078e0219 */
[----:B------:R-:W-:Y:S01]  /*0ad0*/  MOV R25, R6 ;  /* 0x0000000600197202 */ /* 0x000fe20000000f00 */
[----:B------:R-:W-:Y:S06]  /*0ae0*/  BRA.U UP0, `(.L_x_6) ;  /* 0xfffffffd00d87547 */ /* 0x000fec000b83ffff */
.L_x_3:
[----:B------:R0:W1:Y:S02]  /*0af0*/  I2F.F64.U32 R2, R25 ;  /* 0x0000001900027312 */ /* 0x0000640000201800 */
.L_x_0:
[----:B------:R-:W2:Y:S02]  /*0b00*/  LDC.64 R4, c[0x0][0x390] ;  /* 0x0000e400ff047b82 */ /* 0x000ea40000000a00 */
[----:B--2---:R-:W-:-:S05]  /*0b10*/  IMAD.WIDE R4, R0, 0x8, R4 ;  /* 0x0000000800047825 */ /* 0x004fca00078e0204 */
[----:B-1----:R-:W-:Y:S01]  /*0b20*/  STG.E.64 desc[UR12][R4.64], R2 ;  /* 0x0000000204007986 */ /* 0x002fe2000c101b0c */
[----:B------:R-:W-:Y:S05]  /*0b30*/  EXIT ;  /* 0x000000000000794d */ /* 0x000fea0003800000 */
.L_x_7:
[----:B------:R-:W-:-:S00]  /*0b40*/  BRA `(.L_x_7) ;  /* 0xfffffffc00fc7947 */ /* 0x000fc0000383ffff */
[----:B------:R-:W-:-:S00]  /*0b50*/  NOP ;  /* 0x0000000000007918 */ /* 0x000fc00000000000 */
        /* <DEDUP_REMOVED lines=10> */
.L_x_606:


//--------------------- .text._Z18initialize_time_s2ddPd --------------------------
	.section	.text._Z18initialize_time_s2ddPd,"ax",@progbits
	.align	128
        .global         _Z18initialize_time_s2ddPd
        .type           _Z18initialize_time_s2ddPd,@function
        .size           _Z18initialize_time_s2ddPd,(.L_x_607 - _Z18initialize_time_s2ddPd)
        .other          _Z18initialize_time_s2ddPd,@"STO_CUDA_ENTRY STV_DEFAULT"
_Z18initialize_time_s2ddPd:
.text._Z18initialize_time_s2ddPd:
[----:B------:R-:W-:Y:S01]  /*0000*/  LDC R1, c[0x0][0x37c] ;  /* 0x0000df00ff017b82 */ /* 0x000fe20000000800 */
[----:B------:R-:W0:Y:S07]  /*0010*/  S2R R0, SR_TID.X ;  /* 0x0000000000007919 */ /* 0x000e2e0000002100 */
[----:B------:R-:W0:Y:S08]  /*0020*/  S2UR UR4, SR_CTAID.X ;  /* 0x00000000000479c3 */ /* 0x000e300000002500 */
[----:B------:R-:W0:Y:S08]  /*0030*/  LDC R11, c[0x0][0x360] ;  /* 0x0000d800ff0b7b82 */ /* 0x000e300000000800 */
[----:B------:R-:W1:Y:S08]  /*0040*/  LDC.64 R6, c[0x0][0x380] ;  /* 0x0000e000ff067b82 */ /* 0x000e700000000a00 */
[----:B------:R-:W1:Y:S08]  /*0050*/  LDC.64 R4, c[0x0][0x388] ;  /* 0x0000e200ff047b82 */ /* 0x000e700000000a00 */
[----:B------:R-:W2:Y:S01]  /*0060*/  LDC.64 R8, c[0x0][0x390] ;  /* 0x0000e400ff087b82 */ /* 0x000ea20000000a00 */
[----:B0-----:R-:W-:Y:S01]  /*0070*/  IMAD R11, R11, UR4, R0 ;  /* 0x000000040b0b7c24 */ /* 0x001fe2000f8e0200 */
[----:B------:R-:W0:Y:S03]  /*0080*/  LDCU.64 UR4, c[0x0][0x358] ;  /* 0x00006b00ff0477ac */ /* 0x000e260008000a00 */
[----:B------:R-:W1:Y:S02]  /*0090*/  I2F.F64 R2, R11 ;  /* 0x0000000b00027312 */ /* 0x000e640000201c00 */
[----:B-1----:R-:W-:Y:S01]  /*00a0*/  DFMA R2, R2, R4, R6 ;  /* 0x000000040202722b */ /* 0x002fe20000000006 */
[----:B--2---:R-:W-:-:S06]  /*00b0*/  IMAD.WIDE R4, R11, 0x8, R8 ;  /* 0x000000080b047825 */ /* 0x004fcc00078e0208 */
[----:B0-----:R-:W-:Y:S01]  /*00c0*/  STG.E.64 desc[UR4][R4.64], R2 ;  /* 0x0000000204007986 */ /* 0x001fe2000c101b04 */
[----:B------:R-:W-:Y:S05]  /*00d0*/  EXIT ;  /* 0x000000000000794d */ /* 0x000fea0003800000 */
.L_x_8:
        /* <DEDUP_REMOVED lines=10> */
.L_x_607:


//--------------------- .text._Z15make_randomNumsPdS_S_iiiii --------------------------
	.section	.text._Z15make_randomNumsPdS_S_iiiii,"ax",@progbits
	.align	128
        .global         _Z15make_randomNumsPdS_S_iiiii
        .type           _Z15make_randomNumsPdS_S_iiiii,@function
        .size           _Z15make_randomNumsPdS_S_iiiii,(.L_x_599 - _Z15make_randomNumsPdS_S_iiiii)
        .other          _Z15make_randomNumsPdS_S_iiiii,@"STO_CUDA_ENTRY STV_DEFAULT"
_Z15make_randomNumsPdS_S_iiiii:
.text._Z15make_randomNumsPdS_S_iiiii:
[----:B------:R-:W0:Y:S08]  /*0000*/  LDC R1, c[0x0][0x37c] ;  /* 0x0000df00ff017b82 */ /* 0x000e300000000800 */
[----:B------:R-:W1:Y:S01]  /*0010*/  LDC R9, c[0x0][0x3a4] ;  /* 0x0000e900ff097b82 */ /* 0x000e620000000800 */
[----:B------:R-:W2:Y:S01]  /*0020*/  S2R R8, SR_TID.X ;  /* 0x0000000000087919 */ /* 0x000ea20000002100 */
[----:B0-----:R-:W-:Y:S01]  /*0030*/  VIADD R1, R1, 0xffffffd0 ;  /* 0xffffffd001017836 */ /* 0x001fe20000000000 */
[----:B------:R-:W0:Y:S01]  /*0040*/  LDCU.64 UR8, c[0x0][0x358] ;  /* 0x00006b00ff0877ac */ /* 0x000e220008000a00 */
[----:B------:R-:W-:Y:S04]  /*0050*/  BSSY.RECONVERGENT B0, `(.L_x_9) ;  /* 0x0000282000007945 */ /* 0x000fe80003800200 */
[----:B------:R-:W3:Y:S08]  /*0060*/  LDC R6, c[0x0][0x3a8] ;  /* 0x0000ea00ff067b82 */ /* 0x000ef00000000800 */
[----:B------:R-:W4:Y:S01]  /*0070*/  LDC R10, c[0x0][0x3a0] ;  /* 0x0000e800ff0a7b82 */ /* 0x000f220000000800 */
[----:B-1----:R-:W-:-:S07]  /*0080*/  IABS R7, R9 ;  /* 0x0000000900077213 */ /* 0x002fce0000000000 */
[----:B------:R-:W1:Y:S01]  /*0090*/  S2UR UR4, SR_CTAID.X ;  /* 0x00000000000479c3 */ /* 0x000e620000002500 */
[----:B------:R-:W5:Y:S01]  /*00a0*/  I2F.RP R0, R7 ;  /* 0x0000000700007306 */ /* 0x000f620000209400 */
[----:B----4-:R-:W-:-:S07]  /*00b0*/  ISETP.GT.AND P1, PT, R10, -0x1, PT ;  /* 0xffffffff0a00780c */ /* 0x010fce0003f24270 */
[----:B-----5:R-:W4:Y:S02]  /*00c0*/  MUFU.RCP R0, R0 ;  /* 0x0000000000007308 */ /* 0x020f240000001000 */
[----:B----4-:R-:W-:-:S06]  /*00d0*/  VIADD R2, R0, 0xffffffe ;  /* 0x0ffffffe00027836 */ /* 0x010fcc0000000000 */
[----:B------:R4:W5:Y:S02]  /*00e0*/  F2I.FTZ.U32.TRUNC.NTZ R3, R2 ;  /* 0x0000000200037305 */ /* 0x000964000021f000 */
[----:B----4-:R-:W-:Y:S02]  /*00f0*/  IMAD.MOV.U32 R2, RZ, RZ, RZ ;  /* 0x000000ffff027224 */ /* 0x010fe400078e00ff */
[----:B-----5:R-:W-:-:S04]  /*0100*/  IMAD.MOV R4, RZ, RZ, -R3 ;  /* 0x000000ffff047224 */ /* 0x020fc800078e0a03 */
[----:B------:R-:W-:Y:S01]  /*0110*/  IMAD R5, R4, R7, RZ ;  /* 0x0000000704057224 */ /* 0x000fe200078e02ff */
[----:B---3--:R-:W-:-:S03]  /*0120*/  IABS R4, R6 ;  /* 0x0000000600047213 */ /* 0x008fc60000000000 */
[----:B------:R-:W-:Y:S01]  /*0130*/  IMAD.HI.U32 R3, R3, R5, R2 ;  /* 0x0000000503037227 */ /* 0x000fe200078e0002 */
[----:B------:R-:W-:-:S03]  /*0140*/  LOP3.LUT R5, R10, 0xaad26b49, RZ, 0x3c, !PT ;  /* 0xaad26b490a057812 */ /* 0x000fc600078e3cff */
[----:B------:R-:W-:Y:S02]  /*0150*/  IMAD.MOV.U32 R10, RZ, RZ, -0x266e14b1 ;  /* 0xd991eb4fff0a7424 */ /* 0x000fe400078e00ff */
[----:B------:R-:W-:-:S04]  /*0160*/  IMAD.HI.U32 R0, R3, R4, RZ ;  /* 0x0000000403007227 */ /* 0x000fc800078e00ff */
[----:B------:R-:W-:Y:S02]  /*0170*/  IMAD.MOV R2, RZ, RZ, -R0 ;  /* 0x000000ffff027224 */ /* 0x000fe400078e0a00 */
[----:B------:R-:W-:Y:S02]  /*0180*/  IMAD R5, R5, 0x4182bed5, RZ ;  /* 0x4182bed505057824 */ /* 0x000fe400078e02ff */
[----:B------:R-:W-:Y:S02]  /*0190*/  IMAD R4, R7, R2, R4 ;  /* 0x0000000207047224 */ /* 0x000fe400078e0204 */
[----:B------:R-:W1:Y:S01]  /*01a0*/  LDC.64 R2, c[0x0][0x398] ;  /* 0x0000e600ff027b82 */ /* 0x000e620000000a00 */
[----:B------:R-:W-:Y:S02]  /*01b0*/  VIADD R11, R5, 0x75bcd15 ;  /* 0x075bcd15050b7836 */ /* 0x000fe40000000000 */
[----:B------:R-:W-:-:S13]  /*01c0*/  ISETP.GT.U32.AND P2, PT, R7, R4, PT ;  /* 0x000000040700720c */ /* 0x000fda0003f44070 */
[----:B------:R-:W-:Y:S02]  /*01d0*/  @!P2 IMAD.IADD R4, R4, 0x1, -R7 ;  /* 0x000000010404a824 */ /* 0x000fe400078e0a07 */
[----:B------:R-:W-:-:S03]  /*01e0*/  @!P2 VIADD R0, R0, 0x1 ;  /* 0x000000010000a836 */ /* 0x000fc60000000000 */
[----:B------:R-:W-:Y:S02]  /*01f0*/  ISETP.GE.U32.AND P0, PT, R4, R7, PT ;  /* 0x000000070400720c */ /* 0x000fe40003f06070 */
[----:B------:R-:W-:Y:S01]  /*0200*/  LOP3.LUT R4, R6, R9, RZ, 0x3c, !PT ;  /* 0x0000000906047212 */ /* 0x000fe200078e3cff */
[----:B-1----:R-:W-:Y:S01]  /*0210*/  IMAD R2, R2, UR4, RZ ;  /* 0x0000000402027c24 */ /* 0x002fe2000f8e02ff */
[----:B------:R-:W-:Y:S02]  /*0220*/  SEL R6, R10, 0x8bf16996, P1 ;  /* 0x8bf169960a067807 */ /* 0x000fe40000800000 */
[----:B------:R-:W-:Y:S01]  /*0230*/  ISETP.GE.AND P3, PT, R4, RZ, PT ;  /* 0x000000ff0400720c */ /* 0x000fe20003f66270 */
[----:B--2---:R-:W-:Y:S01]  /*0240*/  IMAD R12, R2, R3, R8 ;  /* 0x00000003020c7224 */ /* 0x004fe200078e0208 */
[C---:B------:R-:W-:Y:S01]  /*0250*/  LOP3.LUT R4, R6.reuse, 0x5491333, RZ, 0x3c, !PT ;  /* 0x0549133306047812 */ /* 0x040fe200078e3cff */
[----:B------:R-:W-:Y:S01]  /*0260*/  IMAD.IADD R13, R5, 0x1, R6 ;  /* 0x00000001050d7824 */ /* 0x000fe200078e0206 */
[----:B------:R-:W-:Y:S01]  /*0270*/  ISETP.NE.AND P1, PT, R9, RZ, PT ;  /* 0x000000ff0900720c */ /* 0x000fe20003f25270 */
[----:B------:R-:W-:Y:S01]  /*0280*/  VIADD R7, R6, 0x1f123bb5 ;  /* 0x1f123bb506077836 */ /* 0x000fe20000000000 */
[C---:B------:R-:W-:Y:S01]  /*0290*/  LOP3.LUT R6, R5.reuse, 0x159a55e5, RZ, 0x3c, !PT ;  /* 0x159a55e505067812 */ /* 0x040fe200078e3cff */
[----:B------:R-:W-:-:S02]  /*02a0*/  VIADD R5, R5, 0x583f19 ;  /* 0x00583f1905057836 */ /* 0x000fc40000000000 */
[----:B------:R-:W-:Y:S02]  /*02b0*/  VIADD R10, R13, 0x64f0c9 ;  /* 0x0064f0c90d0a7836 */ /* 0x000fe40000000000 */
[----:B------:R1:W-:Y:S01]  /*02c0*/  STL.64 [R1+0x8], R6 ;  /* 0x0000080601007387 */ /* 0x0003e20000100a00 */
[----:B------:R-:W-:Y:S01]  /*02d0*/  @P0 VIADD R0, R0, 0x1 ;  /* 0x0000000100000836 */ /* 0x000fe20000000000 */
[----:B------:R-:W-:Y:S02]  /*02e0*/  ISETP.NE.AND P0, PT, R12, RZ, PT ;  /* 0x000000ff0c00720c */ /* 0x000fe40003f05270 */
[----:B------:R1:W-:Y:S01]  /*02f0*/  STL.64 [R1+0x10], R4 ;  /* 0x0000100401007387 */ /* 0x0003e20000100a00 */
[----:B------:R-:W-:Y:S01]  /*0300*/  @!P3 IMAD.MOV R0, RZ, RZ, -R0 ;  /* 0x000000ffff00b224 */ /* 0x000fe200078e0a00 */
[----:B------:R-:W-:Y:S02]  /*0310*/  @!P1 LOP3.LUT R2, RZ, R9, RZ, 0x33, !PT ;  /* 0x00000009ff029212 */ /* 0x000fe400078e33ff */
[----:B------:R1:W-:Y:S01]  /*0320*/  STL.64 [R1], R10 ;  /* 0x0000000a01007387 */ /* 0x0003e20000100a00 */
[----:B------:R-:W-:-:S02]  /*0330*/  SHF.R.S32.HI R9, RZ, 0x1f, R12 ;  /* 0x0000001fff097819 */ /* 0x000fc4000001140c */
[----:B------:R-:W-:Y:S02]  /*0340*/  R2UR UR13, R0 ;  /* 0x00000000000d72ca */ /* 0x000fe400000e0000 */
[----:B------:R-:W-:Y:S02]  /*0350*/  @!P1 R2UR UR13, R2 ;  /* 0x00000000020d92ca */ /* 0x000fe400000e0000 */
[----:B0-----:R-:W-:-:S13]  /*0360*/  @!P0 BRA `(.L_x_10) ;  /* 0x0000002400408947 */ /* 0x001fda0003800000 */
[----:B------:R-:W-:Y:S02]  /*0370*/  IMAD.MOV.U32 R16, RZ, RZ, RZ ;  /* 0x000000ffff107224 */ /* 0x000fe400078e00ff */
[----:B------:R-:W-:Y:S02]  /*0380*/  IMAD.MOV.U32 R17, RZ, RZ, R12 ;  /* 0x000000ffff117224 */ /* 0x000fe400078e000c */
[----:B------:R-:W-:-:S07]  /*0390*/  IMAD.MOV.U32 R0, RZ, RZ, R9 ;  /* 0x000000ffff007224 */ /* 0x000fce00078e0009 */
.L_x_19:
[----:B------:R-:W-:Y:S01]  /*03a0*/  LOP3.LUT R21, R17, 0x3, RZ, 0xc0, !PT ;  /* 0x0000000311157812 */ /* 0x000fe200078ec0ff */
[----:B------:R-:W-:Y:S03]  /*03b0*/  BSSY.RECONVERGENT B1, `(.L_x_11) ;  /* 0x0000245000017945 */ /* 0x000fe60003800200 */
[----:B------:R-:W-:-:S04]  /*03c0*/  ISETP.NE.U32.AND P0, PT, R21, RZ, PT ;  /* 0x000000ff1500720c */ /* 0x000fc80003f05070 */
[----:B------:R-:W-:-:S13]  /*03d0*/  ISETP.NE.AND.EX P0, PT, RZ, RZ, PT, P0 ;  /* 0x000000ffff00720c */ /* 0x000fda0003f05300 */
[----:B0-23--:R-:W-:Y:S05]  /*03e0*/  @!P0 BRA `(.L_x_12) ;  /* 0x0000002400048947 */ /* 0x00dfea0003800000 */
[----:B------:R-:W0:Y:S01]  /*03f0*/  LDC.64 R2, c[0x4][RZ] ;  /* 0x01000000ff027b82 */ /* 0x000e220000000a00 */
[----:B------:R-:W-:Y:S01]  /*0400*/  IMAD.MOV.U32 R18, RZ, RZ, RZ ;  /* 0x000000ffff127224 */ /* 0x000fe200078e00ff */
[----:B-1----:R-:W-:Y:S02]  /*0410*/  CS2R R4, SRZ ;  /* 0x0000000000047805 */ /* 0x002fe4000001ff00 */
[----:B------:R-:W-:Y:S01]  /*0420*/  CS2R R6, SRZ ;  /* 0x0000000000067805 */ /* 0x000fe2000001ff00 */
[----:B------:R-:W-:Y:S02]  /*0430*/  IMAD.MOV.U32 R11, RZ, RZ, RZ ;  /* 0x000000ffff0b7224 */ /* 0x000fe400078e00ff */
[----:B0-----:R-:W-:-:S07]  /*0440*/  IMAD.WIDE.U32 R2, R16, 0xc80, R2 ;  /* 0x00000c8010027825 */ /* 0x001fce00078e0002 */
.L_x_14:
[----:B------:R-:W-:-:S06]  /*0450*/  IMAD R19, R18, 0x4, R1 ;  /* 0x0000000412137824 */ /* 0x000fcc00078e0201 */
[----:B------:R-:W5:Y:S01]  /*0460*/  LDL R19, [R19+0x4] ;  /* 0x0000040013137983 */ /* 0x000f620000100800 */
[----:B------:R-:W-:Y:S01]  /*0470*/  IMAD.SHL.U32 R20, R18, 0x20, RZ ;  /* 0x0000002012147824 */ /* 0x000fe200078e00ff */
[----:B------:R-:W-:-:S06]  /*0480*/  UMOV UR4, URZ ;  /* 0x000000ff00047c82 */ /* 0x000fcc0008000000 */
.L_x_13:
[----:B-----5:R-:W-:Y:S01]  /*0490*/  SHF.R.U32.HI R24, RZ, UR4, R19 ;  /* 0x00000004ff187c19 */ /* 0x020fe20008011613 */
[----:B------:R-:W-:-:S03]  /*04a0*/  VIADD R14, R20, UR4 ;  /* 0x00000004140e7c36 */ /* 0x000fc60008000000 */
[----:B------:R-:W-:-:S04]  /*04b0*/  LOP3.LUT R15, R24, 0x1, RZ, 0xc0, !PT ;  /* 0x00000001180f7812 */ /* 0x000fc800078ec0ff */
[----:B------:R-:W-:Y:S01]  /*04c0*/  ISETP.NE.U32.AND P0, PT, R15, 0x1, PT ;  /* 0x000000010f00780c */ /* 0x000fe20003f05070 */
[----:B------:R-:W-:-:S03]  /*04d0*/  IMAD R15, R14, 0x5, RZ ;  /* 0x000000050e0f7824 */ /* 0x000fc600078e02ff */
[----:B------:R-:W-:Y:S01]  /*04e0*/  R2P PR, R24, 0x7e ;  /* 0x0000007e18007804 */ /* 0x000fe20000000000 */
[----:B------:R-:W-:-:S08]  /*04f0*/  IMAD.WIDE.U32 R14, R15, 0x4, R2 ;  /* 0x000000040f0e7825 */ /* 0x000fd000078e0002 */
[----:B------:R-:W2:Y:S04]  /*0500*/  @!P0 LDG.E R26, desc[UR8][R14.64+0x10] ;  /* 0x000010080e1a8981 */ /* 0x000ea8000c1e1900 */
[----:B------:R-:W3:Y:S04]  /*0510*/  @P1 LDG.E R28, desc[UR8][R14.64+0x24] ;  /* 0x000024080e1c1981 */ /* 0x000ee8000c1e1900 */
[----:B------:R-:W4:Y:S04]  /*0520*/  @!P0 LDG.E R22, desc[UR8][R14.64] ;  /* 0x000000080e168981 */ /* 0x000f28000c1e1900 */
[----:B------:R-:W4:Y:S04]  /*0530*/  @!P0 LDG.E R23, desc[UR8][R14.64+0x4] ;  /* 0x000004080e178981 */ /* 0x000f28000c1e1900 */
[----:B------:R-:W4:Y:S01]  /*0540*/  @P1 LDG.E R25, desc[UR8][R14.64+0x20] ;  /* 0x000020080e191981 */ /* 0x000f22000c1e1900 */
[----:B--2---:R-:W-:-:S03]  /*0550*/  @!P0 LOP3.LUT R5, R5, R26, RZ, 0x3c, !PT ;  /* 0x0000001a05058212 */ /* 0x004fc600078e3cff */
[----:B------:R-:W2:Y:S01]  /*0560*/  @P2 LDG.E R26, desc[UR8][R14.64+0x38] ;  /* 0x000038080e1a2981 */ /* 0x000ea2000c1e1900 */
[----:B---3--:R-:W-:-:S03]  /*0570*/  @P1 LOP3.LUT R5, R5, R28, RZ, 0x3c, !PT ;  /* 0x0000001c05051212 */ /* 0x008fc600078e3cff */
[----:B------:R-:W3:Y:S01]  /*0580*/  @P3 LDG.E R28, desc[UR8][R14.64+0x4c] ;  /* 0x00004c080e1c3981 */ /* 0x000ee2000c1e1900 */
[----:B----4-:R-:W-:-:S03]  /*0590*/  @!P0 LOP3.LUT R11, R11, R22, RZ, 0x3c, !PT ;  /* 0x000000160b0b8212 */ /* 0x010fc600078e3cff */
[----:B------:R-:W4:Y:S01]  /*05a0*/  @!P0 LDG.E R22, desc[UR8][R14.64+0x8] ;  /* 0x000008080e168981 */ /* 0x000f22000c1e1900 */
[----:B------:R-:W-:-:S03]  /*05b0*/  @!P0 LOP3.LUT R6, R6, R23, RZ, 0x3c, !PT ;  /* 0x0000001706068212 */ /* 0x000fc600078e3cff */
[----:B------:R-:W4:Y:S01]  /*05c0*/  @P4 LDG.E R23, desc[UR8][R14.64+0x60] ;  /* 0x000060080e174981 */ /* 0x000f22000c1e1900 */
[----:B--2---:R-:W-:-:S03]  /*05d0*/  @P2 LOP3.LUT R5, R5, R26, RZ, 0x3c, !PT ;  /* 0x0000001a05052212 */ /* 0x004fc600078e3cff */
[----:B------:R-:W2:Y:S01]  /*05e0*/  @P5 LDG.E R26, desc[UR8][R14.64+0x74] ;  /* 0x000074080e1a5981 */ /* 0x000ea2000c1e1900 */
[----:B---3--:R-:W-:-:S03]  /*05f0*/  @P3 LOP3.LUT R5, R5, R28, RZ, 0x3c, !PT ;  /* 0x0000001c05053212 */ /* 0x008fc600078e3cff */
[----:B------:R-:W3:Y:S01]  /*0600*/  @P6 LDG.E R28, desc[UR8][R14.64+0x88] ;  /* 0x000088080e1c6981 */ /* 0x000ee2000c1e1900 */
[----:B----4-:R-:W-:-:S03]  /*0610*/  @!P0 LOP3.LUT R7, R7, R22, RZ, 0x3c, !PT ;  /* 0x0000001607078212 */ /* 0x010fc600078e3cff */
[----:B------:R-:W4:Y:S01]  /*0620*/  @P1 LDG.E R22, desc[UR8][R14.64+0x14] ;  /* 0x000014080e161981 */ /* 0x000f22000c1e1900 */
[----:B------:R-:W-:-:S03]  /*0630*/  @P4 LOP3.LUT R5, R5, R23, RZ, 0x3c, !PT ;  /* 0x0000001705054212 */ /* 0x000fc600078e3cff */
[----:B------:R-:W3:Y:S01]  /*0640*/  @!P0 LDG.E R23, desc[UR8][R14.64+0xc] ;  /* 0x00000c080e178981 */ /* 0x000ee2000c1e1900 */
[----:B--2---:R-:W-:-:S03]  /*0650*/  @P5 LOP3.LUT R5, R5, R26, RZ, 0x3c, !PT ;  /* 0x0000001a05055212 */ /* 0x004fc600078e3cff */
[----:B------:R-:W2:Y:S01]  /*0660*/  @P2 LDG.E R26, desc[UR8][R14.64+0x28] ;  /* 0x000028080e1a2981 */ /* 0x000ea2000c1e1900 */
[----:B----4-:R-:W-:-:S03]  /*0670*/  @P1 LOP3.LUT R11, R11, R22, RZ, 0x3c, !PT ;  /* 0x000000160b0b1212 */ /* 0x010fc600078e3cff */
[----:B------:R-:W4:Y:S01]  /*0680*/  @P1 LDG.E R22, desc[UR8][R14.64+0x1c] ;  /* 0x00001c080e161981 */ /* 0x000f22000c1e1900 */
[----:B---3--:R-:W-:-:S03]  /*0690*/  @!P0 LOP3.LUT R4, R4, R23, RZ, 0x3c, !PT ;  /* 0x0000001704048212 */ /* 0x008fc600078e3cff */
[----:B------:R-:W3:Y:S01]  /*06a0*/  @P1 LDG.E R23, desc[UR8][R14.64+0x18] ;  /* 0x000018080e171981 */ /* 0x000ee2000c1e1900 */
[----:B------:R-:W-:-:S03]  /*06b0*/  @P1 LOP3.LUT R4, R4, R25, RZ, 0x3c, !PT ;  /* 0x0000001904041212 */ /* 0x000fc600078e3cff */
[----:B------:R-:W3:Y:S01]  /*06c0*/  @P2 LDG.E R25, desc[UR8][R14.64+0x34] ;  /* 0x000034080e192981 */ /* 0x000ee2000c1e1900 */
[----:B--2---:R-:W-:-:S03]  /*06d0*/  @P2 LOP3.LUT R11, R11, R26, RZ, 0x3c, !PT ;  /* 0x0000001a0b0b2212 */ /* 0x004fc600078e3cff */
[----:B------:R-:W2:Y:S01]  /*06e0*/  @P3 LDG.E R26, desc[UR8][R14.64+0x3c] ;  /* 0x00003c080e1a3981 */ /* 0x000ea2000c1e1900 */
[----:B----4-:R-:W-:-:S03]  /*06f0*/  @P1 LOP3.LUT R7, R7, R22, RZ, 0x3c, !PT ;  /* 0x0000001607071212 */ /* 0x010fc600078e3cff */
[----:B------:R-:W4:Y:S01]  /*0700*/  @P2 LDG.E R22, desc[UR8][R14.64+0x30] ;  /* 0x000030080e162981 */ /* 0x000f22000c1e1900 */
[----:B---3--:R-:W-:-:S03]  /*0710*/  @P1 LOP3.LUT R6, R6, R23, RZ, 0x3c, !PT ;  /* 0x0000001706061212 */ /* 0x008fc600078e3cff */
        /* <DEDUP_REMOVED lines=25> */
[----:B------:R-:W-:Y:S02]  /*08b0*/  LOP3.LUT P0, RZ, R24, 0x80, RZ, 0xc0, !PT ;  /* 0x0000008018ff7812 */ /* 0x000fe4000780c0ff */
[----:B------:R-:W-:Y:S02]  /*08c0*/  @P5 LOP3.LUT R4, R4, R25, RZ, 0x3c, !PT ;  /* 0x0000001904045212 */ /* 0x000fe400078e3cff */
[----:B------:R-:W3:Y:S01]  /*08d0*/  @P6 LDG.E R25, desc[UR8][R14.64+0x84] ;  /* 0x000084080e196981 */ /* 0x000ee2000c1e1900 */
[----:B--2---:R-:W-:-:S08]  /*08e0*/  @P6 LOP3.LUT R11, R11, R26, RZ, 0x3c, !PT ;  /* 0x0000001a0b0b6212 */ /* 0x004fd000078e3cff */
        /* <DEDUP_REMOVED lines=13> */
[----:B------:R-:W-:Y:S02]  /*09c0*/  @P6 LOP3.LUT R5, R5, R28, RZ, 0x3c, !PT ;  /* 0x0000001c05056212 */ /* 0x000fe400078e3cff */
[----:B------:R-:W-:Y:S02]  /*09d0*/  @P0 LOP3.LUT R4, R4, R25, RZ, 0x3c, !PT ;  /* 0x0000001904040212 */ /* 0x000fe400078e3cff */
[----:B--2---:R-:W-:Y:S02]  /*09e0*/  @P0 LOP3.LUT R5, R5, R26, RZ, 0x3c, !PT ;  /* 0x0000001a05050212 */ /* 0x004fe400078e3cff */
[----:B----4-:R-:W-:Y:S02]  /*09f0*/  @P0 LOP3.LUT R7, R7, R22, RZ, 0x3c, !PT ;  /* 0x0000001607070212 */ /* 0x010fe400078e3cff */
[----:B---3--:R-:W-:Y:S02]  /*0a00*/  @P0 LOP3.LUT R6, R6, R23, RZ, 0x3c, !PT ;  /* 0x0000001706060212 */ /* 0x008fe400078e3cff */
[----:B------:R-:W-:-:S13]  /*0a10*/  R2P PR, R24.B1, 0x7f ;  /* 0x0000007f18007804 */ /* 0x000fda0000001000 */
[----:B------:R-:W2:Y:S04]  /*0a20*/  @P0 LDG.E R22, desc[UR8][R14.64+0xa0] ;  /* 0x0000a0080e160981 */ /* 0x000ea8000c1e1900 */
[----:B------:R-:W3:Y:S04]  /*0a30*/  @P0 LDG.E R23, desc[UR8][R14.64+0xa4] ;  /* 0x0000a4080e170981 */ /* 0x000ee8000c1e1900 */
[----:B------:R-:W4:Y:S04]  /*0a40*/  @P0 LDG.E R26, desc[UR8][R14.64+0xa8] ;  /* 0x0000a8080e1a0981 */ /* 0x000f28000c1e1900 */
[----:B------:R-:W4:Y:S01]  /*0a50*/  @P1 LDG.E R25, desc[UR8][R14.64+0xb8] ;  /* 0x0000b8080e191981 */ /* 0x000f22000c1e1900 */
[----:B--2---:R-:W-:-:S03]  /*0a60*/  @P0 LOP3.LUT R11, R11, R22, RZ, 0x3c, !PT ;  /* 0x000000160b0b0212 */ /* 0x004fc600078e3cff */
[----:B------:R-:W2:Y:S01]  /*0a70*/  @P0 LDG.E R22, desc[UR8][R14.64+0xb0] ;  /* 0x0000b0080e160981 */ /* 0x000ea2000c1e1900 */
[----:B---3--:R-:W-:-:S03]  /*0a80*/  @P0 LOP3.LUT R6, R6, R23, RZ, 0x3c, !PT ;  /* 0x0000001706060212 */ /* 0x008fc600078e3cff */
[----:B------:R-:W3:Y:S01]  /*0a90*/  @P0 LDG.E R23, desc[UR8][R14.64+0xac] ;  /* 0x0000ac080e170981 */ /* 0x000ee2000c1e1900 */
[----:B----4-:R-:W-:-:S03]  /*0aa0*/  @P0 LOP3.LUT R7, R7, R26, RZ, 0x3c, !PT ;  /* 0x0000001a07070212 */ /* 0x010fc600078e3cff */
[----:B------:R-:W4:Y:S01]  /*0ab0*/  @P1 LDG.E R26, desc[UR8][R14.64+0xb4] ;  /* 0x0000b4080e1a1981 */ /* 0x000f22000c1e1900 */
[----:B--2---:R-:W-:-:S03]  /*0ac0*/  @P0 LOP3.LUT R5, R5, R22, RZ, 0x3c, !PT ;  /* 0x0000001605050212 */ /* 0x004fc600078e3cff */
[----:B------:R-:W2:Y:S01]  /*0ad0*/  @P1 LDG.E R22, desc[UR8][R14.64+0xbc] ;  /* 0x0000bc080e161981 */ /* 0x000ea2000c1e1900 */
[----:B---3--:R-:W-:Y:S02]  /*0ae0*/  @P0 LOP3.LUT R4, R4, R23, RZ, 0x3c, !PT ;  /* 0x0000001704040212 */ /* 0x008fe400078e3cff */
[----:B------:R-:W-:Y:S01]  /*0af0*/  LOP3.LUT P0, RZ, R24, 0x8000, RZ, 0xc0, !PT ;  /* 0x0000800018ff7812 */ /* 0x000fe2000780c0ff */
[----:B------:R-:W3:Y:S04]  /*0b00*/  @P1 LDG.E R23, desc[UR8][R14.64+0xc0] ;  /* 0x0000c0080e171981 */ /* 0x000ee8000c1e1900 */
[----:B------:R-:W4:Y:S01]  /*0b10*/  @P1 LDG.E R24, desc[UR8][R14.64+0xc4] ;  /* 0x0000c4080e181981 */ /* 0x000f22000c1e1900 */
[----:B--2---:R-:W-:-:S03]  /*0b20*/  @P1 LOP3.LUT R7, R7, R22, RZ, 0x3c, !PT ;  /* 0x0000001607071212 */ /* 0x004fc600078e3cff */
[----:B------:R-:W2:Y:S01]  /*0b30*/  @P2 LDG.E R22, desc[UR8][R14.64+0xd0] ;  /* 0x0000d0080e162981 */ /* 0x000ea2000c1e1900 */
[----:B---3--:R-:W-:-:S03]  /*0b40*/  @P1 LOP3.LUT R4, R4, R23, RZ, 0x3c, !PT ;  /* 0x0000001704041212 */ /* 0x008fc600078e3cff */
[----:B------:R-:W3:Y:S01]  /*0b50*/  @P2 LDG.E R23, desc[UR8][R14.64+0xcc] ;  /* 0x0000cc080e172981 */ /* 0x000ee2000c1e1900 */
[----:B----4-:R-:W-:-:S03]  /*0b60*/  @P1 LOP3.LUT R5, R5, R24, RZ, 0x3c, !PT ;  /* 0x0000001805051212 */ /* 0x010fc600078e3cff */
[----:B------:R-:W4:Y:S01]  /*0b70*/  @P2 LDG.E R24, desc[UR8][R14.64+0xd8] ;  /* 0x0000d8080e182981 */ /* 0x000f22000c1e1900 */
[----:B------:R-:W-:Y:S02]  /*0b80*/  @P1 LOP3.LUT R11, R11, R26, RZ, 0x3c, !PT ;  /* 0x0000001a0b0b1212 */ /* 0x000fe400078e3cff */
[----:B------:R-:W-:Y:S01]  /*0b90*/  @P1 LOP3.LUT R6, R6, R25, RZ, 0x3c, !PT ;  /* 0x0000001906061212 */ /* 0x000fe200078e3cff */
        /* <DEDUP_REMOVED lines=8> */
[----:B------:R-:W-:-:S03]  /*0c20*/  @P2 LOP3.LUT R11, R11, R26, RZ, 0x3c, !PT ;  /* 0x0000001a0b0b2212 */ /* 0x000fc600078e3cff */
        /* <DEDUP_REMOVED lines=43> */
[----:B------:R-:W-:-:S04]  /*0ee0*/  UIADD3 UR4, UPT, UPT, UR4, 0x10, URZ ;  /* 0x0000001004047890 */ /* 0x000fc8000fffe0ff */
[----:B------:R-:W-:Y:S01]  /*0ef0*/  UISETP.NE.AND UP0, UPT, UR4, 0x20, UPT ;  /* 0x000000200400788c */ /* 0x000fe2000bf05270 */
[----:B------:R-:W-:Y:S02]  /*0f00*/  @P0 LOP3.LUT R5, R5, R26, RZ, 0x3c, !PT ;  /* 0x0000001a05050212 */ /* 0x000fe400078e3cff */
[----:B------:R-:W-:Y:S02]  /*0f10*/  @P0 LOP3.LUT R4, R4, R25, RZ, 0x3c, !PT ;  /* 0x0000001904040212 */ /* 0x000fe400078e3cff */
[----:B--2---:R-:W-:Y:S02]  /*0f20*/  @P0 LOP3.LUT R11, R11, R22, RZ, 0x3c, !PT ;  /* 0x000000160b0b0212 */ /* 0x004fe400078e3cff */
[----:B---3--:R-:W-:Y:S02]  /*0f30*/  @P0 LOP3.LUT R6, R6, R23, RZ, 0x3c, !PT ;  /* 0x0000001706060212 */ /* 0x008fe400078e3cff */
[----:B----4-:R-:W-:Y:S01]  /*0f40*/  @P0 LOP3.LUT R7, R7, R24, RZ, 0x3c, !PT ;  /* 0x0000001807070212 */ /* 0x010fe200078e3cff */
[----:B------:R-:W-:Y:S06]  /*0f50*/  BRA.U UP0, `(.L_x_13) ;  /* 0xfffffff5004c7547 */ /* 0x000fec000b83ffff */
[----:B------:R-:W-:-:S05]  /*0f60*/  VIADD R18, R18, 0x1 ;  /* 0x0000000112127836 */ /* 0x000fca0000000000 */
[----:B------:R-:W-:-:S13]  /*0f70*/  ISETP.NE.AND P0, PT, R18, 0x5, PT ;  /* 0x000000051200780c */ /* 0x000fda0003f05270 */
[----:B------:R-:W-:Y:S05]  /*0f80*/  @P0 BRA `(.L_x_14) ;  /* 0xfffffff400300947 */ /* 0x000fea000383ffff */
[----:B------:R0:W-:Y:S01]  /*0f90*/  STL [R1+0x4], R11 ;  /* 0x0000040b01007387 */ /* 0x0001e20000100800 */
[----:B------:R-:W-:-:S03]  /*0fa0*/  ISETP.NE.U32.AND P0, PT, R21, 0x1, PT ;  /* 0x000000011500780c */ /* 0x000fc60003f05070 */
[----:B------:R0:W-:Y:S01]  /*0fb0*/  STL.64 [R1+0x8], R6 ;  /* 0x0000080601007387 */ /* 0x0001e20000100a00 */
[----:B------:R-:W-:-:S03]  /*0fc0*/  ISETP.NE.AND.EX P0, PT, RZ, RZ, PT, P0 ;  /* 0x000000ffff00720c */ /* 0x000fc60003f05300 */
[----:B------:R0:W-:Y:S10]  /*0fd0*/  STL.64 [R1+0x10], R4 ;  /* 0x0000100401007387 */ /* 0x0001f40000100a00 */
[----:B------:R-:W-:Y:S05]  /*0fe0*/  @!P0 BRA `(.L_x_12) ;  /* 0x0000001800048947 */ /* 0x000fea0003800000 */
[----:B------:R-:W-:Y:S01]  /*0ff0*/  UMOV UR4, URZ ;  /* 0x000000ff00047c82 */ /* 0x000fe20008000000 */
[----:B------:R-:W-:Y:S01]  /*1000*/  UMOV UR5, URZ ;  /* 0x000000ff00057c82 */ /* 0x000fe20008000000 */
[----:B------:R-:W-:Y:S02]  /*1010*/  IMAD.MOV.U32 R18, RZ, RZ, RZ ;  /* 0x000000ffff127224 */ /* 0x000fe400078e00ff */
[----:B0-----:R-:W-:Y:S02]  /*1020*/  IMAD.MOV.U32 R11, RZ, RZ, RZ ;  /* 0x000000ffff0b7224 */ /* 0x001fe400078e00ff */
[----:B------:R-:W-:Y:S02]  /*1030*/  IMAD.U32 R5, RZ, RZ, UR4 ;  /* 0x00000004ff057e24 */ /* 0x000fe4000f8e00ff */
[----:B------:R-:W-:Y:S02]  /*1040*/  IMAD.U32 R4, RZ, RZ, UR5 ;  /* 0x00000005ff047e24 */ /* 0x000fe4000f8e00ff */
[----:B------:R-:W-:-:S02]  /*1050*/  IMAD.U32 R7, RZ, RZ, UR4 ;  /* 0x00000004ff077e24 */ /* 0x000fc4000f8e00ff */
[----:B------:R-:W-:-:S07]  /*1060*/  IMAD.U32 R6, RZ, RZ, UR5 ;  /* 0x00000005ff067e24 */ /* 0x000fce000f8e00ff */
.L_x_16:
[----:B------:R-:W-:-:S06]  /*1070*/  IMAD R19, R18, 0x4, R1 ;  /* 0x0000000412137824 */ /* 0x000fcc00078e0201 */
[----:B------:R-:W5:Y:S01]  /*1080*/  LDL R19, [R19+0x4] ;  /* 0x0000040013137983 */ /* 0x000f620000100800 */
[----:B------:R-:W-:Y:S01]  /*1090*/  IMAD.SHL.U32 R20, R18, 0x20, RZ ;  /* 0x0000002012147824 */ /* 0x000fe200078e00ff */
[----:B------:R-:W-:-:S06]  /*10a0*/  UMOV UR4, URZ ;  /* 0x000000ff00047c82 */ /* 0x000fcc0008000000 */
.L_x_15:
        /* <DEDUP_REMOVED lines=181> */
[----:B------:R-:W-:Y:S05]  /*1c00*/  @P0 BRA `(.L_x_12) ;  /* 0x0000000800fc0947 */ /* 0x000fea0003800000 */
[----:B------:R-:W-:Y:S01]  /*1c10*/  UMOV UR4, URZ ;  /* 0x000000ff00047c82 */ /* 0x000fe20008000000 */
[----:B------:R-:W-:Y:S01]  /*1c20*/  UMOV UR5, URZ ;  /* 0x000000ff00057c82 */ /* 0x000fe20008000000 */
[----:B------:R-:W-:Y:S02]  /*1c30*/  IMAD.MOV.U32 R18, RZ, RZ, RZ ;  /* 0x000000ffff127224 */ /* 0x000fe400078e00ff */
[----:B--2---:R-:W-:Y:S02]  /*1c40*/  IMAD.MOV.U32 R11, RZ, RZ, RZ ;  /* 0x000000ffff0b7224 */ /* 0x004fe400078e00ff */
[----:B------:R-:W-:Y:S02]  /*1c50*/  IMAD.U32 R5, RZ, RZ, UR4 ;  /* 0x00000004ff057e24 */ /* 0x000fe4000f8e00ff */
[----:B------:R-:W-:Y:S02]  /*1c60*/  IMAD.U32 R4, RZ, RZ, UR5 ;  /* 0x00000005ff047e24 */ /* 0x000fe4000f8e00ff */
[----:B------:R-:W-:-:S02]  /*1c70*/  IMAD.U32 R7, RZ, RZ, UR4 ;  /* 0x00000004ff077e24 */ /* 0x000fc4000f8e00ff */
[----:B------:R-:W-:-:S07]  /*1c80*/  IMAD.U32 R6, RZ, RZ, UR5 ;  /* 0x00000005ff067e24 */ /* 0x000fce000f8e00ff */
.L_x_18:
[----:B------:R-:W-:-:S06]  /*1c90*/  IMAD R19, R18, 0x4, R1 ;  /* 0x0000000412137824 */ /* 0x000fcc00078e0201 */
[----:B------:R-:W5:Y:S01]  /*1ca0*/  LDL R19, [R19+0x4] ;  /* 0x0000040013137983 */ /* 0x000f620000100800 */
[----:B------:R-:W-:Y:S01]  /*1cb0*/  IMAD.SHL.U32 R20, R18, 0x20, RZ ;  /* 0x0000002012147824 */ /* 0x000fe200078e00ff */
[----:B------:R-:W-:-:S06]  /*1cc0*/  UMOV UR4, URZ ;  /* 0x000000ff00047c82 */ /* 0x000fcc0008000000 */
.L_x_17:
        /* <DEDUP_REMOVED lines=9> */
[----:B------:R-:W4:Y:S04]  /*1d60*/  @P2 LDG.E R26, desc[UR8][R14.64+0x38] ;  /* 0x000038080e1a2981 */ /* 0x000f28000c1e1900 */
[----:B------:R-:W4:Y:S04]  /*1d70*/  @P3 LDG.E R28, desc[UR8][R14.64+0x4c] ;  /* 0x00004c080e1c3981 */ /* 0x000f28000c1e1900 */
[----:B------:R-:W4:Y:S04]  /*1d80*/  @!P0 LDG.E R21, desc[UR8][R14.64+0x4] ;  /* 0x000004080e158981 */ /* 0x000f28000c1e1900 */
[----:B------:R-:W4:Y:S01]  /*1d90*/  @P1 LDG.E R25, desc[UR8][R14.64+0x20] ;  /* 0x000020080e191981 */ /* 0x000f22000c1e1900 */
[----:B--2---:R-:W-:-:S03]  /*1da0*/  @!P0 LOP3.LUT R5, R5, R22, RZ, 0x3c, !PT ;  /* 0x0000001605058212 */ /* 0x004fc600078e3cff */
[----:B------:R-:W2:Y:S01]  /*1db0*/  @!P0 LDG.E R22, desc[UR8][R14.64] ;  /* 0x000000080e168981 */ /* 0x000ea2000c1e1900 */
[----:B---3--:R-:W-:-:S03]  /*1dc0*/  @P1 LOP3.LUT R5, R5, R24, RZ, 0x3c, !PT ;  /* 0x0000001805051212 */ /* 0x008fc600078e3cff */
[----:B------:R-:W3:Y:S01]  /*1dd0*/  @P4 LDG.E R24, desc[UR8][R14.64+0x60] ;  /* 0x000060080e184981 */ /* 0x000ee2000c1e1900 */
[----:B----4-:R-:W-:-:S03]  /*1de0*/  @P2 LOP3.LUT R5, R5, R26, RZ, 0x3c, !PT ;  /* 0x0000001a05052212 */ /* 0x010fc600078e3cff */
[----:B------:R-:W4:Y:S01]  /*1df0*/  @P5 LDG.E R26, desc[UR8][R14.64+0x74] ;  /* 0x000074080e1a5981 */ /* 0x000f22000c1e1900 */
[----:B------:R-:W-:Y:S02]  /*1e00*/  @P3 LOP3.LUT R5, R5, R28, RZ, 0x3c, !PT ;  /* 0x0000001c05053212 */ /* 0x000fe400078e3cff */
[----:B------:R-:W-:Y:S02]  /*1e10*/  @!P0 LOP3.LUT R6, R6, R21, RZ, 0x3c, !PT ;  /* 0x0000001506068212 */ /* 0x000fe400078e3cff */
[----:B------:R-:W4:Y:S01]  /*1e20*/  @!P0 LDG.E R21, desc[UR8][R14.64+0xc] ;  /* 0x00000c080e158981 */ /* 0x000f22000c1e1900 */
[----:B--2---:R-:W-:-:S03]  /*1e30*/  @!P0 LOP3.LUT R11, R11, R22, RZ, 0x3c, !PT ;  /* 0x000000160b0b8212 */ /* 0x004fc600078e3cff */
[----:B------:R-:W2:Y:S01]  /*1e40*/  @!P0 LDG.E R22, desc[UR8][R14.64+0x8] ;  /* 0x000008080e168981 */ /* 0x000ea2000c1e1900 */
[----:B---3--:R-:W-:-:S03]  /*1e50*/  @P4 LOP3.LUT R5, R5, R24, RZ, 0x3c, !PT ;  /* 0x0000001805054212 */ /* 0x008fc600078e3cff */
[----:B------:R-:W3:Y:S01]  /*1e60*/  @P1 LDG.E R24, desc[UR8][R14.64+0x14] ;  /* 0x000014080e181981 */ /* 0x000ee2000c1e1900 */
[----:B----4-:R-:W-:-:S03]  /*1e70*/  @!P0 LOP3.LUT R4, R4, R21, RZ, 0x3c, !PT ;  /* 0x0000001504048212 */ /* 0x010fc600078e3cff */
[----:B------:R-:W4:Y:S01]  /*1e80*/  @P1 LDG.E R21, desc[UR8][R14.64+0x18] ;  /* 0x000018080e151981 */ /* 0x000f22000c1e1900 */
[----:B--2---:R-:W-:-:S03]  /*1e90*/  @!P0 LOP3.LUT R7, R7, R22, RZ, 0x3c, !PT ;  /* 0x0000001607078212 */ /* 0x004fc600078e3cff */
[----:B------:R-:W2:Y:S01]  /*1ea0*/  @P1 LDG.E R22, desc[UR8][R14.64+0x1c] ;  /* 0x00001c080e161981 */ /* 0x000ea2000c1e1900 */
[----:B---3--:R-:W-:-:S03]  /*1eb0*/  @P1 LOP3.LUT R11, R11, R24, RZ, 0x3c, !PT ;  /* 0x000000180b0b1212 */ /* 0x008fc600078e3cff */
[----:B------:R-:W3:Y:S01]  /*1ec0*/  @P2 LDG.E R24, desc[UR8][R14.64+0x28] ;  /* 0x000028080e182981 */ /* 0x000ee2000c1e1900 */
[----:B------:R-:W-:-:S03]  /*1ed0*/  @P1 LOP3.LUT R4, R4, R25, RZ, 0x3c, !PT ;  /* 0x0000001904041212 */ /* 0x000fc600078e3cff */
[----:B------:R-:W3:Y:S01]  /*1ee0*/  @P2 LDG.E R25, desc[UR8][R14.64+0x34] ;  /* 0x000034080e192981 */ /* 0x000ee2000c1e1900 */
[----:B----4-:R-:W-:-:S03]  /*1ef0*/  @P1 LOP3.LUT R6, R6, R21, RZ, 0x3c, !PT ;  /* 0x0000001506061212 */ /* 0x010fc600078e3cff */
[----:B------:R-:W4:Y:S01]  /*1f00*/  @P2 LDG.E R21, desc[UR8][R14.64+0x2c] ;  /* 0x00002c080e152981 */ /* 0x000f22000c1e1900 */
[----:B--2---:R-:W-:-:S03]  /*1f10*/  @P1 LOP3.LUT R7, R7, R22, RZ, 0x3c, !PT ;  /* 0x0000001607071212 */ /* 0x004fc600078e3cff */
        /* <DEDUP_REMOVED lines=27> */
[----:B------:R-:W-:Y:S02]  /*20d0*/  LOP3.LUT P0, RZ, R23, 0x80, RZ, 0xc0, !PT ;  /* 0x0000008017ff7812 */ /* 0x000fe4000780c0ff */
[----:B------:R-:W-:Y:S02]  /*20e0*/  @P5 LOP3.LUT R4, R4, R25, RZ, 0x3c, !PT ;  /* 0x0000001904045212 */ /* 0x000fe400078e3cff */
        /* <DEDUP_REMOVED lines=17> */
[----:B------:R-:W-:Y:S02]  /*2200*/  @P6 LOP3.LUT R5, R5, R26, RZ, 0x3c, !PT ;  /* 0x0000001a05056212 */ /* 0x000fe400078e3cff */
[----:B------:R-:W-:Y:S02]  /*2210*/  @P0 LOP3.LUT R4, R4, R25, RZ, 0x3c, !PT ;  /* 0x0000001904040212 */ /* 0x000fe400078e3cff */
[----:B----4-:R-:W-:Y:S02]  /*2220*/  @P0 LOP3.LUT R6, R6, R21, RZ, 0x3c, !PT ;  /* 0x0000001506060212 */ /* 0x010fe400078e3cff */
[----:B--2---:R-:W-:Y:S02]  /*2230*/  @P0 LOP3.LUT R7, R7, R22, RZ, 0x3c, !PT ;  /* 0x0000001607070212 */ /* 0x004fe400078e3cff */
[----:B---3--:R-:W-:Y:S02]  /*2240*/  @P0 LOP3.LUT R5, R5, R24, RZ, 0x3c, !PT ;  /* 0x0000001805050212 */ /* 0x008fe400078e3cff */
[----:B------:R-:W-:-:S13]  /*2250*/  R2P PR, R23.B1, 0x7f ;  /* 0x0000007f17007804 */ /* 0x000fda0000001000 */
[----:B------:R-:W2:Y:S04]  /*2260*/  @P0 LDG.E R22, desc[UR8][R14.64+0xa0] ;  /* 0x0000a0080e160981 */ /* 0x000ea8000c1e1900 */
[----:B------:R-:W3:Y:S04]  /*2270*/  @P0 LDG.E R21, desc[UR8][R14.64+0xa4] ;  /* 0x0000a4080e150981 */ /* 0x000ee8000c1e1900 */
[----:B------:R-:W4:Y:S04]  /*2280*/  @P0 LDG.E R24, desc[UR8][R14.64+0xb0] ;  /* 0x0000b0080e180981 */ /* 0x000f28000c1e1900 */
        /* <DEDUP_REMOVED lines=10> */
[----:B------:R-:W-:-:S03]  /*2330*/  @P0 LOP3.LUT R4, R4, R25, RZ, 0x3c, !PT ;  /* 0x0000001904040212 */ /* 0x000fc600078e3cff */
[----:B------:R-:W2:Y:S01]  /*2340*/  @P1 LDG.E R25, desc[UR8][R14.64+0xc0] ;  /* 0x0000c0080e191981 */ /* 0x000ea2000c1e1900 */
[----:B------:R-:W-:Y:S02]  /*2350*/  LOP3.LUT P0, RZ, R23, 0x8000, RZ, 0xc0, !PT ;  /* 0x0000800017ff7812 */ /* 0x000fe4000780c0ff */
[----:B---3--:R-:W-:Y:S01]  /*2360*/  @P1 LOP3.LUT R6, R6, R21, RZ, 0x3c, !PT ;  /* 0x0000001506061212 */ /* 0x008fe200078e3cff */
[----:B------:R-:W3:Y:S01]  /*2370*/  @P2 LDG.E R23, desc[UR8][R14.64+0xd4] ;  /* 0x0000d4080e172981 */ /* 0x000ee2000c1e1900 */
[----:B----4-:R-:W-:-:S03]  /*2380*/  @P1 LOP3.LUT R7, R7, R24, RZ, 0x3c, !PT ;  /* 0x0000001807071212 */ /* 0x010fc600078e3cff */
[----:B------:R-:W4:Y:S04]  /*2390*/  @P2 LDG.E R24, desc[UR8][R14.64+0xc8] ;  /* 0x0000c8080e182981 */ /* 0x000f28000c1e1900 */
[----:B------:R-:W4:Y:S01]  /*23a0*/  @P2 LDG.E R21, desc[UR8][R14.64+0xcc] ;  /* 0x0000cc080e152981 */ /* 0x000f22000c1e1900 */
[----:B--2---:R-:W-:-:S03]  /*23b0*/  @P1 LOP3.LUT R11, R11, R22, RZ, 0x3c, !PT ;  /* 0x000000160b0b1212 */ /* 0x004fc600078e3cff */
[----:B------:R-:W2:Y:S04]  /*23c0*/  @P0 LDG.E R28, desc[UR8][R14.64+0x13c] ;  /* 0x00013c080e1c0981 */ /* 0x000ea8000c1e1900 */
[----:B------:R-:W2:Y:S01]  /*23d0*/  @P1 LDG.E R22, desc[UR8][R14.64+0xc4] ;  /* 0x0000c4080e161981 */ /* 0x000ea2000c1e1900 */
[----:B------:R-:W-:Y:S02]  /*23e0*/  @P1 LOP3.LUT R4, R4, R25, RZ, 0x3c, !PT ;  /* 0x0000001904041212 */ /* 0x000fe400078e3cff */
[----:B------:R-:W-:Y:S02]  /*23f0*/  @P2 LOP3.LUT R7, R7, R26, RZ, 0x3c, !PT ;  /* 0x0000001a07072212 */ /* 0x000fe400078e3cff */
[----:B---3--:R-:W-:Y:S01]  /*2400*/  @P2 LOP3.LUT R4, R4, R23, RZ, 0x3c, !PT ;  /* 0x0000001704042212 */ /* 0x008fe200078e3cff */
[----:B------:R-:W3:Y:S01]  /*2410*/  @P3 LDG.E R26, desc[UR8][R14.64+0xe4] ;  /* 0x0000e4080e1a3981 */ /* 0x000ee2000c1e1900 */
[----:B----4-:R-:W-:-:S03]  /*2420*/  @P2 LOP3.LUT R11, R11, R24, RZ, 0x3c, !PT ;  /* 0x000000180b0b2212 */ /* 0x010fc600078e3cff */
[----:B------:R-:W4:Y:S01]  /*2430*/  @P3 LDG.E R24, desc[UR8][R14.64+0xdc] ;  /* 0x0000dc080e183981 */ /* 0x000f22000c1e1900 */
[----:B------:R-:W-:-:S03]  /*2440*/  @P2 LOP3.LUT R6, R6, R21, RZ, 0x3c, !PT ;  /* 0x0000001506062212 */ /* 0x000fc600078e3cff */
        /* <DEDUP_REMOVED lines=44> */
[----:B------:R-:W-:-:S04]  /*2710*/  UIADD3 UR4, UPT, UPT, UR4, 0x10, URZ ;  /* 0x0000001004047890 */ /* 0x000fc8000fffe0ff */
[----:B------:R-:W-:Y:S01]  /*2720*/  UISETP.NE.AND UP0, UPT, UR4, 0x20, UPT ;  /* 0x000000200400788c */ /* 0x000fe2000bf05270 */
[----:B---3--:R-:W-:Y:S02]  /*2730*/  @P0 LOP3.LUT R7, R7, R26, RZ, 0x3c, !PT ;  /* 0x0000001a07070212 */ /* 0x008fe400078e3cff */
[----:B----4-:R-:W-:Y:S02]  /*2740*/  @P0 LOP3.LUT R11, R11, R24, RZ, 0x3c, !PT ;  /* 0x000000180b0b0212 */ /* 0x010fe400078e3cff */
[----:B------:R-:W-:Y:S02]  /*2750*/  @P0 LOP3.LUT R6, R6, R21, RZ, 0x3c, !PT ;  /* 0x0000001506060212 */ /* 0x000fe400078e3cff */
[----:B------:R-:W-:Y:S02]  /*2760*/  @P0 LOP3.LUT R4, R4, R23, RZ, 0x3c, !PT ;  /* 0x0000001704040212 */ /* 0x000fe400078e3cff */
[----:B--2---:R-:W-:-:S04]  /*2770*/  @P6 LOP3.LUT R5, R5, R22, RZ, 0x3c, !PT ;  /* 0x0000001605056212 */ /* 0x004fc800078e3cff */
[----:B------:R-:W-:Y:S01]  /*2780*/  @P0 LOP3.LUT R5, R5, R28, RZ, 0x3c, !PT ;  /* 0x0000001c05050212 */ /* 0x000fe200078e3cff */
[----:B------:R-:W-:Y:S06]  /*2790*/  BRA.U UP0, `(.L_x_17) ;  /* 0xfffffff5004c7547 */ /* 0x000fec000b83ffff */
[----:B------:R-:W-:-:S05]  /*27a0*/  VIADD R18, R18, 0x1 ;  /* 0x0000000112127836 */ /* 0x000fca0000000000 */
[----:B------:R-:W-:-:S13]  /*27b0*/  ISETP.NE.AND P0, PT, R18, 0x5, PT ;  /* 0x000000051200780c */ /* 0x000fda0003f05270 */
[----:B------:R-:W-:Y:S05]  /*27c0*/  @P0 BRA `(.L_x_18) ;  /* 0xfffffff400300947 */ /* 0x000fea000383ffff */
[----:B------:R3:W-:Y:S04]  /*27d0*/  STL [R1+0x4], R11 ;  /* 0x0000040b01007387 */ /* 0x0007e80000100800 */
[----:B------:R3:W-:Y:S04]  /*27e0*/  STL.64 [R1+0x8], R6 ;  /* 0x0000080601007387 */ /* 0x0007e80000100a00 */
[----:B------:R3:W-:Y:S02]  /*27f0*/  STL.64 [R1+0x10], R4 ;  /* 0x0000100401007387 */ /* 0x0007e40000100a00 */
.L_x_12:
[----:B------:R-:W-:Y:S05]  /*2800*/  BSYNC.RECONVERGENT B1 ;  /* 0x0000000000017941 */ /* 0x000fea0003800200 */
.L_x_11:
[C---:B------:R-:W-:Y:S01]  /*2810*/  ISETP.GT.U32.AND P0, PT, R17.reuse, 0x3, PT ;  /* 0x000000031100780c */ /* 0x040fe20003f04070 */
[----:B------:R-:W-:Y:S01]  /*2820*/  VIADD R16, R16, 0x1 ;  /* 0x0000000110107836 */ /* 0x000fe20000000000 */
[--C-:B------:R-:W-:Y:S02]  /*2830*/  SHF.R.U64 R17, R17, 0x2, R0.reuse ;  /* 0x0000000211117819 */ /* 0x100fe40000001200 */
[----:B------:R-:W-:Y:S02]  /*2840*/  ISETP.GT.U32.AND.EX P0, PT, R0, RZ, PT, P0 ;  /* 0x000000ff0000720c */ /* 0x000fe40003f04100 */
[----:B------:R-:W-:-:S11]  /*2850*/  SHF.R.U32.HI R0, RZ, 0x2, R0 ;  /* 0x00000002ff007819 */ /* 0x000fd60000011600 */
[----:B------:R-:W-:Y:S05]  /*2860*/  @P0 BRA `(.L_x_19) ;  /* 0xffffffd800cc0947 */ /* 0x000fea000383ffff */
.L_x_10:
[----:B------:R-:W-:Y:S05]  /*2870*/  BSYNC.RECONVERGENT B0 ;  /* 0x0000000000007941 */ /* 0x000fea0003800200 */
.L_x_9:
[----:B------:R-:W-:Y:S01]  /*2880*/  SHF.R.U32.HI R0, RZ, 0x2, R11 ;  /* 0x00000002ff007819 */ /* 0x000fe2000001160b */
[----:B------:R-:W-:Y:S01]  /*2890*/  IMAD.SHL.U32 R3, R5, 0x10, RZ ;  /* 0x0000001005037824 */ /* 0x000fe200078e00ff */
[----:B------:R4:W-:Y:S01]  /*28a0*/  STL.64 [R1+0x28], RZ ;  /* 0x000028ff01007387 */ /* 0x0009e20000100a00 */
[----:B------:R-:W-:Y:S01]  /*28b0*/  IMAD.MOV.U32 R17, RZ, RZ, 0x7f800000 ;  /* 0x7f800000ff117424 */ /* 0x000fe200078e00ff */
[----:B------:R-:W-:Y:S01]  /*28c0*/  LOP3.LUT R0, R0, R11, RZ, 0x3c, !PT ;  /* 0x0000000b00007212 */ /* 0x000fe200078e3cff */
[----:B0123--:R-:W-:Y:S01]  /*28d0*/  IMAD.MOV.U32 R11, RZ, RZ, 0x3e055027 ;  /* 0x3e055027ff0b7424 */ /* 0x00ffe200078e00ff */
[----:B------:R4:W-:Y:S01]  /*28e0*/  STL.64 [R1+0x8], R4 ;  /* 0x0000080401007387 */ /* 0x0009e20000100a00 */
[----:B------:R-:W-:Y:S02]  /*28f0*/  BSSY.RECONVERGENT B0, `(.L_x_20) ;  /* 0x000003b000007945 */ /* 0x000fe40003800200 */
[----:B------:R-:W-:-:S05]  /*2900*/  IMAD.SHL.U32 R2, R0, 0x2, RZ ;  /* 0x0000000200027824 */ /* 0x000fca00078e00ff */
[----:B------:R-:W-:Y:S01]  /*2910*/  LOP3.LUT R2, R0, R2, R3, 0x96, !PT ;  /* 0x0000000200027212 */ /* 0x000fe200078e9603 */
[----:B------:R-:W-:-:S03]  /*2920*/  IMAD.MOV.U32 R3, RZ, RZ, 0x2f800000 ;  /* 0x2f800000ff037424 */ /* 0x000fc600078e00ff */
[----:B------:R-:W-:-:S04]  /*2930*/  LOP3.LUT R2, R2, R5, RZ, 0x3c, !PT ;  /* 0x0000000502027212 */ /* 0x000fc800078e3cff */
[----:B------:R-:W-:-:S04]  /*2940*/  IADD3 R10, PT, PT, R10, 0x587c5, R2 ;  /* 0x000587c50a0a7810 */ /* 0x000fc80007ffe002 */
[----:B------:R-:W-:-:S05]  /*2950*/  I2FP.F32.U32 R10, R10 ;  /* 0x0000000a000a7245 */ /* 0x000fca0000201000 */
[----:B------:R-:W-:-:S05]  /*2960*/  FFMA R0, R10, R3, 1.1641532182693481445e-10 ;  /* 0x2f0000000a007423 */ /* 0x000fca0000000003 */
[----:B------:R-:W-:-:S13]  /*2970*/  FSETP.GEU.AND P0, PT, R0, 1.175494350822287508e-38, PT ;  /* 0x008000000000780b */ /* 0x000fda0003f0e000 */
[----:B------:R-:W-:-:S04]  /*2980*/  @!P0 FMUL R0, R0, 8388608 ;  /* 0x4b00000000008820 */ /* 0x000fc80000400000 */
[----:B------:R-:W-:-:S05]  /*2990*/  VIADD R3, R0, 0xc0d55555 ;  /* 0xc0d5555500037836 */ /* 0x000fca0000000000 */
[----:B------:R-:W-:-:S05]  /*29a0*/  LOP3.LUT R3, R3, 0xff800000, RZ, 0xc0, !PT ;  /* 0xff80000003037812 */ /* 0x000fca00078ec0ff */
[----:B------:R-:W-:-:S04]  /*29b0*/  IMAD.IADD R10, R0, 0x1, -R3 ;  /* 0x00000001000a7824 */ /* 0x000fc800078e0a03 */
[----:B------:R-:W-:Y:S01]  /*29c0*/  FADD R14, R10, -1 ;  /* 0xbf8000000a0e7421 */ /* 0x000fe20000000000 */
[----:B------:R-:W-:Y:S02]  /*29d0*/  FSEL R10, RZ, -23, P0 ;  /* 0xc1b80000ff0a7808 */ /* 0x000fe40000000000 */
[----:B------:R-:W-:Y:S01]  /*29e0*/  ISETP.GT.U32.AND P0, PT, R0, 0x7f7fffff, PT ;  /* 0x7f7fffff0000780c */ /* 0x000fe20003f04070 */
[----:B------:R-:W-:-:S04]  /*29f0*/  FFMA R11, R14, -R11, 0.14084610342979431152 ;  /* 0x3e1039f60e0b7423 */ /* 0x000fc8000000080b */
[----:B------:R-:W-:-:S04]  /*2a00*/  FFMA R11, R14, R11, -0.12148627638816833496 ;  /* 0xbdf8cdcc0e0b7423 */ /* 0x000fc8000000000b */
[----:B------:R-:W-:-:S04]  /*2a10*/  FFMA R11, R14, R11, 0.13980610668659210205 ;  /* 0x3e0f29550e0b7423 */ /* 0x000fc8000000000b */
[----:B------:R-:W-:-:S04]  /*2a20*/  FFMA R11, R14, R11, -0.16684235632419586182 ;  /* 0xbe2ad8b90e0b7423 */ /* 0x000fc8000000000b */
[----:B------:R-:W-:-:S04]  /*2a30*/  FFMA R11, R14, R11, 0.20012299716472625732 ;  /* 0x3e4ced0b0e0b7423 */ /* 0x000fc8000000000b */
[----:B------:R-:W-:-:S04]  /*2a40*/  FFMA R11, R14, R11, -0.24999669194221496582 ;  /* 0xbe7fff220e0b7423 */ /* 0x000fc8000000000b */
[----:B------:R-:W-:-:S04]  /*2a50*/  FFMA R11, R14, R11, 0.33333182334899902344 ;  /* 0x3eaaaa780e0b7423 */ /* 0x000fc8000000000b */
[C---:B------:R-:W-:Y:S01]  /*2a60*/  FFMA R15, R14.reuse, R11, -0.5 ;  /* 0xbf0000000e0f7423 */ /* 0x040fe2000000000b */
[----:B------:R-:W-:Y:S02]  /*2a70*/  I2FP.F32.S32 R11, R3 ;  /* 0x00000003000b7245 */ /* 0x000fe40000201400 */
[----:B------:R-:W-:Y:S01]  /*2a80*/  SHF.R.U32.HI R3, RZ, 0x2, R6 ;  /* 0x00000002ff037819 */ /* 0x000fe20000011606 */
[C---:B------:R-:W-:Y:S02]  /*2a90*/  FMUL R15, R14.reuse, R15 ;  /* 0x0000000f0e0f7220 */ /* 0x040fe40000400000 */
[----:B------:R-:W-:Y:S01]  /*2aa0*/  FFMA R10, R11, 1.1920928955078125e-07, R10 ;  /* 0x340000000b0a7823 */ /* 0x000fe2000000000a */
[----:B------:R-:W-:Y:S01]  /*2ab0*/  LOP3.LUT R3, R3, R6, RZ, 0x3c, !PT ;  /* 0x0000000603037212 */ /* 0x000fe200078e3cff */
[----:B------:R-:W-:Y:S01]  /*2ac0*/  FFMA R15, R14, R15, R14 ;  /* 0x0000000f0e0f7223 */ /* 0x000fe2000000000e */
[----:B------:R-:W-:-:S03]  /*2ad0*/  VIADD R6, R13, 0x700053 ;  /* 0x007000530d067836 */ /* 0x000fc60000000000 */
[----:B------:R-:W-:Y:S01]  /*2ae0*/  FFMA R15, R10, 0.69314718246459960938, R15 ;  /* 0x3f3172180a0f7823 */ /* 0x000fe2000000000f */
[----:B------:R-:W-:Y:S02]  /*2af0*/  IMAD.SHL.U32 R11, R3, 0x2, RZ ;  /* 0x00000002030b7824 */ /* 0x000fe400078e00ff */
[----:B------:R-:W-:Y:S01]  /*2b00*/  @P0 FFMA R15, R0, R17, +INF ;  /* 0x7f800000000f0423 */ /* 0x000fe20000000011 */
[----:B------:R-:W-:Y:S01]  /*2b10*/  IMAD.SHL.U32 R10, R2, 0x10, RZ ;  /* 0x00000010020a7824 */ /* 0x000fe200078e00ff */
[----:B------:R-:W-:Y:S01]  /*2b20*/  FSETP.NEU.AND P0, PT, R0, RZ, PT ;  /* 0x000000ff0000720b */ /* 0x000fe20003f0d000 */
[----:B------:R4:W-:Y:S01]  /*2b30*/  STL.64 [R1], R6 ;  /* 0x0000000601007387 */ /* 0x0009e20000100a00 */
[----:B------:R-:W-:Y:S02]  /*2b40*/  FMUL R0, R15, -2 ;  /* 0xc00000000f007820 */ /* 0x000fe40000400000 */
[----:B------:R-:W-:Y:S01]  /*2b50*/  LOP3.LUT R3, R3, R11, R10, 0x96, !PT ;  /* 0x0000000b03037212 */ /* 0x000fe200078e960a */
[----:B------:R-:W-:-:S02]  /*2b60*/  IMAD.MOV.U32 R11, RZ, RZ, 0x30c90fdb ;  /* 0x30c90fdbff0b7424 */ /* 0x000fc400078e00ff */
[----:B------:R-:W-:Y:S02]  /*2b70*/  FSEL R13, R0, +INF , P0 ;  /* 0x7f800000000d7808 */ /* 0x000fe40000000000 */
[----:B------:R-:W-:Y:S02]  /*2b80*/  LOP3.LUT R3, R3, R2, RZ, 0x3c, !PT ;  /* 0x0000000203037212 */ /* 0x000fe400078e3cff */
[----:B------:R4:W0:Y:S01]  /*2b90*/  MUFU.RSQ R14, R13 ;  /* 0x0000000d000e7308 */ /* 0x0008220000001400 */
[----:B------:R-:W-:Y:S02]  /*2ba0*/  VIADD R10, R13, 0xf3000000 ;  /* 0xf30000000d0a7836 */ /* 0x000fe40000000000 */
[----:B------:R4:W-:Y:S01]  /*2bb0*/  STL.64 [R1+0x10], R2 ;  /* 0x0000100201007387 */ /* 0x0009e20000100a00 */
[----:B------:R-:W-:Y:S02]  /*2bc0*/  IMAD.IADD R0, R3, 0x1, R6 ;  /* 0x0000000103007824 */ /* 0x000fe400078e0206 */
[----:B------:R-:W-:-:S03]  /*2bd0*/  ISETP.GT.U32.AND P0, PT, R10, 0x727fffff, PT ;  /* 0x727fffff0a00780c */ /* 0x000fc60003f04070 */
[----:B------:R-:W-:-:S05]  /*2be0*/  I2FP.F32.U32 R0, R0 ;  /* 0x0000000000007245 */ /* 0x000fca0000201000 */
[----:B------:R-:W-:-:S05]  /*2bf0*/  FFMA R11, R0, R11, 7.314590599882819788e-10 ;  /* 0x30490fdb000b7423 */ /* 0x000fca000000000b */
[----:B0---4-:R-:W-:Y:S05]  /*2c00*/  @!P0 BRA `(.L_x_21) ;  /* 0x0000000000148947 */ /* 0x011fea0003800000 */
[----:B------:R-:W-:Y:S01]  /*2c10*/  IMAD.MOV.U32 R0, RZ, RZ, R13 ;  /* 0x000000ffff007224 */ /* 0x000fe200078e000d */
[----:B------:R-:W-:-:S07]  /*2c20*/  MOV R20, 0x2c40 ;  /* 0x00002c4000147802 */ /* 0x000fce0000000f00 */
[----:B------:R-:W-:Y:S05]  /*2c30*/  CALL.REL.NOINC `($__internal_0_$__cuda_sm20_sqrt_rn_f32_slowpath) ;  /* 0x0000002c00387944 */ /* 0x000fea0003c00000 */
[----:B------:R-:W-:Y:S01]  /*2c40*/  IMAD.MOV.U32 R0, RZ, RZ, R22 ;  /* 0x000000ffff007224 */ /* 0x000fe200078e0016 */
[----:B------:R-:W-:Y:S06]  /*2c50*/  BRA `(.L_x_22) ;  /* 0x0000000000107947 */ /* 0x000fec0003800000 */
.L_x_21:
[----:B------:R-:W-:Y:S01]  /*2c60*/  FMUL.FTZ R0, R13, R14 ;  /* 0x0000000e0d007220 */ /* 0x000fe20000410000 */
[----:B------:R-:W-:-:S03]  /*2c70*/  FMUL.FTZ R14, R14, 0.5 ;  /* 0x3f0000000e0e7820 */ /* 0x000fc60000410000 */
[----:B------:R-:W-:-:S04]  /*2c80*/  FFMA R13, -R0, R0, R13 ;  /* 0x00000000000d7223 */ /* 0x000fc8000000010d */
[----:B------:R-:W-:-:S07]  /*2c90*/  FFMA R0, R13, R14, R0 ;  /* 0x0000000e0d007223 */ /* 0x000fce0000000000 */
.L_x_22:
[----:B------:R-:W-:Y:S05]  /*2ca0*/  BSYNC.RECONVERGENT B0 ;  /* 0x0000000000007941 */ /* 0x000fea0003800200 */
.L_x_20:
[----:B------:R-:W-:Y:S01]  /*2cb0*/  FMUL.RZ R13, R11, 0.15915493667125701904 ;  /* 0x3e22f9830b0d7820 */ /* 0x000fe2000040c000 */
[----:B------:R-:W-:Y:S01]  /*2cc0*/  UMOV UR4, 0x33333333 ;  /* 0x3333333300047882 */ /* 0x000fe20000000000 */
[----:B------:R-:W-:Y:S01]  /*2cd0*/  UMOV UR5, 0x3fc33333 ;  /* 0x3fc3333300057882 */ /* 0x000fe20000000000 */
[----:B------:R-:W-:Y:S01]  /*2ce0*/  IMAD.MOV.U32 R14, RZ, RZ, 0x652b82fe ;  /* 0x652b82feff0e7424 */ /* 0x000fe200078e00ff */
[----:B------:R-:W0:Y:S01]  /*2cf0*/  MUFU.SIN R11, R13 ;  /* 0x0000000d000b7308 */ /* 0x000e220000000400 */
[----:B------:R-:W-:Y:S01]  /*2d00*/  IMAD.MOV.U32 R15, RZ, RZ, 0x3ff71547 ;  /* 0x3ff71547ff0f7424 */ /* 0x000fe200078e00ff */
[----:B------:R-:W-:Y:S01]  /*2d10*/  BSSY.RECONVERGENT B0, `(.L_x_23) ;  /* 0x000003b000007945 */ /* 0x000fe20003800200 */
[----:B0-----:R-:W-:-:S05]  /*2d20*/  FMUL R20, R11, R0 ;  /* 0x000000000b147220 */ /* 0x001fca0000400000 */
[----:B------:R-:W0:Y:S02]  /*2d30*/  F2F.F64.F32 R10, R20 ;  /* 0x00000014000a7310 */ /* 0x000e240000201800 */
[----:B0-----:R-:W-:Y:S01]  /*2d40*/  DMUL R10, R10, UR4 ;  /* 0x000000040a0a7c28 */ /* 0x001fe20008000000 */
[----:B------:R-:W-:Y:S01]  /*2d50*/  UMOV UR4, 0xfefa39ef ;  /* 0xfefa39ef00047882 */ /* 0x000fe20000000000 */
[----:B------:R-:W-:-:S06]  /*2d60*/  UMOV UR5, 0x3fe62e42 ;  /* 0x3fe62e4200057882 */ /* 0x000fcc0000000000 */
[----:B------:R-:W-:Y:S02]  /*2d70*/  DFMA R14, R10, R14, 6.75539944105574400000e+15 ;  /* 0x433800000a0e742b */ /* 0x000fe4000000000e */
[----:B------:R-:W-:-:S06]  /*2d80*/  FSETP.GEU.AND P0, PT, |R11|, 4.1917929649353027344, PT ;  /* 0x4086232b0b00780b */ /* 0x000fcc0003f0e200 */
[----:B------:R-:W-:-:S08]  /*2d90*/  DADD R16, R14, -6.75539944105574400000e+15 ;  /* 0xc33800000e107429 */ /* 0x000fd00000000000 */
[----:B------:R-:W-:Y:S01]  /*2da0*/  DFMA R18, R16, -UR4, R10 ;  /* 0x8000000410127c2b */ /* 0x000fe2000800000a */
[----:B------:R-:W-:Y:S01]  /*2db0*/  UMOV UR4, 0x3b39803f ;  /* 0x3b39803f00047882 */ /* 0x000fe20000000000 */
[----:B------:R-:W-:-:S06]  /*2dc0*/  UMOV UR5, 0x3c7abc9e ;  /* 0x3c7abc9e00057882 */ /* 0x000fcc0000000000 */
[----:B------:R-:W-:Y:S01]  /*2dd0*/  DFMA R16, R16, -UR4, R18 ;  /* 0x8000000410107c2b */ /* 0x000fe20008000012 */
[----:B------:R-:W-:Y:S01]  /*2de0*/  UMOV UR4, 0x69ce2bdf ;  /* 0x69ce2bdf00047882 */ /* 0x000fe20000000000 */
[----:B------:R-:W-:Y:S01]  /*2df0*/  IMAD.MOV.U32 R18, RZ, RZ, -0x35dec16 ;  /* 0xfca213eaff127424 */ /* 0x000fe200078e00ff */
[----:B------:R-:W-:Y:S01]  /*2e00*/  UMOV UR5, 0x3e5ade15 ;  /* 0x3e5ade1500057882 */ /* 0x000fe20000000000 */
[----:B------:R-:W-:-:S06]  /*2e10*/  IMAD.MOV.U32 R19, RZ, RZ, 0x3e928af3 ;  /* 0x3e928af3ff137424 */ /* 0x000fcc00078e00ff */
[----:B------:R-:W-:Y:S01]  /*2e20*/  DFMA R18, R16, UR4, R18 ;  /* 0x0000000410127c2b */ /* 0x000fe20008000012 */
[----:B------:R-:W-:Y:S01]  /*2e30*/  UMOV UR4, 0x62401315 ;  /* 0x6240131500047882 */ /* 0x000fe20000000000 */
[----:B------:R-:W-:-:S06]  /*2e40*/  UMOV UR5, 0x3ec71dee ;  /* 0x3ec71dee00057882 */ /* 0x000fcc0000000000 */
[----:B------:R-:W-:Y:S01]  /*2e50*/  DFMA R18, R16, R18, UR4 ;  /* 0x0000000410127e2b */ /* 0x000fe20008000012 */
        /* <DEDUP_REMOVED lines=20> */
[----:B------:R-:W-:-:S08]  /*2fa0*/  DFMA R18, R16, R18, UR4 ;  /* 0x0000000410127e2b */ /* 0x000fd00008000012 */
[----:B------:R-:W-:-:S08]  /*2fb0*/  DFMA R18, R16, R18, 1 ;  /* 0x3ff000001012742b */ /* 0x000fd00000000012 */
[----:B------:R-:W-:-:S10]  /*2fc0*/  DFMA R16, R16, R18, 1 ;  /* 0x3ff000001010742b */ /* 0x000fd40000000012 */
[----:B------:R-:W-:Y:S02]  /*2fd0*/  IMAD R23, R14, 0x100000, R17 ;  /* 0x001000000e177824 */ /* 0x000fe400078e0211 */
[----:B------:R-:W-:Y:S01]  /*2fe0*/  IMAD.MOV.U32 R22, RZ, RZ, R16 ;  /* 0x000000ffff167224 */ /* 0x000fe200078e0010 */
[----:B------:R-:W-:Y:S06]  /*2ff0*/  @!P0 BRA `(.L_x_24) ;  /* 0x0000000000308947 */ /* 0x000fec0003800000 */
[----:B------:R-:W-:Y:S01]  /*3000*/  FSETP.GEU.AND P1, PT, |R11|, 4.2275390625, PT ;  /* 0x408748000b00780b */ /* 0x000fe20003f2e200 */
[C---:B------:R-:W-:Y:S02]  /*3010*/  DADD R18, R10.reuse, +INF ;  /* 0x7ff000000a127429 */ /* 0x040fe40000000000 */
[----:B------:R-:W-:-:S08]  /*3020*/  DSETP.GEU.AND P0, PT, R10, RZ, PT ;  /* 0x000000ff0a00722a */ /* 0x000fd00003f0e000 */
[----:B------:R-:W-:Y:S02]  /*3030*/  FSEL R22, R18, RZ, P0 ;  /* 0x000000ff12167208 */ /* 0x000fe40000000000 */
[----:B------:R-:W-:Y:S02]  /*3040*/  @!P1 LEA.HI R15, R14, R14, RZ, 0x1 ;  /* 0x0000000e0e0f9211 */ /* 0x000fe400078f08ff */
[----:B------:R-:W-:Y:S02]  /*3050*/  FSEL R23, R19, RZ, P0 ;  /* 0x000000ff13177208 */ /* 0x000fe40000000000 */
[----:B------:R-:W-:-:S05]  /*3060*/  @!P1 SHF.R.S32.HI R15, RZ, 0x1, R15 ;  /* 0x00000001ff0f9819 */ /* 0x000fca000001140f */
[----:B------:R-:W-:Y:S02]  /*3070*/  @!P1 IMAD.IADD R10, R14, 0x1, -R15 ;  /* 0x000000010e0a9824 */ /* 0x000fe400078e0a0f */
[----:B------:R-:W-:-:S03]  /*3080*/  @!P1 IMAD R17, R15, 0x100000, R17 ;  /* 0x001000000f119824 */ /* 0x000fc600078e0211 */
[----:B------:R-:W-:Y:S01]  /*3090*/  @!P1 LEA R11, R10, 0x3ff00000, 0x14 ;  /* 0x3ff000000a0b9811 */ /* 0x000fe200078ea0ff */
[----:B------:R-:W-:-:S06]  /*30a0*/  @!P1 IMAD.MOV.U32 R10, RZ, RZ, RZ ;  /* 0x000000ffff0a9224 */ /* 0x000fcc00078e00ff */
[----:B------:R-:W-:-:S11]  /*30b0*/  @!P1 DMUL R22, R16, R10 ;  /* 0x0000000a10169228 */ /* 0x000fd60000000000 */
.L_x_24:
[----:B------:R-:W-:Y:S05]  /*30c0*/  BSYNC.RECONVERGENT B0 ;  /* 0x0000000000007941 */ /* 0x000fea0003800200 */
.L_x_23:
[----:B------:R-:W0:Y:S01]  /*30d0*/  LDCU.128 UR4, c[0x0][0x380] ;  /* 0x00007000ff0477ac */ /* 0x000e220008000c00 */
[----:B------:R-:W-:Y:S01]  /*30e0*/  ISETP.NE.AND P0, PT, R8, 0xf, PT ;  /* 0x0000000f0800780c */ /* 0x000fe20003f05270 */
[C---:B------:R-:W-:Y:S01]  /*30f0*/  IMAD.SHL.U32 R16, R12.reuse, 0x8, RZ ;  /* 0x000000080c107824 */ /* 0x040fe200078e00ff */
[----:B------:R-:W-:-:S11]  /*3100*/  SHF.L.U64.HI R9, R12, 0x3, R9 ;  /* 0x000000030c097819 */ /* 0x000fd60000010209 */
[----:B------:R-:W-:Y:S01]  /*3110*/  @!P0 DMUL R24, R22, 0.5 ;  /* 0x3fe0000016188828 */ /* 0x000fe20000000000 */
[C---:B0-----:R-:W-:Y:S02]  /*3120*/  IADD3 R10, P1, PT, R16.reuse, UR4, RZ ;  /* 0x00000004100a7c10 */ /* 0x041fe4000ff3e0ff */
[----:B------:R-:W-:Y:S02]  /*3130*/  IADD3 R14, P2, PT, R16, UR6, RZ ;  /* 0x00000006100e7c10 */ /* 0x000fe4000ff5e0ff */
[C---:B------:R-:W-:Y:S01]  /*3140*/  IADD3.X R11, PT, PT, R9.reuse, UR5, RZ, P1, !PT ;  /* 0x00000005090b7c10 */ /* 0x040fe20008ffe4ff */
[----:B------:R-:W0:Y:S01]  /*3150*/  LDCU.64 UR4, c[0x0][0x390] ;  /* 0x00007200ff0477ac */ /* 0x000e220008000a00 */
[----:B------:R-:W-:-:S03]  /*3160*/  IADD3.X R15, PT, PT, R9, UR7, RZ, P2, !PT ;  /* 0x00000007090f7c10 */ /* 0x000fc600097fe4ff */
[----:B------:R1:W-:Y:S04]  /*3170*/  STG.E.64 desc[UR8][R10.64], R22 ;  /* 0x000000160a007986 */ /* 0x0003e8000c101b08 */
[----:B------:R1:W-:Y:S04]  /*3180*/  @!P0 STG.E.64 desc[UR8][R14.64], R24 ;  /* 0x000000180e008986 */ /* 0x0003e8000c101b08 */
[----:B------:R-:W2:Y:S04]  /*3190*/  @!P0 LDG.E.64 R20, desc[UR8][R10.64] ;  /* 0x000000080a148981 */ /* 0x000ea8000c1e1b00 */
[----:B------:R1:W-:Y:S01]  /*31a0*/  @P0 STG.E.64 desc[UR8][R14.64], R22 ;  /* 0x000000160e000986 */ /* 0x0003e2000c101b08 */
[----:B------:R-:W3:Y:S01]  /*31b0*/  MUFU.COS R13, R13 ;  /* 0x0000000d000d7308 */ /* 0x000ee20000000000 */
[----:B--2---:R-:W-:-:S10]  /*31c0*/  @!P0 DMUL R20, R20, 0.25 ;  /* 0x3fd0000014148828 */ /* 0x004fd40000000000 */
[----:B------:R-:W2:Y:S01]  /*31d0*/  @P0 LDG.E.64 R20, desc[UR8][R10.64] ;  /* 0x000000080a140981 */ /* 0x000ea2000c1e1b00 */
[----:B0-----:R-:W-:Y:S01]  /*31e0*/  IADD3 R16, P0, PT, R16, UR4, RZ ;  /* 0x0000000410107c10 */ /* 0x001fe2000ff1e0ff */
[----:B------:R-:W-:Y:S02]  /*31f0*/  IMAD.MOV.U32 R18, RZ, RZ, 0x1 ;  /* 0x00000001ff127424 */ /* 0x000fe400078e00ff */
[----:B---3--:R-:W-:Y:S01]  /*3200*/  FMUL R0, R13, R0 ;  /* 0x000000000d007220 */ /* 0x008fe20000400000 */
[----:B------:R-:W-:Y:S01]  /*3210*/  IMAD.MOV.U32 R19, RZ, RZ, RZ ;  /* 0x000000ffff137224 */ /* 0x000fe200078e00ff */
[----:B------:R-:W-:Y:S01]  /*3220*/  IADD3.X R17, PT, PT, R9, UR5, RZ, P0, !PT ;  /* 0x0000000509117c10 */ /* 0x000fe200087fe4ff */
[----:B------:R-:W0:Y:S02]  /*3230*/  LDCU UR5, c[0x0][0x3a4] ;  /* 0x00007480ff0577ac */ /* 0x000e240008000800 */
[----:B------:R1:W-:Y:S04]  /*3240*/  STL [R1+0x20], R0 ;  /* 0x0000200001007387 */ /* 0x0003e80000100800 */
[----:B------:R1:W-:Y:S01]  /*3250*/  STL.64 [R1+0x18], R18 ;  /* 0x0000181201007387 */ /* 0x0003e20000100a00 */
[----:B0-----:R-:W-:-:S02]  /*3260*/  UISETP.GE.AND UP0, UPT, UR5, 0x2, UPT ;  /* 0x000000020500788c */ /* 0x001fc4000bf06270 */
[----:B------:R-:W-:Y:S01]  /*3270*/  UIADD3 UR10, UPT, UPT, UR5, -0x1, URZ ;  /* 0xffffffff050a7890 */ /* 0x000fe2000fffe0ff */
[----:B--2---:R1:W-:Y:S06]  /*3280*/  STG.E.64 desc[UR8][R16.64], R20 ;  /* 0x0000001410007986 */ /* 0x0043ec000c101b08 */
[----:B------:R-:W-:Y:S05]  /*3290*/  BRA.U !UP0, `(.L_x_25) ;  /* 0x0000000908c47547 */ /* 0x000fea000b800000 */
[----:B------:R-:W-:Y:S02]  /*32a0*/  UIADD3 UR4, UPT, UPT, UR5, -0x2, URZ ;  /* 0xfffffffe05047890 */ /* 0x000fe4000fffe0ff */
[----:B------:R-:W-:Y:S02]  /*32b0*/  ULOP3.LUT UR6, UR10, 0x7, URZ, 0xc0, !UPT ;  /* 0x000000070a067892 */ /* 0x000fe4000f8ec0ff */
[----:B------:R-:W-:-:S03]  /*32c0*/  UISETP.GE.U32.AND UP0, UPT, UR4, 0x7, UPT ;  /* 0x000000070400788c */ /* 0x000fc6000bf06070 */
[----:B------:R-:W-:-:S06]  /*32d0*/  UMOV UR4, 0x1 ;  /* 0x0000000100047882 */ /* 0x000fcc0000000000 */
[----:B------:R-:W-:Y:S05]  /*32e0*/  BRA.U !UP0, `(.L_x_26) ;  /* 0x0000000508487547 */ /* 0x000fea000b800000 */
[----:B------:R-:W-:Y:S01]  /*32f0*/  IMAD.MOV.U32 R9, RZ, RZ, 0x1 ;  /* 0x00000001ff097424 */ /* 0x000fe200078e00ff */
[----:B------:R-:W-:-:S12]  /*3300*/  ULOP3.LUT UR4, UR10, 0xfffffff8, URZ, 0xc0, !UPT ;  /* 0xfffffff80a047892 */ /* 0x000fd8000f8ec0ff */
.L_x_27:
[----:B------:R-:W2:Y:S01]  /*3310*/  LDG.E.64 R26, desc[UR8][R10.64] ;  /* 0x000000080a1a7981 */ /* 0x000ea2000c1e1b00 */
[----:B------:R-:W-:-:S04]  /*3320*/  IMAD R13, R9, UR13, RZ ;  /* 0x0000000d090d7c24 */ /* 0x000fc8000f8e02ff */
[----:B01----:R-:W-:-:S05]  /*3330*/  IMAD.WIDE R18, R13, 0x8, R10 ;  /* 0x000000080d127825 */ /* 0x003fca00078e020a */
[----:B--2---:R-:W-:Y:S04]  /*3340*/  STG.E.64 desc[UR8][R18.64], R26 ;  /* 0x0000001a12007986 */ /* 0x004fe8000c101b08 */
[----:B------:R-:W2:Y:S01]  /*3350*/  LDG.E.64 R22, desc[UR8][R14.64] ;  /* 0x000000080e167981 */ /* 0x000ea2000c1e1b00 */
[----:B------:R-:W-:-:S05]  /*3360*/  IMAD.WIDE R24, R13, 0x8, R14 ;  /* 0x000000080d187825 */ /* 0x000fca00078e020e */
[----:B--2---:R0:W-:Y:S04]  /*3370*/  STG.E.64 desc[UR8][R24.64], R22 ;  /* 0x0000001618007986 */ /* 0x0041e8000c101b08 */
[----:B------:R-:W2:Y:S01]  /*3380*/  LDG.E.64 R20, desc[UR8][R16.64] ;  /* 0x0000000810147981 */ /* 0x000ea2000c1e1b00 */
[----:B0-----:R-:W-:-:S05]  /*3390*/  IMAD.WIDE R22, R13, 0x8, R16 ;  /* 0x000000080d167825 */ /* 0x001fca00078e0210 */
[----:B--2---:R0:W-:Y:S04]  /*33a0*/  STG.E.64 desc[UR8][R22.64], R20 ;  /* 0x0000001416007986 */ /* 0x0041e8000c101b08 */
[----:B------:R-:W2:Y:S01]  /*33b0*/  LDG.E.64 R28, desc[UR8][R10.64] ;  /* 0x000000080a1c7981 */ /* 0x000ea2000c1e1b00 */
[----:B------:R-:W-:-:S04]  /*33c0*/  IMAD.U32 R13, RZ, RZ, UR13 ;  /* 0x0000000dff0d7e24 */ /* 0x000fc8000f8e00ff */
[----:B0-----:R-:W-:-:S05]  /*33d0*/  IMAD.WIDE R20, R13, 0x8, R18 ;  /* 0x000000080d147825 */ /* 0x001fca00078e0212 */
[----:B--2---:R-:W-:Y:S04]  /*33e0*/  STG.E.64 desc[UR8][R20.64], R28 ;  /* 0x0000001c14007986 */ /* 0x004fe8000c101b08 */
[----:B------:R-:W2:Y:S01]  /*33f0*/  LDG.E.64 R26, desc[UR8][R14.64] ;  /* 0x000000080e1a7981 */ /* 0x000ea2000c1e1b00 */
[----:B------:R-:W-:-:S04]  /*3400*/  IMAD.U32 R19, RZ, RZ, UR13 ;  /* 0x0000000dff137e24 */ /* 0x000fc8000f8e00ff */
[----:B------:R-:W-:-:S05]  /*3410*/  IMAD.WIDE R18, R19, 0x8, R24 ;  /* 0x0000000813127825 */ /* 0x000fca00078e0218 */
[----:B--2---:R-:W-:Y:S04]  /*3420*/  STG.E.64 desc[UR8][R18.64], R26 ;  /* 0x0000001a12007986 */ /* 0x004fe8000c101b08 */
[----:B------:R-:W2:Y:S01]  /*3430*/  LDG.E.64 R24, desc[UR8][R16.64] ;  /* 0x0000000810187981 */ /* 0x000ea2000c1e1b00 */
[----:B------:R-:W-:-:S05]  /*3440*/  IMAD.WIDE R22, R13, 0x8, R22 ;  /* 0x000000080d167825 */ /* 0x000fca00078e0216 */
[----:B--2---:R0:W-:Y:S04]  /*3450*/  STG.E.64 desc[UR8][R22.64], R24 ;  /* 0x0000001816007986 */ /* 0x0041e8000c101b08 */
[----:B0-----:R-:W2:Y:S01]  /*3460*/  LDG.E.64 R24, desc[UR8][R10.64] ;  /* 0x000000080a187981 */ /* 0x001ea2000c1e1b00 */
[----:B------:R-:W-:-:S05]  /*3470*/  IMAD.WIDE R20, R13, 0x8, R20 ;  /* 0x000000080d147825 */ /* 0x000fca00078e0214 */
[----:B--2---:R0:W-:Y:S04]  /*3480*/  STG.E.64 desc[UR8][R20.64], R24 ;  /* 0x0000001814007986 */ /* 0x0041e8000c101b08 */
[----:B------:R-:W2:Y:S01]  /*3490*/  LDG.E.64 R28, desc[UR8][R14.64] ;  /* 0x000000080e1c7981 */ /* 0x000ea2000c1e1b00 */
[----:B------:R-:W-:-:S05]  /*34a0*/  IMAD.WIDE R18, R13, 0x8, R18 ;  /* 0x000000080d127825 */ /* 0x000fca00078e0212 */
[----:B--2---:R-:W-:Y:S04]  /*34b0*/  STG.E.64 desc[UR8][R18.64], R28 ;  /* 0x0000001c12007986 */ /* 0x004fe8000c101b08 */
[----:B------:R-:W2:Y:S01]  /*34c0*/  LDG.E.64 R26, desc[UR8][R16.64] ;  /* 0x00000008101a7981 */ /* 0x000ea2000c1e1b00 */
[----:B------:R-:W-:-:S05]  /*34d0*/  IMAD.WIDE R22, R13, 0x8, R22 ;  /* 0x000000080d167825 */ /* 0x000fca00078e0216 */
[----:B--2---:R-:W-:Y:S04]  /*34e0*/  STG.E.64 desc[UR8][R22.64], R26 ;  /* 0x0000001a16007986 */ /* 0x004fe8000c101b08 */
[----:B0-----:R-:W2:Y:S01]  /*34f0*/  LDG.E.64 R24, desc[UR8][R10.64] ;  /* 0x000000080a187981 */ /* 0x001ea2000c1e1b00 */
        /* <DEDUP_REMOVED lines=42> */
[----:B------:R-:W-:-:S04]  /*37a0*/  IMAD.WIDE R22, R13, 0x8, R22 ;  /* 0x000000080d167825 */ /* 0x000fc800078e0216 */
[C---:B------:R-:W-:Y:S02]  /*37b0*/  VIADD R13, R9.reuse, 0x7 ;  /* 0x00000007090d7836 */ /* 0x040fe40000000000 */
[----:B------:R-:W-:-:S03]  /*37c0*/  VIADD R9, R9, 0x8 ;  /* 0x0000000809097836 */ /* 0x000fc60000000000 */
[----:B------:R-:W-:Y:S01]  /*37d0*/  ISETP.NE.AND P0, PT, R13, UR4, PT ;  /* 0x000000040d007c0c */ /* 0x000fe2000bf05270 */
[----:B--2---:R0:W-:-:S12]  /*37e0*/  STG.E.64 desc[UR8][R22.64], R18 ;  /* 0x0000001216007986 */ /* 0x0041d8000c101b08 */
[----:B------:R-:W-:Y:S05]  /*37f0*/  @P0 BRA `(.L_x_27) ;  /* 0xfffffff800c40947 */ /* 0x000fea000383ffff */
[----:B------:R-:W-:-:S15]  /*3800*/  R2UR UR4, R9 ;  /* 0x00000000090472ca */ /* 0x000fde00000e0000 */
.L_x_26:
[----:B------:R-:W-:-:S09]  /*3810*/  UISETP.NE.AND UP0, UPT, UR6, URZ, UPT ;  /* 0x000000ff0600728c */ /* 0x000fd2000bf05270 */
[----:B------:R-:W-:Y:S05]  /*3820*/  BRA.U !UP0, `(.L_x_25) ;  /* 0x0000000508607547 */ /* 0x000fea000b800000 */
[----:B------:R-:W-:Y:S02]  /*3830*/  UISETP.GE.U32.AND UP0, UPT, UR6, 0x4, UPT ;  /* 0x000000040600788c */ /* 0x000fe4000bf06070 */
[----:B------:R-:W-:-:S04]  /*3840*/  ULOP3.LUT UR7, UR10, 0x3, URZ, 0xc0, !UPT ;  /* 0x000000030a077892 */ /* 0x000fc8000f8ec0ff */
[----:B------:R-:W-:-:S03]  /*3850*/  UISETP.NE.AND UP1, UPT, UR7, URZ, UPT ;  /* 0x000000ff0700728c */ /* 0x000fc6000bf25270 */
[----:B------:R-:W-:Y:S08]  /*3860*/  BRA.U !UP0, `(.L_x_28) ;  /* 0x0000000108ac7547 */ /* 0x000ff0000b800000 */
[----:B-1----:R-:W2:Y:S01]  /*3870*/  LDG.E.64 R24, desc[UR8][R10.64] ;  /* 0x000000080a187981 */ /* 0x002ea2000c1e1b00 */
[----:B------:R-:W-:-:S04]  /*3880*/  IMAD.U32 R9, RZ, RZ, UR13 ;  /* 0x0000000dff097e24 */ /* 0x000fc8000f8e00ff */
[----:B------:R-:W-:-:S04]  /*3890*/  IMAD R9, R9, UR4, RZ ;  /* 0x0000000409097c24 */ /* 0x000fc8000f8e02ff */
[----:B0-----:R-:W-:-:S05]  /*38a0*/  IMAD.WIDE R18, R9, 0x8, R10 ;  /* 0x0000000809127825 */ /* 0x001fca00078e020a */
        /* <DEDUP_REMOVED lines=14> */
[----:B--2---:R0:W-:Y:S04]  /*3990*/  STG.E.64 desc[UR8][R18.64], R24 ;  /* 0x0000001812007986 */ /* 0x0041e8000c101b08 */
[----:B------:R-:W2:Y:S01]  /*39a0*/  LDG.E.64 R26, desc[UR8][R16.64] ;  /* 0x00000008101a7981 */ /* 0x000ea2000c1e1b00 */
[----:B------:R-:W-:-:S05]  /*39b0*/  IMAD.WIDE R22, R9, 0x8, R22 ;  /* 0x0000000809167825 */ /* 0x000fca00078e0216 */
[----:B--2---:R-:W-:Y:S04]  /*39c0*/  STG.E.64 desc[UR8][R22.64], R26 ;  /* 0x0000001a16007986 */ /* 0x004fe8000c101b08 */
[----:B0-----:R-:W2:Y:S01]  /*39d0*/  LDG.E.64 R24, desc[UR8][R10.64] ;  /* 0x000000080a187981 */ /* 0x001ea2000c1e1b00 */
[----:B------:R-:W-:-:S05]  /*39e0*/  IMAD.WIDE R20, R9, 0x8, R20 ;  /* 0x0000000809147825 */ /* 0x000fca00078e0214 */
[----:B--2---:R0:W-:Y:S04]  /*39f0*/  STG.E.64 desc[UR8][R20.64], R24 ;  /* 0x0000001814007986 */ /* 0x0041e8000c101b08 */
[----:B------:R-:W2:Y:S01]  /*3a00*/  LDG.E.64 R28, desc[UR8][R14.64] ;  /* 0x000000080e1c7981 */ /* 0x000ea2000c1e1b00 */
[----:B------:R-:W-:-:S05]  /*3a10*/  IMAD.WIDE R18, R9, 0x8, R18 ;  /* 0x0000000809127825 */ /* 0x000fca00078e0212 */
[----:B--2---:R-:W-:Y:S04]  /*3a20*/  STG.E.64 desc[UR8][R18.64], R28 ;  /* 0x0000001c12007986 */ /* 0x004fe8000c101b08 */
[----:B0-----:R-:W2:Y:S01]  /*3a30*/  LDG.E.64 R24, desc[UR8][R16.64] ;  /* 0x0000000810187981 */ /* 0x001ea2000c1e1b00 */
        /* <DEDUP_REMOVED lines=8> */
[----:B------:R-:W3:Y:S01]  /*3ac0*/  LDG.E.64 R28, desc[UR8][R16.64] ;  /* 0x00000008101c7981 */ /* 0x000ee2000c1e1b00 */
[----:B------:R-:W-:-:S04]  /*3ad0*/  IMAD.WIDE R22, R9, 0x8, R22 ;  /* 0x0000000809167825 */ /* 0x000fc800078e0216 */
[----:B------:R-:W-:-:S04]  /*3ae0*/  IMAD.U32 R9, RZ, RZ, UR4 ;  /* 0x00000004ff097e24 */ /* 0x000fc8000f8e00ff */
[----:B------:R-:W-:-:S05]  /*3af0*/  VIADD R9, R9, 0x4 ;  /* 0x0000000409097836 */ /* 0x000fca0000000000 */
[----:B------:R-:W-:Y:S01]  /*3b00*/  R2UR UR4, R9 ;  /* 0x00000000090472ca */ /* 0x000fe200000e0000 */
[----:B---3--:R2:W-:-:S14]  /*3b10*/  STG.E.64 desc[UR8][R22.64], R28 ;  /* 0x0000001c16007986 */ /* 0x0085dc000c101b08 */
.L_x_28:
[----:B------:R-:W-:Y:S05]  /*3b20*/  BRA.U !UP1, `(.L_x_25) ;  /* 0x0000000109a07547 */ /* 0x000fea000b800000 */
[----:B------:R-:W-:-:S06]  /*3b30*/  UISETP.NE.AND UP0, UPT, UR7, 0x1, UPT ;  /* 0x000000010700788c */ /* 0x000fcc000bf05270 */
[----:B------:R-:W-:-:S13]  /*3b40*/  PLOP3.LUT P0, PT, PT, PT, UP0, 0x80, 0x8 ;  /* 0x000000000008781c */ /* 0x000fda0003f0f008 */
[----:B0-2---:R-:W2:Y:S01]  /*3b50*/  @P0 LDG.E.64 R28, desc[UR8][R10.64] ;  /* 0x000000080a1c0981 */ /* 0x005ea2000c1e1b00 */
[----:B------:R-:W-:-:S06]  /*3b60*/  @UP0 UIMAD UR6, UR13, UR4, URZ ;  /* 0x000000040d0602a4 */ /* 0x000fcc000f8e02ff */
[----:B-1----:R-:W-:-:S04]  /*3b70*/  IMAD.U32 R21, RZ, RZ, UR6 ;  /* 0x00000006ff157e24 */ /* 0x002fc8000f8e00ff */
[----:B------:R-:W-:-:S05]  /*3b80*/  @P0 IMAD.WIDE R20, R21, 0x8, R10 ;  /* 0x0000000815140825 */ /* 0x000fca00078e020a */
[----:B--2---:R-:W-:Y:S04]  /*3b90*/  @P0 STG.E.64 desc[UR8][R20.64], R28 ;  /* 0x0000001c14000986 */ /* 0x004fe8000c101b08 */
[----:B------:R-:W2:Y:S01]  /*3ba0*/  @P0 LDG.E.64 R22, desc[UR8][R14.64] ;  /* 0x000000080e160981 */ /* 0x000ea2000c1e1b00 */
[----:B------:R-:W-:-:S04]  /*3bb0*/  IMAD.U32 R19, RZ, RZ, UR6 ;  /* 0x00000006ff137e24 */ /* 0x000fc8000f8e00ff */
[----:B------:R-:W-:-:S05]  /*3bc0*/  @P0 IMAD.WIDE R18, R19, 0x8, R14 ;  /* 0x0000000813120825 */ /* 0x000fca00078e020e */
[----:B--2---:R0:W-:Y:S04]  /*3bd0*/  @P0 STG.E.64 desc[UR8][R18.64], R22 ;  /* 0x0000001612000986 */ /* 0x0041e8000c101b08 */
[----:B------:R-:W2:Y:S01]  /*3be0*/  @P0 LDG.E.64 R26, desc[UR8][R16.64] ;  /* 0x00000008101a0981 */ /* 0x000ea2000c1e1b00 */
[----:B------:R-:W-:-:S04]  /*3bf0*/  IMAD.U32 R9, RZ, RZ, UR6 ;  /* 0x00000006ff097e24 */ /* 0x000fc8000f8e00ff */
[----:B0-----:R-:W-:-:S05]  /*3c00*/  @P0 IMAD.WIDE R22, R9, 0x8, R16 ;  /* 0x0000000809160825 */ /* 0x001fca00078e0210 */
[----:B--2---:R-:W-:Y:S04]  /*3c10*/  @P0 STG.E.64 desc[UR8][R22.64], R26 ;  /* 0x0000001a16000986 */ /* 0x004fe8000c101b08 */
[----:B------:R-:W2:Y:S01]  /*3c20*/  @P0 LDG.E.64 R24, desc[UR8][R10.64] ;  /* 0x000000080a180981 */ /* 0x000ea2000c1e1b00 */
[----:B------:R-:W-:-:S04]  /*3c30*/  IMAD.U32 R9, RZ, RZ, UR13 ;  /* 0x0000000dff097e24 */ /* 0x000fc8000f8e00ff */
[----:B------:R-:W-:-:S05]  /*3c40*/  @P0 IMAD.WIDE R28, R9, 0x8, R20 ;  /* 0x00000008091c0825 */ /* 0x000fca00078e0214 */
[----:B--2---:R-:W-:Y:S04]  /*3c50*/  @P0 STG.E.64 desc[UR8][R28.64], R24 ;  /* 0x000000181c000986 */ /* 0x004fe8000c101b08 */
[----:B------:R-:W2:Y:S01]  /*3c60*/  @P0 LDG.E.64 R20, desc[UR8][R14.64] ;  /* 0x000000080e140981 */ /* 0x000ea2000c1e1b00 */
[----:B------:R-:W-:Y:S01]  /*3c70*/  @P0 IMAD.WIDE R18, R9, 0x8, R18 ;  /* 0x0000000809120825 */ /* 0x000fe200078e0212 */
[----:B------:R-:W-:-:S04]  /*3c80*/  ULOP3.LUT UR6, UR10, 0x1, URZ, 0xc0, !UPT ;  /* 0x000000010a067892 */ /* 0x000fc8000f8ec0ff */
[----:B------:R-:W-:Y:S01]  /*3c90*/  UISETP.NE.U32.AND UP1, UPT, UR6, 0x1, UPT ;  /* 0x000000010600788c */ /* 0x000fe2000bf25070 */
[----:B--2---:R0:W-:Y:S04]  /*3ca0*/  @P0 STG.E.64 desc[UR8][R18.64], R20 ;  /* 0x0000001412000986 */ /* 0x0041e8000c101b08 */
[----:B0-----:R-:W2:Y:S01]  /*3cb0*/  @P0 LDG.E.64 R18, desc[UR8][R16.64] ;  /* 0x0000000810120981 */ /* 0x001ea2000c1e1b00 */
[----:B------:R-:W-:Y:S01]  /*3cc0*/  PLOP3.LUT P1, PT, PT, PT, UP1, 0x80, 0x8 ;  /* 0x000000000008781c */ /* 0x000fe20003f2f018 */
[----:B------:R-:W-:Y:S01]  /*3cd0*/  @P0 IMAD.WIDE R22, R9, 0x8, R22 ;  /* 0x0000000809160825 */ /* 0x000fe200078e0216 */
[----:B------:R-:W-:-:S04]  /*3ce0*/  @UP0 UIADD3 UR4, UPT, UPT, UR4, 0x2, URZ ;  /* 0x0000000204040890 */ /* 0x000fc8000fffe0ff */
[----:B------:R-:W-:Y:S01]  /*3cf0*/  @!UP1 UIMAD UR4, UR13, UR4, URZ ;  /* 0x000000040d0492a4 */ /* 0x000fe2000f8e02ff */
[----:B--2---:R0:W-:Y:S06]  /*3d00*/  @P0 STG.E.64 desc[UR8][R22.64], R18 ;  /* 0x0000001216000986 */ /* 0x0041ec000c101b08 */
[----:B0-----:R-:W2:Y:S01]  /*3d10*/  @!P1 LDG.E.64 R22, desc[UR8][R10.64] ;  /* 0x000000080a169981 */ /* 0x001ea2000c1e1b00 */
[----:B------:R-:W-:-:S04]  /*3d20*/  IMAD.U32 R9, RZ, RZ, UR4 ;  /* 0x00000004ff097e24 */ /* 0x000fc8000f8e00ff */
[----:B------:R-:W-:-:S05]  /*3d30*/  @!P1 IMAD.WIDE R20, R9, 0x8, R10 ;  /* 0x0000000809149825 */ /* 0x000fca00078e020a */
[----:B--2---:R3:W-:Y:S04]  /*3d40*/  @!P1 STG.E.64 desc[UR8][R20.64], R22 ;  /* 0x0000001614009986 */ /* 0x0047e8000c101b08 */
[----:B------:R-:W2:Y:S01]  /*3d50*/  @!P1 LDG.E.64 R24, desc[UR8][R14.64] ;  /* 0x000000080e189981 */ /* 0x000ea2000c1e1b00 */
[----:B------:R-:W-:-:S05]  /*3d60*/  @!P1 IMAD.WIDE R26, R9, 0x8, R14 ;  /* 0x00000008091a9825 */ /* 0x000fca00078e020e */
[----:B--2---:R3:W-:Y:S04]  /*3d70*/  @!P1 STG.E.64 desc[UR8][R26.64], R24 ;  /* 0x000000181a009986 */ /* 0x0047e8000c101b08 */
[----:B------:R-:W2:Y:S01]  /*3d80*/  @!P1 LDG.E.64 R28, desc[UR8][R16.64] ;  /* 0x00000008101c9981 */ /* 0x000ea2000c1e1b00 */
[----:B------:R-:W-:-:S05]  /*3d90*/  @!P1 IMAD.WIDE R18, R9, 0x8, R16 ;  /* 0x0000000809129825 */ /* 0x000fca00078e0210 */
[----:B--2---:R3:W-:Y:S02]  /*3da0*/  @!P1 STG.E.64 desc[UR8][R18.64], R28 ;  /* 0x0000001c12009986 */ /* 0x0047e4000c101b08 */
.L_x_25:
[----:B-1----:R-:W1:Y:S02]  /*3db0*/  LDC.64 R14, c[0x0][0x398] ;  /* 0x0000e600ff0e7b82 */ /* 0x002e640000000a00 */
[----:B-1----:R-:W-:Y:S02]  /*3dc0*/  IMAD R9, R14, R15, RZ ;  /* 0x0000000f0e097224 */ /* 0x002fe400078e02ff */
[----:B---3--:R-:W-:-:S03]  /*3dd0*/  IMAD.IADD R26, R12, 0x1, R15 ;  /* 0x000000010c1a7824 */ /* 0x008fc600078e020f */
[----:B------:R-:W-:-:S13]  /*3de0*/  ISETP.GT.AND P0, PT, R9, R15, PT ;  /* 0x0000000f0900720c */ /* 0x000fda0003f04270 */
[----:B------:R-:W-:Y:S05]  /*3df0*/  @!P0 EXIT ;  /* 0x000000000000894d */ /* 0x000fea0003800000 */
[----:B------:R-:W-:Y:S01]  /*3e00*/  UISETP.GT.AND UP0, UPT, UR5, 0x1, UPT ;  /* 0x000000010500788c */ /* 0x000fe2000bf04270 */
[----:B------:R-:W-:-:S08]  /*3e10*/  IMAD.IADD R9, R12, 0x1, R9 ;  /* 0x000000010c097824 */ /* 0x000fd000078e0209 */
[----:B------:R-:W-:Y:S05]  /*3e20*/  BRA.U UP0, `(.L_x_29) ;  /* 0x0000000500b87547 */ /* 0x000fea000b800000 */
[----:B------:R-:W1:Y:S01]  /*3e30*/  LDC.64 R12, c[0x0][0x390] ;  /* 0x0000e400ff0c7b82 */ /* 0x000e620000000a00 */
[----:B------:R-:W-:Y:S01]  /*3e40*/  IMAD.MOV.U32 R24, RZ, RZ, 0x1 ;  /* 0x00000001ff187424 */ /* 0x000fe200078e00ff */
[----:B------:R-:W3:Y:S01]  /*3e50*/  LDCU UR6, c[0x0][0x39c] ;  /* 0x00007380ff0677ac */ /* 0x000ee20008000800 */
[----:B------:R-:W-:Y:S02]  /*3e60*/  IMAD.MOV.U32 R25, RZ, RZ, R3 ;  /* 0x000000ffff197224 */ /* 0x000fe400078e0003 */
[----:B0-2---:R-:W-:Y:S02]  /*3e70*/  IMAD.MOV.U32 R23, RZ, RZ, R2 ;  /* 0x000000ffff177224 */ /* 0x005fe400078e0002 */
[----:B------:R-:W-:Y:S01]  /*3e80*/  IMAD.MOV.U32 R22, RZ, RZ, R5 ;  /* 0x000000ffff167224 */ /* 0x000fe200078e0005 */
[----:B------:R-:W0:Y:S08]  /*3e90*/  LDC.64 R14, c[0x0][0x380] ;  /* 0x0000e000ff0e7b82 */ /* 0x000e300000000a00 */
[----:B------:R-:W2:Y:S02]  /*3ea0*/  LDC.64 R16, c[0x0][0x388] ;  /* 0x0000e200ff107b82 */ /* 0x000ea40000000a00 */
.L_x_35:
[----:B------:R4:W5:Y:S01]  /*3eb0*/  LDG.E.64 R18, desc[UR8][R10.64] ;  /* 0x000000080a127981 */ /* 0x000962000c1e1b00 */
[----:B------:R-:W-:Y:S01]  /*3ec0*/  ISETP.NE.AND P0, PT, R24, 0x1, PT ;  /* 0x000000011800780c */ /* 0x000fe20003f05270 */
[----:B------:R-:W-:Y:S01]  /*3ed0*/  BSSY.RECONVERGENT B0, `(.L_x_30) ;  /* 0x000004c000007945 */ /* 0x000fe20003800200 */
[----:B------:R-:W-:Y:S02]  /*3ee0*/  IMAD.MOV.U32 R27, RZ, RZ, R0 ;  /* 0x000000ffff1b7224 */ /* 0x000fe400078e0000 */
[----:B------:R-:W-:-:S09]  /*3ef0*/  IMAD.MOV.U32 R24, RZ, RZ, RZ ;  /* 0x000000ffff187224 */ /* 0x000fd200078e00ff */
[----:B----4-:R-:W-:Y:S05]  /*3f00*/  @!P0 BRA `(.L_x_31) ;  /* 0x0000000400208947 */ /* 0x010fea0003800000 */
[----:B------:R-:W-:Y:S01]  /*3f10*/  SHF.R.U32.HI R0, RZ, 0x2, R7 ;  /* 0x00000002ff007819 */ /* 0x000fe20000011607 */
[----:B------:R-:W-:Y:S01]  /*3f20*/  IMAD.MOV.U32 R25, RZ, RZ, 0x7f800000 ;  /* 0x7f800000ff197424 */ /* 0x000fe200078e00ff */
[----:B------:R-:W-:Y:S02]  /*3f30*/  BSSY.RECONVERGENT B1, `(.L_x_32) ;  /* 0x000003c000017945 */ /* 0x000fe40003800200 */
[----:B------:R-:W-:Y:S01]  /*3f40*/  LOP3.LUT R0, R0, R7, RZ, 0x3c, !PT ;  /* 0x0000000700007212 */ /* 0x000fe200078e3cff */
[----:B------:R-:W-:-:S04]  /*3f50*/  IMAD.SHL.U32 R7, R3, 0x10, RZ ;  /* 0x0000001003077824 */ /* 0x000fc800078e00ff */
[----:B------:R-:W-:-:S05]  /*3f60*/  IMAD.SHL.U32 R20, R0, 0x2, RZ ;  /* 0x0000000200147824 */ /* 0x000fca00078e00ff */
[----:B------:R-:W-:Y:S02]  /*3f70*/  LOP3.LUT R20, R0, R20, R7, 0x96, !PT ;  /* 0x0000001400147212 */ /* 0x000fe400078e9607 */
[----:B------:R-:W-:Y:S02]  /*3f80*/  MOV R7, 0x2f800000 ;  /* 0x2f80000000077802 */ /* 0x000fe40000000f00 */
[----:B------:R-:W-:Y:S01]  /*3f90*/  LOP3.LUT R23, R20, R3, RZ, 0x3c, !PT ;  /* 0x0000000314177212 */ /* 0x000fe200078e3cff */
[----:B------:R-:W-:-:S03]  /*3fa0*/  IMAD.MOV.U32 R20, RZ, RZ, 0x3e055027 ;  /* 0x3e055027ff147424 */ /* 0x000fc600078e00ff */
[C---:B------:R-:W-:Y:S01]  /*3fb0*/  IADD3 R0, PT, PT, R6.reuse, 0x587c5, R23 ;  /* 0x000587c506007810 */ /* 0x040fe20007ffe017 */
[----:B------:R-:W-:-:S03]  /*3fc0*/  VIADD R6, R6, 0xb0f8a ;  /* 0x000b0f8a06067836 */ /* 0x000fc60000000000 */
[----:B------:R-:W-:-:S05]  /*3fd0*/  I2FP.F32.U32 R0, R0 ;  /* 0x0000000000007245 */ /* 0x000fca0000201000 */
[----:B------:R-:W-:-:S05]  /*3fe0*/  FFMA R0, R0, R7, 1.1641532182693481445e-10 ;  /* 0x2f00000000007423 */ /* 0x000fca0000000007 */
[----:B------:R-:W-:-:S13]  /*3ff0*/  FSETP.GEU.AND P0, PT, R0, 1.175494350822287508e-38, PT ;  /* 0x008000000000780b */ /* 0x000fda0003f0e000 */
[----:B------:R-:W-:-:S04]  /*4000*/  @!P0 FMUL R0, R0, 8388608 ;  /* 0x4b00000000008820 */ /* 0x000fc80000400000 */
[----:B------:R-:W-:-:S05]  /*4010*/  VIADD R21, R0, 0xc0d55555 ;  /* 0xc0d5555500157836 */ /* 0x000fca0000000000 */
[----:B------:R-:W-:-:S05]  /*4020*/  LOP3.LUT R21, R21, 0xff800000, RZ, 0xc0, !PT ;  /* 0xff80000015157812 */ /* 0x000fca00078ec0ff */
[----:B------:R-:W-:Y:S01]  /*4030*/  IMAD.IADD R7, R0, 0x1, -R21 ;  /* 0x0000000100077824 */ /* 0x000fe200078e0a15 */
[----:B------:R-:W-:-:S03]  /*4040*/  I2FP.F32.S32 R21, R21 ;  /* 0x0000001500157245 */ /* 0x000fc60000201400 */
[----:B------:R-:W-:-:S04]  /*4050*/  FADD R7, R7, -1 ;  /* 0xbf80000007077421 */ /* 0x000fc80000000000 */
        /* <DEDUP_REMOVED lines=8> */
[----:B------:R-:W-:Y:S02]  /*40e0*/  FSEL R20, RZ, -23, P0 ;  /* 0xc1b80000ff147808 */ /* 0x000fe40000000000 */
[----:B------:R-:W-:Y:S01]  /*40f0*/  ISETP.GT.U32.AND P0, PT, R0, 0x7f7fffff, PT ;  /* 0x7f7fffff0000780c */ /* 0x000fe20003f04070 */
[----:B------:R-:W-:Y:S02]  /*4100*/  FMUL R22, R7, R22 ;  /* 0x0000001607167220 */ /* 0x000fe40000400000 */
[----:B------:R-:W-:Y:S02]  /*4110*/  FFMA R20, R21, 1.1920928955078125e-07, R20 ;  /* 0x3400000015147823 */ /* 0x000fe40000000014 */
[----:B------:R-:W-:Y:S01]  /*4120*/  FFMA R21, R7, R22, R7 ;  /* 0x0000001607157223 */ /* 0x000fe20000000007 */
[----:B------:R-:W-:-:S03]  /*4130*/  SHF.R.U32.HI R7, RZ, 0x2, R4 ;  /* 0x00000002ff077819 */ /* 0x000fc60000011604 */
[----:B------:R-:W-:Y:S01]  /*4140*/  FFMA R21, R20, 0.69314718246459960938, R21 ;  /* 0x3f31721814157823 */ /* 0x000fe20000000015 */
[----:B------:R-:W-:Y:S01]  /*4150*/  LOP3.LUT R7, R7, R4, RZ, 0x3c, !PT ;  /* 0x0000000407077212 */ /* 0x000fe200078e3cff */
[----:B------:R-:W-:Y:S02]  /*4160*/  IMAD.SHL.U32 R4, R23, 0x10, RZ ;  /* 0x0000001017047824 */ /* 0x000fe400078e00ff */
[C---:B------:R-:W-:Y:S01]  /*4170*/  @P0 FFMA R21, R0.reuse, R25, +INF ;  /* 0x7f80000000150423 */ /* 0x040fe20000000019 */
[----:B------:R-:W-:Y:S01]  /*4180*/  FSETP.NEU.AND P0, PT, R0, RZ, PT ;  /* 0x000000ff0000720b */ /* 0x000fe20003f0d000 */
[----:B------:R-:W-:Y:S02]  /*4190*/  IMAD.SHL.U32 R20, R7, 0x2, RZ ;  /* 0x0000000207147824 */ /* 0x000fe400078e00ff */
[----:B------:R-:W-:-:S03]  /*41a0*/  FMUL R21, R21, -2 ;  /* 0xc000000015157820 */ /* 0x000fc60000400000 */
[----:B------:R-:W-:Y:S01]  /*41b0*/  LOP3.LUT R4, R7, R20, R4, 0x96, !PT ;  /* 0x0000001407047212 */ /* 0x000fe200078e9604 */
[----:B------:R-:W-:Y:S01]  /*41c0*/  IMAD.MOV.U32 R7, RZ, RZ, 0x30c90fdb ;  /* 0x30c90fdbff077424 */ /* 0x000fe200078e00ff */
[----:B------:R-:W-:Y:S02]  /*41d0*/  FSEL R21, R21, +INF , P0 ;  /* 0x7f80000015157808 */ /* 0x000fe40000000000 */
[----:B------:R-:W-:Y:S02]  /*41e0*/  LOP3.LUT R25, R4, R23, RZ, 0x3c, !PT ;  /* 0x0000001704197212 */ /* 0x000fe400078e3cff */
[----:B------:R4:W0:Y:S01]  /*41f0*/  MUFU.RSQ R20, R21 ;  /* 0x0000001500147308 */ /* 0x0008220000001400 */
[----:B------:R-:W-:Y:S02]  /*4200*/  VIADD R4, R21, 0xf3000000 ;  /* 0xf300000015047836 */ /* 0x000fe40000000000 */
[----:B------:R-:W-:-:S03]  /*4210*/  IMAD.IADD R0, R25, 0x1, R6 ;  /* 0x0000000119007824 */ /* 0x000fc600078e0206 */
[----:B------:R-:W-:Y:S02]  /*4220*/  ISETP.GT.U32.AND P0, PT, R4, 0x727fffff, PT ;  /* 0x727fffff0400780c */ /* 0x000fe40003f04070 */
[----:B------:R-:W-:-:S05]  /*4230*/  I2FP.F32.U32 R0, R0 ;  /* 0x0000000000007245 */ /* 0x000fca0000201000 */
[----:B------:R-:W-:-:S06]  /*4240*/  FFMA R4, R0, R7, 7.314590599882819788e-10 ;  /* 0x30490fdb00047423 */ /* 0x000fcc0000000007 */
[----:B0---4-:R-:W-:Y:S05]  /*4250*/  @!P0 BRA `(.L_x_33) ;  /* 0x0000000000148947 */ /* 0x011fea0003800000 */
[----:B------:R-:W-:Y:S01]  /*4260*/  IMAD.MOV.U32 R0, RZ, RZ, R21 ;  /* 0x000000ffff007224 */ /* 0x000fe200078e0015 */
[----:B------:R-:W-:-:S07]  /*4270*/  MOV R20, 0x4290 ;  /* 0x0000429000147802 */ /* 0x000fce0000000f00 */
[----:B-123-5:R-:W-:Y:S05]  /*4280*/  CALL.REL.NOINC `($__internal_0_$__cuda_sm20_sqrt_rn_f32_slowpath) ;  /* 0x0000001400a47944 */ /* 0x02efea0003c00000 */
[----:B------:R-:W-:Y:S01]  /*4290*/  IMAD.MOV.U32 R0, RZ, RZ, R22 ;  /* 0x000000ffff007224 */ /* 0x000fe200078e0016 */
[----:B------:R-:W-:Y:S06]  /*42a0*/  BRA `(.L_x_34) ;  /* 0x0000000000107947 */ /* 0x000fec0003800000 */
.L_x_33:
[----:B------:R-:W-:Y:S01]  /*42b0*/  FMUL.FTZ R0, R21, R20 ;  /* 0x0000001415007220 */ /* 0x000fe20000410000 */
[----:B------:R-:W-:-:S03]  /*42c0*/  FMUL.FTZ R20, R20, 0.5 ;  /* 0x3f00000014147820 */ /* 0x000fc60000410000 */
[----:B------:R-:W-:-:S04]  /*42d0*/  FFMA R7, -R0, R0, R21 ;  /* 0x0000000000077223 */ /* 0x000fc80000000115 */
[----:B------:R-:W-:-:S07]  /*42e0*/  FFMA R0, R7, R20, R0 ;  /* 0x0000001407007223 */ /* 0x000fce0000000000 */
.L_x_34:
[----:B---3--:R-:W-:Y:S05]  /*42f0*/  BSYNC.RECONVERGENT B1 ;  /* 0x0000000000017941 */ /* 0x008fea0003800200 */
.L_x_32:
[----:B------:R-:W-:Y:S01]  /*4300*/  FMUL.RZ R20, R4, 0.15915493667125701904 ;  /* 0x3e22f98304147820 */ /* 0x000fe2000040c000 */
[----:B------:R-:W-:Y:S02]  /*4310*/  IMAD.MOV.U32 R22, RZ, RZ, R3 ;  /* 0x000000ffff167224 */ /* 0x000fe400078e0003 */
[----:B------:R-:W-:Y:S01]  /*4320*/  IMAD.MOV.U32 R4, RZ, RZ, R2 ;  /* 0x000000ffff047224 */ /* 0x000fe200078e0002 */
[----:B------:R-:W0:Y:S01]  /*4330*/  MUFU.SIN R27, R20 ;  /* 0x00000014001b7308 */ /* 0x000e220000000400 */
[----:B------:R-:W-:-:S07]  /*4340*/  IMAD.MOV.U32 R24, RZ, RZ, 0x1 ;  /* 0x00000001ff187424 */ /* 0x000fce00078e00ff */
[----:B------:R-:W3:Y:S01]  /*4350*/  MUFU.COS R7, R20 ;  /* 0x0000001400077308 */ /* 0x000ee20000000000 */
[-C--:B0-----:R-:W-:Y:S01]  /*4360*/  FMUL R27, R27, R0.reuse ;  /* 0x000000001b1b7220 */ /* 0x081fe20000400000 */
[----:B---3--:R-:W-:Y:S01]  /*4370*/  FMUL R0, R7, R0 ;  /* 0x0000000007007220 */ /* 0x008fe20000400000 */
[----:B------:R-:W-:-:S07]  /*4380*/  IMAD.MOV.U32 R7, RZ, RZ, R5 ;  /* 0x000000ffff077224 */ /* 0x000fce00078e0005 */
.L_x_31:
[----:B---3--:R-:W-:Y:S05]  /*4390*/  BSYNC.RECONVERGENT B0 ;  /* 0x0000000000007941 */ /* 0x008fea0003800200 */
.L_x_30:
[----:B------:R-:W3:Y:S01]  /*43a0*/  F2F.F64.F32 R2, R27 ;  /* 0x0000001b00027310 */ /* 0x000ee20000201800 */
[----:B------:R-:W-:Y:S01]  /*43b0*/  ISETP.NE.AND P0, PT, R8, 0xf, PT ;  /* 0x0000000f0800780c */ /* 0x000fe20003f05270 */
[----:B------:R-:W-:Y:S01]  /*43c0*/  UMOV UR4, 0x33333333 ;  /* 0x3333333300047882 */ /* 0x000fe20000000000 */
[----:B------:R-:W-:Y:S01]  /*43d0*/  UMOV UR5, 0x3fc33333 ;  /* 0x3fc3333300057882 */ /* 0x000fe20000000000 */
[----:B0-----:R-:W-:-:S04]  /*43e0*/  IMAD.WIDE R20, R26, 0x8, R14 ;  /* 0x000000081a147825 */ /* 0x001fc800078e020e */
[----:B--2---:R-:W-:Y:S01]  /*43f0*/  IMAD.WIDE R28, R26, 0x8, R16 ;  /* 0x000000081a1c7825 */ /* 0x004fe200078e0210 */
[----:B---3-5:R-:W-:-:S07]  /*4400*/  DFMA R18, R2, UR4, R18 ;  /* 0x0000000402127c2b */ /* 0x028fce0008000012 */
[----:B------:R-:W-:Y:S01]  /*4410*/  STG.E.64 desc[UR8][R20.64], R18 ;  /* 0x0000001214007986 */ /* 0x000fe2000c101b08 */
[----:B------:R-:W-:-:S07]  /*4420*/  @!P0 DMUL R2, R18, 0.5 ;  /* 0x3fe0000012028828 */ /* 0x000fce0000000000 */
[----:B------:R0:W-:Y:S04]  /*4430*/  @!P0 STG.E.64 desc[UR8][R28.64], R2 ;  /* 0x000000021c008986 */ /* 0x0001e8000c101b08 */
[----:B0-----:R-:W2:Y:S04]  /*4440*/  @!P0 LDG.E.64 R2, desc[UR8][R20.64] ;  /* 0x0000000814028981 */ /* 0x001ea8000c1e1b00 */
[----:B------:R1:W-:Y:S01]  /*4450*/  @P0 STG.E.64 desc[UR8][R28.64], R18 ;  /* 0x000000121c000986 */ /* 0x0003e2000c101b08 */
[----:B--2---:R-:W-:-:S10]  /*4460*/  @!P0 DMUL R2, R2, 0.25 ;  /* 0x3fd0000002028828 */ /* 0x004fd40000000000 */
[----:B------:R-:W2:Y:S01]  /*4470*/  @P0 LDG.E.64 R2, desc[UR8][R20.64] ;  /* 0x0000000814020981 */ /* 0x000ea2000c1e1b00 */
[----:B-1----:R-:W-:-:S04]  /*4480*/  IMAD.WIDE R18, R26, 0x8, R12 ;  /* 0x000000081a127825 */ /* 0x002fc800078e020c */
[----:B------:R-:W-:Y:S02]  /*4490*/  VIADD R26, R26, UR6 ;  /* 0x000000061a1a7c36 */ /* 0x000fe40008000000 */
[----:B------:R-:W-:-:S03]  /*44a0*/  IMAD.MOV.U32 R5, RZ, RZ, R22 ;  /* 0x000000ffff057224 */ /* 0x000fc600078e0016 */
[----:B------:R-:W-:Y:S01]  /*44b0*/  ISETP.GE.AND P0, PT, R26, R9, PT ;  /* 0x000000091a00720c */ /* 0x000fe20003f06270 */
[----:B--2---:R0:W-:Y:S02]  /*44c0*/  STG.E.64 desc[UR8][R18.64], R2 ;  /* 0x0000000212007986 */ /* 0x0041e4000c101b08 */
[----:B0-----:R-:W-:Y:S02]  /*44d0*/  IMAD.MOV.U32 R3, RZ, RZ, R25 ;  /* 0x000000ffff037224 */ /* 0x001fe400078e0019 */
[----:B------:R-:W-:-:S08]  /*44e0*/  IMAD.MOV.U32 R2, RZ, RZ, R23 ;  /* 0x000000ffff027224 */ /* 0x000fd000078e0017 */
[----:B------:R-:W-:Y:S05]  /*44f0*/  @!P0 BRA `(.L_x_35) ;  /* 0xfffffff8006c8947 */ /* 0x000fea000383ffff */
[----:B------:R-:W-:Y:S05]  /*4500*/  EXIT ;  /* 0x000000000000794d */ /* 0x000fea0003800000 */
.L_x_29:
[----:B------:R-:W-:Y:S01]  /*4510*/  UIADD3 UR11, UPT, UPT, UR5, 0x7, URZ ;  /* 0x00000007050b7890 */ /* 0x000fe2000fffe0ff */
[----:B------:R-:W-:Y:S01]  /*4520*/  IMAD.MOV.U32 R27, RZ, RZ, 0x1 ;  /* 0x00000001ff1b7424 */ /* 0x000fe200078e00ff */
[----:B------:R-:W-:Y:S02]  /*4530*/  UIADD3 UR5, UPT, UPT, UR5, 0x3, URZ ;  /* 0x0000000305057890 */ /* 0x000fe4000fffe0ff */
[----:B------:R-:W-:Y:S02]  /*4540*/  ULOP3.LUT UR7, UR10, 0xfffffff8, URZ, 0xc0, !UPT ;  /* 0xfffffff80a077892 */ /* 0x000fe4000f8ec0ff */
[----:B------:R-:W-:Y:S02]  /*4550*/  ULOP3.LUT UR4, UR11, 0x7, URZ, 0xc0, !UPT ;  /* 0x000000070b047892 */ /* 0x000fe4000f8ec0ff */
[----:B------:R-:W-:Y:S02]  /*4560*/  ULOP3.LUT UR12, UR5, 0x3, URZ, 0xc0, !UPT ;  /* 0x00000003050c7892 */ /* 0x000fe4000f8ec0ff */
[----:B------:R-:W-:-:S02]  /*4570*/  UIADD3 UR7, UPT, UPT, -UR7, URZ, URZ ;  /* 0x000000ff07077290 */ /* 0x000fc4000fffe1ff */
[----:B------:R-:W-:-:S12]  /*4580*/  UIADD3 UR4, UPT, UPT, UR4, -0x1, URZ ;  /* 0xffffffff04047890 */ /* 0x000fd8000fffe0ff */
.L_x_45:
[----:B-12---:R1:W5:Y:S01]  /*4590*/  LDG.E.64 R12, desc[UR8][R10.64] ;  /* 0x000000080a0c7981 */ /* 0x006362000c1e1b00 */
[----:B------:R-:W-:Y:S01]  /*45a0*/  ISETP.NE.AND P0, PT, R27, 0x1, PT ;  /* 0x000000011b00780c */ /* 0x000fe20003f05270 */
[----:B------:R-:W-:Y:S01]  /*45b0*/  BSSY.RECONVERGENT B0, `(.L_x_36) ;  /* 0x000004d000007945 */ /* 0x000fe20003800200 */
[----:B0-2---:R-:W-:Y:S02]  /*45c0*/  IMAD.MOV.U32 R20, RZ, RZ, R0 ;  /* 0x000000ffff147224 */ /* 0x005fe400078e0000 */
[----:B------:R-:W-:-:S09]  /*45d0*/  IMAD.MOV.U32 R27, RZ, RZ, RZ ;  /* 0x000000ffff1b7224 */ /* 0x000fd200078e00ff */
[----:B-1----:R-:W-:Y:S05]  /*45e0*/  @!P0 BRA `(.L_x_37) ;  /* 0x0000000400248947 */ /* 0x002fea0003800000 */
[----:B------:R-:W-:Y:S01]  /*45f0*/  SHF.R.U32.HI R0, RZ, 0x2, R7 ;  /* 0x00000002ff007819 */ /* 0x000fe20000011607 */
[----:B------:R-:W-:Y:S01]  /*4600*/  IMAD.MOV.U32 R19, RZ, RZ, 0x3e055027 ;  /* 0x3e055027ff137424 */ /* 0x000fe200078e00ff */
[----:B------:R-:W-:Y:S02]  /*4610*/  BSSY.RECONVERGENT B1, `(.L_x_38) ;  /* 0x000003b000017945 */ /* 0x000fe40003800200 */
[----:B------:R-:W-:Y:S01]  /*4620*/  LOP3.LUT R7, R0, R7, RZ, 0x3c, !PT ;  /* 0x0000000700077212 */ /* 0x000fe200078e3cff */
[----:B------:R-:W-:-:S04]  /*4630*/  IMAD.SHL.U32 R0, R3, 0x10, RZ ;  /* 0x0000001003007824 */ /* 0x000fc800078e00ff */
[----:B------:R-:W-:-:S05]  /*4640*/  IMAD.SHL.U32 R14, R7, 0x2, RZ ;  /* 0x00000002070e7824 */ /* 0x000fca00078e00ff */
[----:B------:R-:W-:Y:S01]  /*4650*/  LOP3.LUT R0, R7, R14, R0, 0x96, !PT ;  /* 0x0000000e07007212 */ /* 0x000fe200078e9600 */
[----:B------:R-:W-:-:S03]  /*4660*/  IMAD.MOV.U32 R7, RZ, RZ, 0x2f800000 ;  /* 0x2f800000ff077424 */ /* 0x000fc600078e00ff */
[----:B------:R-:W-:-:S04]  /*4670*/  LOP3.LUT R15, R0, R3, RZ, 0x3c, !PT ;  /* 0x00000003000f7212 */ /* 0x000fc800078e3cff */
[C---:B------:R-:W-:Y:S01]  /*4680*/  IADD3 R0, PT, PT, R6.reuse, 0x587c5, R15 ;  /* 0x000587c506007810 */ /* 0x040fe20007ffe00f */
[----:B------:R-:W-:-:S03]  /*4690*/  VIADD R6, R6, 0xb0f8a ;  /* 0x000b0f8a06067836 */ /* 0x000fc60000000000 */
[----:B------:R-:W-:-:S05]  /*46a0*/  I2FP.F32.U32 R0, R0 ;  /* 0x0000000000007245 */ /* 0x000fca0000201000 */
[----:B------:R-:W-:-:S05]  /*46b0*/  FFMA R0, R0, R7, 1.1641532182693481445e-10 ;  /* 0x2f00000000007423 */ /* 0x000fca0000000007 */
[----:B------:R-:W-:-:S13]  /*46c0*/  FSETP.GEU.AND P0, PT, R0, 1.175494350822287508e-38, PT ;  /* 0x008000000000780b */ /* 0x000fda0003f0e000 */
[----:B------:R-:W-:-:S04]  /*46d0*/  @!P0 FMUL R0, R0, 8388608 ;  /* 0x4b00000000008820 */ /* 0x000fc80000400000 */
[----:B------:R-:W-:-:S05]  /*46e0*/  VIADD R7, R0, 0xc0d55555 ;  /* 0xc0d5555500077836 */ /* 0x000fca0000000000 */
[----:B------:R-:W-:-:S04]  /*46f0*/  LOP3.LUT R17, R7, 0xff800000, RZ, 0xc0, !PT ;  /* 0xff80000007117812 */ /* 0x000fc800078ec0ff */
[----:B------:R-:W-:Y:S01]  /*4700*/  I2FP.F32.S32 R14, R17 ;  /* 0x00000011000e7245 */ /* 0x000fe20000201400 */
[----:B------:R-:W-:Y:S01]  /*4710*/  IMAD.IADD R7, R0, 0x1, -R17 ;  /* 0x0000000100077824 */ /* 0x000fe200078e0a11 */
[----:B------:R-:W-:-:S03]  /*4720*/  SHF.R.U32.HI R17, RZ, 0x2, R4 ;  /* 0x00000002ff117819 */ /* 0x000fc60000011604 */
[----:B------:R-:W-:Y:S01]  /*4730*/  FADD R16, R7, -1 ;  /* 0xbf80000007107421 */ /* 0x000fe20000000000 */
[----:B------:R-:W-:Y:S01]  /*4740*/  LOP3.LUT R17, R17, R4, RZ, 0x3c, !PT ;  /* 0x0000000411117212 */ /* 0x000fe200078e3cff */
[----:B------:R-:W-:Y:S02]  /*4750*/  IMAD.SHL.U32 R4, R15, 0x10, RZ ;  /* 0x000000100f047824 */ /* 0x000fe400078e00ff */
[----:B------:R-:W-:-:S04]  /*4760*/  FFMA R7, R16, -R19, 0.14084610342979431152 ;  /* 0x3e1039f610077423 */ /* 0x000fc80000000813 */
[----:B------:R-:W-:-:S04]  /*4770*/  FFMA R7, R16, R7, -0.12148627638816833496 ;  /* 0xbdf8cdcc10077423 */ /* 0x000fc80000000007 */
[----:B------:R-:W-:-:S04]  /*4780*/  FFMA R7, R16, R7, 0.13980610668659210205 ;  /* 0x3e0f295510077423 */ /* 0x000fc80000000007 */
[----:B------:R-:W-:-:S04]  /*4790*/  FFMA R7, R16, R7, -0.16684235632419586182 ;  /* 0xbe2ad8b910077423 */ /* 0x000fc80000000007 */
[----:B------:R-:W-:-:S04]  /*47a0*/  FFMA R7, R16, R7, 0.20012299716472625732 ;  /* 0x3e4ced0b10077423 */ /* 0x000fc80000000007 */
[----:B------:R-:W-:-:S04]  /*47b0*/  FFMA R7, R16, R7, -0.24999669194221496582 ;  /* 0xbe7fff2210077423 */ /* 0x000fc80000000007 */
[----:B------:R-:W-:-:S04]  /*47c0*/  FFMA R7, R16, R7, 0.33333182334899902344 ;  /* 0x3eaaaa7810077423 */ /* 0x000fc80000000007 */
[----:B------:R-:W-:Y:S01]  /*47d0*/  FFMA R19, R16, R7, -0.5 ;  /* 0xbf00000010137423 */ /* 0x000fe20000000007 */
[----:B------:R-:W-:Y:S02]  /*47e0*/  FSEL R7, RZ, -23, P0 ;  /* 0xc1b80000ff077808 */ /* 0x000fe40000000000 */
[----:B------:R-:W-:Y:S01]  /*47f0*/  ISETP.GT.U32.AND P0, PT, R0, 0x7f7fffff, PT ;  /* 0x7f7fffff0000780c */ /* 0x000fe20003f04070 */
[----:B------:R-:W-:Y:S02]  /*4800*/  FMUL R19, R16, R19 ;  /* 0x0000001310137220 */ /* 0x000fe40000400000 */
[----:B------:R-:W-:Y:S01]  /*4810*/  FFMA R7, R14, 1.1920928955078125e-07, R7 ;  /* 0x340000000e077823 */ /* 0x000fe20000000007 */
[----:B------:R-:W-:Y:S02]  /*4820*/  IMAD.SHL.U32 R14, R17, 0x2, RZ ;  /* 0x00000002110e7824 */ /* 0x000fe400078e00ff */
[----:B------:R-:W-:Y:S01]  /*4830*/  FFMA R16, R16, R19, R16 ;  /* 0x0000001310107223 */ /* 0x000fe20000000010 */
[----:B------:R-:W-:-:S03]  /*4840*/  IMAD.MOV.U32 R19, RZ, RZ, 0x7f800000 ;  /* 0x7f800000ff137424 */ /* 0x000fc600078e00ff */
[----:B------:R-:W-:Y:S01]  /*4850*/  FFMA R7, R7, 0.69314718246459960938, R16 ;  /* 0x3f31721807077823 */ /* 0x000fe20000000010 */
[----:B------:R-:W-:Y:S02]  /*4860*/  LOP3.LUT R4, R17, R14, R4, 0x96, !PT ;  /* 0x0000000e11047212 */ /* 0x000fe400078e9604 */
[C---:B------:R-:W-:Y:S01]  /*4870*/  @P0 FFMA R7, R0.reuse, R19, +INF ;  /* 0x7f80000000070423 */ /* 0x040fe20000000013 */
[----:B------:R-:W-:Y:S01]  /*4880*/  FSETP.NEU.AND P0, PT, R0, RZ, PT ;  /* 0x000000ff0000720b */ /* 0x000fe20003f0d000 */
[----:B------:R-:W-:Y:S01]  /*4890*/  IMAD.MOV.U32 R19, RZ, RZ, 0x30c90fdb ;  /* 0x30c90fdbff137424 */ /* 0x000fe200078e00ff */
[----:B------:R-:W-:Y:S01]  /*48a0*/  LOP3.LUT R17, R4, R15, RZ, 0x3c, !PT ;  /* 0x0000000f04117212 */ /* 0x000fe200078e3cff */
[----:B------:R-:W-:-:S04]  /*48b0*/  FMUL R7, R7, -2 ;  /* 0xc000000007077820 */ /* 0x000fc80000400000 */
[----:B------:R-:W-:Y:S01]  /*48c0*/  IMAD.IADD R0, R6, 0x1, R17 ;  /* 0x0000000106007824 */ /* 0x000fe200078e0211 */
[----:B------:R-:W-:-:S04]  /*48d0*/  FSEL R7, R7, +INF , P0 ;  /* 0x7f80000007077808 */ /* 0x000fc80000000000 */
[----:B------:R0:W1:Y:S01]  /*48e0*/  MUFU.RSQ R14, R7 ;  /* 0x00000007000e7308 */ /* 0x0000620000001400 */
[----:B------:R-:W-:Y:S01]  /*48f0*/  VIADD R4, R7, 0xf3000000 ;  /* 0xf300000007047836 */ /* 0x000fe20000000000 */
[----:B------:R-:W-:-:S04]  /*4900*/  I2FP.F32.U32 R0, R0 ;  /* 0x0000000000007245 */ /* 0x000fc80000201000 */
[----:B------:R-:W-:Y:S01]  /*4910*/  ISETP.GT.U32.AND P0, PT, R4, 0x727fffff, PT ;  /* 0x727fffff0400780c */ /* 0x000fe20003f04070 */
[----:B------:R-:W-:-:S12]  /*4920*/  FFMA R4, R0, R19, 7.314590599882819788e-10 ;  /* 0x30490fdb00047423 */ /* 0x000fd80000000013 */
[----:B01----:R-:W-:Y:S05]  /*4930*/  @!P0 BRA `(.L_x_39) ;  /* 0x0000000000108947 */ /* 0x003fea0003800000 */
[----:B------:R-:W-:Y:S01]  /*4940*/  IMAD.MOV.U32 R0, RZ, RZ, R7 ;  /* 0x000000ffff007224 */ /* 0x000fe200078e0007 */
[----:B------:R-:W-:-:S07]  /*4950*/  MOV R20, 0x4970 ;  /* 0x0000497000147802 */ /* 0x000fce0000000f00 */
[----:B-----5:R-:W-:Y:S05]  /*4960*/  CALL.REL.NOINC `($__internal_0_$__cuda_sm20_sqrt_rn_f32_slowpath) ;  /* 0x0000000c00ec7944 */ /* 0x020fea0003c00000 */
[----:B------:R-:W-:Y:S05]  /*4970*/  BRA `(.L_x_40) ;  /* 0x0000000000107947 */ /* 0x000fea0003800000 */
.L_x_39:
[----:B------:R-:W-:Y:S01]  /*4980*/  FMUL.FTZ R22, R7, R14 ;  /* 0x0000000e07167220 */ /* 0x000fe20000410000 */
[----:B------:R-:W-:-:S03]  /*4990*/  FMUL.FTZ R0, R14, 0.5 ;  /* 0x3f0000000e007820 */ /* 0x000fc60000410000 */
[----:B------:R-:W-:-:S04]  /*49a0*/  FFMA R7, -R22, R22, R7 ;  /* 0x0000001616077223 */ /* 0x000fc80000000107 */
[----:B------:R-:W-:-:S07]  /*49b0*/  FFMA R22, R7, R0, R22 ;  /* 0x0000000007167223 */ /* 0x000fce0000000016 */
.L_x_40:
[----:B------:R-:W-:Y:S05]  /*49c0*/  BSYNC.RECONVERGENT B1 ;  /* 0x0000000000017941 */ /* 0x000fea0003800200 */
.L_x_38:
[----:B------:R-:W-:Y:S01]  /*49d0*/  FMUL.RZ R14, R4, 0.15915493667125701904 ;  /* 0x3e22f983040e7820 */ /* 0x000fe2000040c000 */
[----:B------:R-:W-:Y:S02]  /*49e0*/  IMAD.MOV.U32 R4, RZ, RZ, R2 ;  /* 0x000000ffff047224 */ /* 0x000fe400078e0002 */
[----:B------:R-:W-:Y:S01]  /*49f0*/  IMAD.MOV.U32 R27, RZ, RZ, 0x1 ;  /* 0x00000001ff1b7424 */ /* 0x000fe200078e00ff */
[----:B------:R-:W0:Y:S01]  /*4a00*/  MUFU.SIN R7, R14 ;  /* 0x0000000e00077308 */ /* 0x000e220000000400 */
[----:B------:R-:W-:-:S07]  /*4a10*/  IMAD.MOV.U32 R2, RZ, RZ, R15 ;  /* 0x000000ffff027224 */ /* 0x000fce00078e000f */
[----:B------:R-:W1:Y:S01]  /*4a20*/  MUFU.COS R19, R14 ;  /* 0x0000000e00137308 */ /* 0x000e620000000000 */
[-C--:B0-----:R-:W-:Y:S01]  /*4a30*/  FMUL R20, R7, R22.reuse ;  /* 0x0000001607147220 */ /* 0x081fe20000400000 */
[----:B------:R-:W-:Y:S02]  /*4a40*/  IMAD.MOV.U32 R7, RZ, RZ, R5 ;  /* 0x000000ffff077224 */ /* 0x000fe400078e0005 */
[----:B------:R-:W-:Y:S02]  /*4a50*/  IMAD.MOV.U32 R5, RZ, RZ, R3 ;  /* 0x000000ffff057224 */ /* 0x000fe400078e0003 */
[----:B------:R-:W-:Y:S02]  /*4a60*/  IMAD.MOV.U32 R3, RZ, RZ, R17 ;  /* 0x000000ffff037224 */ /* 0x000fe400078e0011 */
[----:B-1----:R-:W-:-:S07]  /*4a70*/  FMUL R0, R19, R22 ;  /* 0x0000001613007220 */ /* 0x002fce0000400000 */
.L_x_37:
[----:B------:R-:W-:Y:S05]  /*4a80*/  BSYNC.RECONVERGENT B0 ;  /* 0x0000000000007941 */ /* 0x000fea0003800200 */
.L_x_36:
[----:B------:R-:W0:Y:S01]  /*4a90*/  LDC.64 R16, c[0x0][0x380] ;  /* 0x0000e000ff107b82 */ /* 0x000e220000000a00 */
[----:B------:R-:W1:Y:S01]  /*4aa0*/  F2F.F64.F32 R24, R20 ;  /* 0x0000001400187310 */ /* 0x000e620000201800 */
[----:B------:R-:W-:Y:S01]  /*4ab0*/  ISETP.NE.AND P0, PT, R8, 0xf, PT ;  /* 0x0000000f0800780c */ /* 0x000fe20003f05270 */
[----:B------:R-:W-:Y:S01]  /*4ac0*/  UMOV UR14, 0x33333333 ;  /* 0x33333333000e7882 */ /* 0x000fe20000000000 */
[----:B------:R-:W-:Y:S01]  /*4ad0*/  UMOV UR15, 0x3fc33333 ;  /* 0x3fc33333000f7882 */ /* 0x000fe20000000000 */
[----:B------:R-:W2:Y:S03]  /*4ae0*/  LDCU UR6, c[0x0][0x3a4] ;  /* 0x00007480ff0677ac */ /* 0x000ea60008000800 */
[----:B------:R-:W3:Y:S01]  /*4af0*/  LDC.64 R14, c[0x0][0x388] ;  /* 0x0000e200ff0e7b82 */ /* 0x000ee20000000a00 */
[----:B-1---5:R-:W-:Y:S01]  /*4b00*/  DFMA R24, R24, UR14, R12 ;  /* 0x0000000e18187c2b */ /* 0x022fe2000800000c */
[----:B0-----:R-:W-:-:S07]  /*4b10*/  IMAD.WIDE R12, R26, 0x8, R16 ;  /* 0x000000081a0c7825 */ /* 0x001fce00078e0210 */
[----:B------:R-:W-:Y:S01]  /*4b20*/  @!P0 DMUL R22, R24, 0.5 ;  /* 0x3fe0000018168828 */ /* 0x000fe20000000000 */
[----:B------:R-:W0:Y:S01]  /*4b30*/  LDC.64 R16, c[0x0][0x390] ;  /* 0x0000e400ff107b82 */ /* 0x000e220000000a00 */
[----:B------:R1:W-:Y:S01]  /*4b40*/  STG.E.64 desc[UR8][R12.64], R24 ;  /* 0x000000180c007986 */ /* 0x0003e2000c101b08 */
[----:B---3--:R-:W-:-:S05]  /*4b50*/  IMAD.WIDE R14, R26, 0x8, R14 ;  /* 0x000000081a0e7825 */ /* 0x008fca00078e020e */
[----:B------:R1:W-:Y:S04]  /*4b60*/  @P0 STG.E.64 desc[UR8][R14.64], R24 ;  /* 0x000000180e000986 */ /* 0x0003e8000c101b08 */
[----:B------:R-:W3:Y:S04]  /*4b70*/  @P0 LDG.E.64 R18, desc[UR8][R12.64] ;  /* 0x000000080c120981 */ /* 0x000ee8000c1e1b00 */
[----:B------:R1:W-:Y:S04]  /*4b80*/  @!P0 STG.E.64 desc[UR8][R14.64], R22 ;  /* 0x000000160e008986 */ /* 0x0003e8000c101b08 */
[----:B------:R-:W4:Y:S01]  /*4b90*/  @!P0 LDG.E.64 R20, desc[UR8][R12.64] ;  /* 0x000000080c148981 */ /* 0x000f22000c1e1b00 */
[----:B0-----:R-:W-:Y:S01]  /*4ba0*/  IMAD.WIDE R16, R26, 0x8, R16 ;  /* 0x000000081a107825 */ /* 0x001fe200078e0210 */
[----:B--2---:R-:W-:-:S04]  /*4bb0*/  UIADD3 UR6, UPT, UPT, UR6, -0x2, URZ ;  /* 0xfffffffe06067890 */ /* 0x004fc8000fffe0ff */
[----:B------:R-:W-:-:S03]  /*4bc0*/  UISETP.GE.U32.AND UP0, UPT, UR6, 0x7, UPT ;  /* 0x000000070600788c */ /* 0x000fc6000bf06070 */
[----:B------:R-:W-:Y:S01]  /*4bd0*/  UMOV UR6, 0x1 ;  /* 0x0000000100067882 */ /* 0x000fe20000000000 */
[----:B----4-:R-:W-:-:S07]  /*4be0*/  @!P0 DMUL R18, R20, 0.25 ;  /* 0x3fd0000014128828 */ /* 0x010fce0000000000 */
[----:B---3--:R1:W-:Y:S01]  /*4bf0*/  STG.E.64 desc[UR8][R16.64], R18 ;  /* 0x0000001210007986 */ /* 0x0083e2000c101b08 */
[----:B------:R-:W-:Y:S05]  /*4c00*/  BRA.U !UP0, `(.L_x_41) ;  /* 0x0000000508a07547 */ /* 0x000fea000b800000 */
[----:B------:R-:W-:Y:S01]  /*4c10*/  IMAD.MOV.U32 R28, RZ, RZ, RZ ;  /* 0x000000ffff1c7224 */ /* 0x000fe200078e00ff */
[----:B------:R-:W-:Y:S01]  /*4c20*/  UMOV UR6, UR7 ;  /* 0x0000000700067c82 */ /* 0x000fe20008000000 */
[----:B------:R-:W-:-:S07]  /*4c30*/  IMAD.U32 R29, RZ, RZ, UR13 ;  /* 0x0000000dff1d7e24 */ /* 0x000fce000f8e00ff */
.L_x_42:
[----:B-1----:R-:W2:Y:S01]  /*4c40*/  LDG.E.64 R22, desc[UR8][R12.64] ;  /* 0x000000080c167981 */ /* 0x002ea2000c1e1b00 */
[----:B------:R-:W-:-:S05]  /*4c50*/  IMAD.WIDE R18, R29, 0x8, R12 ;  /* 0x000000081d127825 */ /* 0x000fca00078e020c */
[----:B--2---:R0:W-:Y:S04]  /*4c60*/  STG.E.64 desc[UR8][R18.64], R22 ;  /* 0x0000001612007986 */ /* 0x0041e8000c101b08 */
[----:B------:R-:W2:Y:S01]  /*4c70*/  LDG.E.64 R24, desc[UR8][R14.64] ;  /* 0x000000080e187981 */ /* 0x000ea2000c1e1b00 */
[----:B------:R-:W-:Y:S02]  /*4c80*/  IMAD.U32 R21, RZ, RZ, UR13 ;  /* 0x0000000dff157e24 */ /* 0x000fe4000f8e00ff */
[----:B0-----:R-:W-:-:S04]  /*4c90*/  IMAD.WIDE R22, R29, 0x8, R14 ;  /* 0x000000081d167825 */ /* 0x001fc800078e020e */
[----:B------:R-:W-:Y:S01]  /*4ca0*/  IMAD.WIDE R18, R21, 0x8, R18 ;  /* 0x0000000815127825 */ /* 0x000fe200078e0212 */
[----:B--2---:R0:W-:Y:S04]  /*4cb0*/  STG.E.64 desc[UR8][R22.64], R24 ;  /* 0x0000001816007986 */ /* 0x0041e8000c101b08 */
[----:B------:R-:W2:Y:S01]  /*4cc0*/  LDG.E.64 R20, desc[UR8][R16.64] ;  /* 0x0000000810147981 */ /* 0x000ea2000c1e1b00 */
[----:B0-----:R-:W-:-:S05]  /*4cd0*/  IMAD.WIDE R24, R29, 0x8, R16 ;  /* 0x000000081d187825 */ /* 0x001fca00078e0210 */
[----:B--2---:R0:W-:Y:S04]  /*4ce0*/  STG.E.64 desc[UR8][R24.64], R20 ;  /* 0x0000001418007986 */ /* 0x0041e8000c101b08 */
[----:B0-----:R-:W2:Y:S04]  /*4cf0*/  LDG.E.64 R20, desc[UR8][R12.64] ;  /* 0x000000080c147981 */ /* 0x001ea8000c1e1b00 */
[----:B--2---:R0:W-:Y:S02]  /*4d00*/  STG.E.64 desc[UR8][R18.64], R20 ;  /* 0x0000001412007986 */ /* 0x0041e4000c101b08 */
[----:B0-----:R-:W-:-:S04]  /*4d10*/  IMAD.U32 R21, RZ, RZ, UR13 ;  /* 0x0000000dff157e24 */ /* 0x001fc8000f8e00ff */
[----:B------:R-:W-:Y:S02]  /*4d20*/  IMAD.WIDE R20, R21, 0x8, R22 ;  /* 0x0000000815147825 */ /* 0x000fe400078e0216 */
[----:B------:R-:W2:Y:S04]  /*4d30*/  LDG.E.64 R22, desc[UR8][R14.64] ;  /* 0x000000080e167981 */ /* 0x000ea8000c1e1b00 */
        /* <DEDUP_REMOVED lines=9> */
[----:B0-----:R-:W-:-:S05]  /*4dd0*/  MOV R19, UR13 ;  /* 0x0000000d00137c02 */ /* 0x001fca0008000f00 */
        /* <DEDUP_REMOVED lines=61> */
[----:B------:R-:W2:Y:S01]  /*51b0*/  LDG.E.64 R24, desc[UR8][R14.64] ;  /* 0x000000080e187981 */ /* 0x000ea2000c1e1b00 */
[----:B------:R-:W-:Y:S01]  /*51c0*/  UIADD3 UR6, UPT, UPT, UR6, 0x8, URZ ;  /* 0x0000000806067890 */ /* 0x000fe2000fffe0ff */
[----:B------:R-:W-:-:S03]  /*51d0*/  IMAD.U32 R23, RZ, RZ, UR13 ;  /* 0x0000000dff177e24 */ /* 0x000fc6000f8e00ff */
[----:B------:R-:W-:Y:S01]  /*51e0*/  UISETP.NE.AND UP0, UPT, UR6, URZ, UPT ;  /* 0x000000ff0600728c */ /* 0x000fe2000bf05270 */
[----:B--2---:R0:W-:Y:S04]  /*51f0*/  STG.E.64 desc[UR8][R18.64], R24 ;  /* 0x0000001812007986 */ /* 0x0041e8000c101b08 */
[----:B0-----:R-:W2:Y:S01]  /*5200*/  LDG.E.64 R18, desc[UR8][R16.64] ;  /* 0x0000000810127981 */ /* 0x001ea2000c1e1b00 */
[----:B------:R-:W-:-:S04]  /*5210*/  IMAD.WIDE R20, R23, 0x8, R20 ;  /* 0x0000000817147825 */ /* 0x000fc800078e0214 */
[----:B------:R-:W-:Y:S01]  /*5220*/  VIADD R28, R28, 0x8 ;  /* 0x000000081c1c7836 */ /* 0x000fe20000000000 */
[----:B--2---:R0:W-:Y:S02]  /*5230*/  STG.E.64 desc[UR8][R20.64], R18 ;  /* 0x0000001214007986 */ /* 0x0041e4000c101b08 */
[----:B0-----:R-:W-:-:S04]  /*5240*/  IMAD.U32 R20, RZ, RZ, UR13 ;  /* 0x0000000dff147e24 */ /* 0x001fc8000f8e00ff */
[----:B------:R-:W-:Y:S01]  /*5250*/  IMAD R29, R20, 0x8, R29 ;  /* 0x00000008141d7824 */ /* 0x000fe200078e021d */
[----:B------:R-:W-:Y:S06]  /*5260*/  BRA.U UP0, `(.L_x_42) ;  /* 0xfffffff900747547 */ /* 0x000fec000b83ffff */
[----:B------:R-:W-:-:S05]  /*5270*/  VIADD R28, R28, 0x1 ;  /* 0x000000011c1c7836 */ /* 0x000fca0000000000 */
[----:B------:R-:W-:-:S15]  /*5280*/  R2UR UR6, R28 ;  /* 0x000000001c0672ca */ /* 0x000fde00000e0000 */
.L_x_41:
[----:B------:R-:W-:-:S09]  /*5290*/  ULOP3.LUT UP0, URZ, UR10, 0x7, URZ, 0xc0, !UPT ;  /* 0x000000070aff7892 */ /* 0x000fd2000f80c0ff */
[----:B------:R-:W-:Y:S05]  /*52a0*/  BRA.U !UP0, `(.L_x_43) ;  /* 0x0000000508887547 */ /* 0x000fea000b800000 */
[----:B-1----:R-:W-:Y:S01]  /*52b0*/  IMAD.U32 R18, RZ, RZ, UR4 ;  /* 0x00000004ff127e24 */ /* 0x002fe2000f8e00ff */
[----:B------:R-:W-:-:S04]  /*52c0*/  ULOP3.LUT UP0, URZ, UR11, 0x3, URZ, 0xc0, !UPT ;  /* 0x000000030bff7892 */ /* 0x000fc8000f80c0ff */
[----:B------:R-:W-:-:S13]  /*52d0*/  ISETP.GE.U32.AND P0, PT, R18, 0x3, PT ;  /* 0x000000031200780c */ /* 0x000fda0003f06070 */
[----:B------:R-:W-:Y:S05]  /*52e0*/  @!P0 BRA `(.L_x_44) ;  /* 0x0000000000c88947 */ /* 0x000fea0003800000 */
[----:B------:R-:W2:Y:S01]  /*52f0*/  LDG.E.64 R20, desc[UR8][R12.64] ;  /* 0x000000080c147981 */ /* 0x000ea2000c1e1b00 */
[----:B------:R-:W-:-:S04]  /*5300*/  IMAD.U32 R19, RZ, RZ, UR13 ;  /* 0x0000000dff137e24 */ /* 0x000fc8000f8e00ff */
[----:B------:R-:W-:-:S04]  /*5310*/  IMAD R19, R19, UR6, RZ ;  /* 0x0000000613137c24 */ /* 0x000fc8000f8e02ff */
        /* <DEDUP_REMOVED lines=10> */
[----:B------:R-:W2:Y:S04]  /*53c0*/  LDG.E.64 R18, desc[UR8][R12.64] ;  /* 0x000000080c127981 */ /* 0x000ea8000c1e1b00 */
[----:B--2---:R1:W-:Y:S04]  /*53d0*/  STG.E.64 desc[UR8][R22.64], R18 ;  /* 0x0000001216007986 */ /* 0x0043e8000c101b08 */
[----:B0-----:R-:W2:Y:S01]  /*53e0*/  LDG.E.64 R24, desc[UR8][R14.64] ;  /* 0x000000080e187981 */ /* 0x001ea2000c1e1b00 */
[----:B-1----:R-:W-:-:S04]  /*53f0*/  IMAD.U32 R19, RZ, RZ, UR13 ;  /* 0x0000000dff137e24 */ /* 0x002fc8000f8e00ff */
[----:B------:R-:W-:-:S04]  /*5400*/  IMAD.WIDE R18, R19, 0x8, R20 ;  /* 0x0000000813127825 */ /* 0x000fc800078e0214 */
[----:B------:R-:W-:-:S04]  /*5410*/  IMAD.U32 R21, RZ, RZ, UR13 ;  /* 0x0000000dff157e24 */ /* 0x000fc8000f8e00ff */
[----:B------:R-:W-:Y:S01]  /*5420*/  IMAD.WIDE R28, R21, 0x8, R28 ;  /* 0x00000008151c7825 */ /* 0x000fe200078e021c */
[----:B--2---:R-:W-:Y:S04]  /*5430*/  STG.E.64 desc[UR8][R18.64], R24 ;  /* 0x0000001812007986 */ /* 0x004fe8000c101b08 */
[----:B------:R-:W2:Y:S04]  /*5440*/  LDG.E.64 R20, desc[UR8][R16.64] ;  /* 0x0000000810147981 */ /* 0x000ea8000c1e1b00 */
[----:B--2---:R0:W-:Y:S02]  /*5450*/  STG.E.64 desc[UR8][R28.64], R20 ;  /* 0x000000141c007986 */ /* 0x0041e4000c101b08 */
[----:B0-----:R-:W-:-:S04]  /*5460*/  IMAD.U32 R21, RZ, RZ, UR13 ;  /* 0x0000000dff157e24 */ /* 0x001fc8000f8e00ff */
[----:B------:R-:W-:Y:S02]  /*5470*/  IMAD.WIDE R20, R21, 0x8, R22 ;  /* 0x0000000815147825 */ /* 0x000fe400078e0216 */
[----:B------:R-:W2:Y:S02]  /*5480*/  LDG.E.64 R22, desc[UR8][R12.64] ;  /* 0x000000080c167981 */ /* 0x000ea4000c1e1b00 */
[----:B------:R-:W-:-:S04]  /*5490*/  IMAD.U32 R25, RZ, RZ, UR13 ;  /* 0x0000000dff197e24 */ /* 0x000fc8000f8e00ff */
[----:B------:R-:W-:Y:S01]  /*54a0*/  IMAD.WIDE R24, R25, 0x8, R18 ;  /* 0x0000000819187825 */ /* 0x000fe200078e0212 */
[----:B--2---:R0:W-:Y:S04]  /*54b0*/  STG.E.64 desc[UR8][R20.64], R22 ;  /* 0x0000001614007986 */ /* 0x0041e8000c101b08 */
[----:B------:R-:W2:Y:S01]  /*54c0*/  LDG.E.64 R18, desc[UR8][R14.64] ;  /* 0x000000080e127981 */ /* 0x000ea2000c1e1b00 */
[----:B0-----:R-:W-:-:S04]  /*54d0*/  IMAD.U32 R23, RZ, RZ, UR13 ;  /* 0x0000000dff177e24 */ /* 0x001fc8000f8e00ff */
[----:B------:R-:W-:Y:S01]  /*54e0*/  IMAD.WIDE R22, R23, 0x8, R28 ;  /* 0x0000000817167825 */ /* 0x000fe200078e021c */
[----:B--2---:R0:W-:Y:S04]  /*54f0*/  STG.E.64 desc[UR8][R24.64], R18 ;  /* 0x0000001218007986 */ /* 0x0041e8000c101b08 */
[----:B------:R-:W2:Y:S01]  /*5500*/  LDG.E.64 R28, desc[UR8][R16.64] ;  /* 0x00000008101c7981 */ /* 0x000ea2000c1e1b00 */
[----:B0-----:R-:W-:-:S04]  /*5510*/  IMAD.U32 R19, RZ, RZ, UR13 ;  /* 0x0000000dff137e24 */ /* 0x001fc8000f8e00ff */
[----:B------:R-:W-:Y:S01]  /*5520*/  IMAD.WIDE R18, R19, 0x8, R20 ;  /* 0x0000000813127825 */ /* 0x000fe200078e0214 */
[----:B--2---:R-:W-:Y:S04]  /*5530*/  STG.E.64 desc[UR8][R22.64], R28 ;  /* 0x0000001c16007986 */ /* 0x004fe8000c101b08 */
[----:B------:R-:W2:Y:S04]  /*5540*/  LDG.E.64 R20, desc[UR8][R12.64] ;  /* 0x000000080c147981 */ /* 0x000ea8000c1e1b00 */
[----:B--2---:R0:W-:Y:S04]  /*5550*/  STG.E.64 desc[UR8][R18.64], R20 ;  /* 0x0000001412007986 */ /* 0x0041e8000c101b08 */
[----:B0-----:R-:W2:Y:S01]  /*5560*/  LDG.E.64 R20, desc[UR8][R14.64] ;  /* 0x000000080e147981 */ /* 0x001ea2000c1e1b00 */
[----:B------:R-:W-:-:S04]  /*5570*/  IMAD.U32 R29, RZ, RZ, UR13 ;  /* 0x0000000dff1d7e24 */ /* 0x000fc8000f8e00ff */
[----:B------:R-:W-:-:S05]  /*5580*/  IMAD.WIDE R24, R29, 0x8, R24 ;  /* 0x000000081d187825 */ /* 0x000fca00078e0218 */
[----:B--2---:R0:W-:Y:S04]  /*5590*/  STG.E.64 desc[UR8][R24.64], R20 ;  /* 0x0000001418007986 */ /* 0x0041e8000c101b08 */
[----:B------:R-:W2:Y:S01]  /*55a0*/  LDG.E.64 R18, desc[UR8][R16.64] ;  /* 0x0000000810127981 */ /* 0x000ea2000c1e1b00 */
[----:B0-----:R-:W-:-:S04]  /*55b0*/  IMAD.U32 R25, RZ, RZ, UR13 ;  /* 0x0000000dff197e24 */ /* 0x001fc8000f8e00ff */
[----:B------:R-:W-:-:S04]  /*55c0*/  IMAD.WIDE R22, R25, 0x8, R22 ;  /* 0x0000000819167825 */ /* 0x000fc800078e0216 */
[----:B------:R-:W-:-:S04]  /*55d0*/  IMAD.U32 R28, RZ, RZ, UR6 ;  /* 0x00000006ff1c7e24 */ /* 0x000fc8000f8e00ff */
[----:B------:R-:W-:-:S05]  /*55e0*/  VIADD R28, R28, 0x4 ;  /* 0x000000041c1c7836 */ /* 0x000fca0000000000 */
[----:B------:R-:W-:Y:S01]  /*55f0*/  R2UR UR6, R28 ;  /* 0x000000001c0672ca */ /* 0x000fe200000e0000 */
[----:B--2---:R0:W-:-:S14]  /*5600*/  STG.E.64 desc[UR8][R22.64], R18 ;  /* 0x0000001216007986 */ /* 0x0041dc000c101b08 */
.L_x_44:
[----:B------:R-:W-:Y:S05]  /*5610*/  BRA.U !UP0, `(.L_x_43) ;  /* 0x0000000108ac7547 */ /* 0x000fea000b800000 */
[----:B------:R-:W-:-:S06]  /*5620*/  UISETP.NE.AND UP0, UPT, UR12, 0x1, UPT ;  /* 0x000000010c00788c */ /* 0x000fcc000bf05270 */
[----:B------:R-:W-:-:S13]  /*5630*/  PLOP3.LUT P0, PT, PT, PT, UP0, 0x80, 0x8 ;  /* 0x000000000008781c */ /* 0x000fda0003f0f008 */
[----:B0-----:R-:W2:Y:S01]  /*5640*/  @P0 LDG.E.64 R22, desc[UR8][R12.64] ;  /* 0x000000080c160981 */ /* 0x001ea2000c1e1b00 */
[----:B------:R-:W-:-:S04]  /*5650*/  IMAD.U32 R25, RZ, RZ, UR13 ;  /* 0x0000000dff197e24 */ /* 0x000fc8000f8e00ff */
[----:B------:R-:W-:-:S04]  /*5660*/  @P0 IMAD R25, R25, UR6, RZ ;  /* 0x0000000619190c24 */ /* 0x000fc8000f8e02ff */
[----:B------:R-:W-:-:S05]  /*5670*/  @P0 IMAD.WIDE R18, R25, 0x8, R12 ;  /* 0x0000000819120825 */ /* 0x000fca00078e020c */
[----:B--2---:R0:W-:Y:S04]  /*5680*/  @P0 STG.E.64 desc[UR8][R18.64], R22 ;  /* 0x0000001612000986 */ /* 0x0041e8000c101b08 */
[----:B------:R-:W2:Y:S01]  /*5690*/  @P0 LDG.E.64 R20, desc[UR8][R14.64] ;  /* 0x000000080e140981 */ /* 0x000ea2000c1e1b00 */
[----:B------:R-:W-:Y:S02]  /*56a0*/  IMAD.U32 R29, RZ, RZ, UR13 ;  /* 0x0000000dff1d7e24 */ /* 0x000fe4000f8e00ff */
[----:B0-----:R-:W-:-:S04]  /*56b0*/  @P0 IMAD.WIDE R22, R25, 0x8, R14 ;  /* 0x0000000819160825 */ /* 0x001fc800078e020e */
[----:B------:R-:W-:Y:S01]  /*56c0*/  @P0 IMAD.WIDE R18, R29, 0x8, R18 ;  /* 0x000000081d120825 */ /* 0x000fe200078e0212 */
[----:B--2---:R0:W-:Y:S04]  /*56d0*/  @P0 STG.E.64 desc[UR8][R22.64], R20 ;  /* 0x0000001416000986 */ /* 0x0041e8000c101b08 */
[----:B------:R-:W2:Y:S01]  /*56e0*/  @P0 LDG.E.64 R28, desc[UR8][R16.64] ;  /* 0x00000008101c0981 */ /* 0x000ea2000c1e1b00 */
[----:B0-----:R-:W-:-:S05]  /*56f0*/  @P0 IMAD.WIDE R20, R25, 0x8, R16 ;  /* 0x0000000819140825 */ /* 0x001fca00078e0210 */
[----:B--2---:R-:W-:Y:S04]  /*5700*/  @P0 STG.E.64 desc[UR8][R20.64], R28 ;  /* 0x0000001c14000986 */ /* 0x004fe8000c101b08 */
[----:B------:R-:W2:Y:S04]  /*5710*/  @P0 LDG.E.64 R24, desc[UR8][R12.64] ;  /* 0x000000080c180981 */ /* 0x000ea8000c1e1b00 */
[----:B--2---:R0:W-:Y:S04]  /*5720*/  @P0 STG.E.64 desc[UR8][R18.64], R24 ;  /* 0x0000001812000986 */ /* 0x0041e8000c101b08 */
[----:B0-----:R-:W2:Y:S01]  /*5730*/  @P0 LDG.E.64 R18, desc[UR8][R14.64] ;  /* 0x000000080e120981 */ /* 0x001ea2000c1e1b00 */
[----:B------:R-:W-:-:S04]  /*5740*/  IMAD.U32 R25, RZ, RZ, UR13 ;  /* 0x0000000dff197e24 */ /* 0x000fc8000f8e00ff */
[----:B------:R-:W-:Y:S01]  /*5750*/  @P0 IMAD.WIDE R22, R25, 0x8, R22 ;  /* 0x0000000819160825 */ /* 0x000fe200078e0216 */
[----:B------:R-:W-:-:S04]  /*5760*/  ULOP3.LUT UP0, URZ, UR5, 0x1, URZ, 0xc0, !UPT ;  /* 0x0000000105ff7892 */ /* 0x000fc8000f80c0ff */
[----:B--2---:R0:W-:Y:S04]  /*5770*/  @P0 STG.E.64 desc[UR8][R22.64], R18 ;  /* 0x0000001216000986 */ /* 0x0041e8000c101b08 */
[----:B------:R-:W2:Y:S01]  /*5780*/  @P0 LDG.E.64 R24, desc[UR8][R16.64] ;  /* 0x0000000810180981 */ /* 0x000ea2000c1e1b00 */
[----:B------:R-:W-:Y:S01]  /*5790*/  PLOP3.LUT P1, PT, PT, PT, UP0, 0x80, 0x8 ;  /* 0x000000000008781c */ /* 0x000fe20003f2f008 */
[----:B0-----:R-:W-:-:S04]  /*57a0*/  IMAD.U32 R23, RZ, RZ, UR13 ;  /* 0x0000000dff177e24 */ /* 0x001fc8000f8e00ff */
[----:B------:R-:W-:-:S04]  /*57b0*/  @P0 IMAD.WIDE R20, R23, 0x8, R20 ;  /* 0x0000000817140825 */ /* 0x000fc800078e0214 */
[----:B------:R-:W-:-:S04]  /*57c0*/  IMAD.U32 R18, RZ, RZ, UR6 ;  /* 0x00000006ff127e24 */ /* 0x000fc8000f8e00ff */
[----:B------:R-:W-:-:S05]  /*57d0*/  @P0 VIADD R18, R18, 0x2 ;  /* 0x0000000212120836 */ /* 0x000fca0000000000 */
[----:B------:R-:W-:Y:S01]  /*57e0*/  @P0 R2UR UR6, R18 ;  /* 0x00000000120602ca */ /* 0x000fe200000e0000 */
[----:B--2---:R0:W-:Y:S04]  /*57f0*/  @P0 STG.E.64 desc[UR8][R20.64], R24 ;  /* 0x0000001814000986 */ /* 0x0041e8000c101b08 */
[----:B------:R-:W2:Y:S08]  /*5800*/  @P1 LDG.E.64 R28, desc[UR8][R12.64] ;  /* 0x000000080c1c1981 */ /* 0x000eb0000c1e1b00 */
[----:B------:R-:W-:-:S06]  /*5810*/  @UP0 UIMAD UR6, UR13, UR6, URZ ;  /* 0x000000060d0602a4 */ /* 0x000fcc000f8e02ff */
[----:B------:R-:W-:-:S04]  /*5820*/  IMAD.U32 R23, RZ, RZ, UR6 ;  /* 0x00000006ff177e24 */ /* 0x000fc8000f8e00ff */
[----:B------:R-:W-:-:S05]  /*5830*/  @P1 IMAD.WIDE R22, R23, 0x8, R12 ;  /* 0x0000000817161825 */ /* 0x000fca00078e020c */
[----:B--2---:R2:W-:Y:S04]  /*5840*/  @P1 STG.E.64 desc[UR8][R22.64], R28 ;  /* 0x0000001c16001986 */ /* 0x0045e8000c101b08 */
[----:B------:R-:W3:Y:S01]  /*5850*/  @P1 LDG.E.64 R18, desc[UR8][R14.64] ;  /* 0x000000080e121981 */ /* 0x000ee2000c1e1b00 */
[----:B------:R-:W-:-:S04]  /*5860*/  IMAD.U32 R13, RZ, RZ, UR6 ;  /* 0x00000006ff0d7e24 */ /* 0x000fc8000f8e00ff */
[----:B0-----:R-:W-:-:S05]  /*5870*/  @P1 IMAD.WIDE R20, R13, 0x8, R14 ;  /* 0x000000080d141825 */ /* 0x001fca00078e020e */
[----:B---3--:R2:W-:Y:S04]  /*5880*/  @P1 STG.E.64 desc[UR8][R20.64], R18 ;  /* 0x0000001214001986 */ /* 0x0085e8000c101b08 */
[----:B------:R-:W3:Y:S01]  /*5890*/  @P1 LDG.E.64 R12, desc[UR8][R16.64] ;  /* 0x00000008100c1981 */ /* 0x000ee2000c1e1b00 */
[----:B------:R-:W-:-:S04]  /*58a0*/  IMAD.U32 R25, RZ, RZ, UR6 ;  /* 0x00000006ff197e24 */ /* 0x000fc8000f8e00ff */
[----:B------:R-:W-:-:S05]  /*58b0*/  @P1 IMAD.WIDE R24, R25, 0x8, R16 ;  /* 0x0000000819181825 */ /* 0x000fca00078e0210 */
[----:B---3--:R2:W-:Y:S02]  /*58c0*/  @P1 STG.E.64 desc[UR8][R24.64], R12 ;  /* 0x0000000c18001986 */ /* 0x0085e4000c101b08 */
.L_x_43:
[----:B------:R-:W3:Y:S02]  /*58d0*/  LDCU UR6, c[0x0][0x39c] ;  /* 0x00007380ff0677ac */ /* 0x000ee40008000800 */
[----:B---3--:R-:W-:-:S05]  /*58e0*/  VIADD R26, R26, UR6 ;  /* 0x000000061a1a7c36 */ /* 0x008fca0008000000 */
[----:B------:R-:W-:-:S13]  /*58f0*/  ISETP.GE.AND P0, PT, R26, R9, PT ;  /* 0x000000091a00720c */ /* 0x000fda0003f06270 */
[----:B------:R-:W-:Y:S05]  /*5900*/  @!P0 BRA `(.L_x_45) ;  /* 0xffffffec00208947 */ /* 0x000fea000383ffff */
[----:B------:R-:W-:Y:S05]  /*5910*/  EXIT ;  /* 0x000000000000794d */ /* 0x000fea0003800000 */
        .weak           $__internal_0_$__cuda_sm20_sqrt_rn_f32_slowpath
        .type           $__internal_0_$__cuda_sm20_sqrt_rn_f32_slowpath,@function
        .size           $__internal_0_$__cuda_sm20_sqrt_rn_f32_slowpath,(.L_x_599 - $__internal_0_$__cuda_sm20_sqrt_rn_f32_slowpath)
$__internal_0_$__cuda_sm20_sqrt_rn_f32_slowpath:
[----:B------:R-:W-:-:S13]  /*5920*/  LOP3.LUT P0, RZ, R0, 0x7fffffff, RZ, 0xc0, !PT ;  /* 0x7fffffff00ff7812 */ /* 0x000fda000780c0ff */
[----:B------:R-:W-:Y:S01]  /*5930*/  @!P0 IMAD.MOV.U32 R22, RZ, RZ, R0 ;  /* 0x000000ffff168224 */ /* 0x000fe200078e0000 */
[----:B------:R-:W-:Y:S06]  /*5940*/  @!P0 BRA `(.L_x_46) ;  /* 0x0000000000408947 */ /* 0x000fec0003800000 */
[----:B------:R-:W-:-:S13]  /*5950*/  FSETP.GEU.FTZ.AND P0, PT, R0, RZ, PT ;  /* 0x000000ff0000720b */ /* 0x000fda0003f1e000 */
[----:B------:R-:W-:Y:S01]  /*5960*/  @!P0 IMAD.MOV.U32 R22, RZ, RZ, 0x7fffffff ;  /* 0x7fffffffff168424 */ /* 0x000fe200078e00ff */
[----:B------:R-:W-:Y:S06]  /*5970*/  @!P0 BRA `(.L_x_46) ;  /* 0x0000000000348947 */ /* 0x000fec0003800000 */
[----:B------:R-:W-:-:S13]  /*5980*/  FSETP.GTU.FTZ.AND P0, PT, |R0|, +INF , PT ;  /* 0x7f8000000000780b */ /* 0x000fda0003f1c200 */
[----:B------:R-:W-:Y:S01]  /*5990*/  @P0 FADD.FTZ R22, R0, 1 ;  /* 0x3f80000000160421 */ /* 0x000fe20000010000 */
[----:B------:R-:W-:Y:S06]  /*59a0*/  @P0 BRA `(.L_x_46) ;  /* 0x0000000000280947 */ /* 0x000fec0003800000 */
[----:B------:R-:W-:-:S13]  /*59b0*/  FSETP.NEU.FTZ.AND P0, PT, |R0|, +INF , PT ;  /* 0x7f8000000000780b */ /* 0x000fda0003f1d200 */
[----:B------:R-:W-:-:S04]  /*59c0*/  @P0 FFMA R24, R0, 1.84467440737095516160e+19, RZ ;  /* 0x5f80000000180823 */ /* 0x000fc800000000ff */
[----:B------:R-:W0:Y:S02]  /*59d0*/  @P0 MUFU.RSQ R22, R24 ;  /* 0x0000001800160308 */ /* 0x000e240000001400 */
[----:B0-----:R-:W-:-:S04]  /*59e0*/  @P0 FMUL.FTZ R21, R24, R22 ;  /* 0x0000001618150220 */ /* 0x001fc80000410000 */
[----:B------:R-:W-:-:S04]  /*59f0*/  @P0 FADD.FTZ R27, -R21, -RZ ;  /* 0x800000ff151b0221 */ /* 0x000fc80000010100 */
[----:B------:R-:W-:Y:S01]  /*5a00*/  @P0 FFMA R28, R21, R27, R24 ;  /* 0x0000001b151c0223 */ /* 0x000fe20000000018 */
[----:B------:R-:W-:Y:S01]  /*5a10*/  @P0 FMUL.FTZ R27, R22, 0.5 ;  /* 0x3f000000161b0820 */ /* 0x000fe20000410000 */
[----:B------:R-:W-:-:S03]  /*5a20*/  @!P0 IMAD.MOV.U32 R22, RZ, RZ, R0 ;  /* 0x000000ffff168224 */ /* 0x000fc600078e0000 */
[----:B------:R-:W-:-:S04]  /*5a30*/  @P0 FFMA R27, R28, R27, R21 ;  /* 0x0000001b1c1b0223 */ /* 0x000fc80000000015 */
[----:B------:R-:W-:-:S07]  /*5a40*/  @P0 FMUL.FTZ R22, R27, 2.3283064365386962891e-10 ;  /* 0x2f8000001b160820 */ /* 0x000fce0000410000 */
.L_x_46:
[----:B------:R-:W-:-:S04]  /*5a50*/  IMAD.MOV.U32 R21, RZ, RZ, 0x0 ;  /* 0x00000000ff157424 */ /* 0x000fc800078e00ff */
[----:B------:R-:W-:Y:S05]  /*5a60*/  RET.REL.NODEC R20 `(_Z15make_randomNumsPdS_S_iiiii) ;  /* 0xffffffa414647950 */ /* 0x000fea0003c3ffff */
.L_x_47:
        /* <DEDUP_REMOVED lines=9> */
.L_x_599:


//--------------------- .text._Z15init_randomNumsP17curandStateXORWOWi --------------------------
	.section	.text._Z15init_randomNumsP17curandStateXORWOWi,"ax",@progbits
	.align	128
        .global         _Z15init_randomNumsP17curandStateXORWOWi
        .type           _Z15init_randomNumsP17curandStateXORWOWi,@function
        .size           _Z15init_randomNumsP17curandStateXORWOWi,(.L_x_609 - _Z15init_randomNumsP17curandStateXORWOWi)
        .other          _Z15init_randomNumsP17curandStateXORWOWi,@"STO_CUDA_ENTRY STV_DEFAULT"
_Z15init_randomNumsP17curandStateXORWOWi:
.text._Z15init_randomNumsP17curandStateXORWOWi:
[----:B------:R-:W-:Y:S01]  /*0000*/  LDC R1, c[0x0][0x37c] ;  /* 0x0000df00ff017b82 */ /* 0x000fe20000000800 */
[----:B------:R-:W0:Y:S01]  /*0010*/  S2R R7, SR_CTAID.X ;  /* 0x0000000000077919 */ /* 0x000e220000002500 */
[----:B------:R-:W0:Y:S06]  /*0020*/  LDCU UR4, c[0x0][0x388] ;  /* 0x00007100ff0477ac */ /* 0x000e2c0008000800 */
[----:B------:R-:W1:Y:S01]  /*0030*/  LDC.64 R4, c[0x0][0x380] ;  /* 0x0000e000ff047b82 */ /* 0x000e620000000a00 */
[----:B------:R-:W-:Y:S01]  /*0040*/  IMAD.MOV.U32 R9, RZ, RZ, -0x75bd8fc ;  /* 0xf8a42704ff097424 */ /* 0x000fe200078e00ff */
[----:B------:R-:W0:Y:S01]  /*0050*/  S2R R6, SR_TID.X ;  /* 0x0000000000067919 */ /* 0x000e220000002100 */
[----:B------:R-:W2:Y:S01]  /*0060*/  LDCU UR6, c[0x0][0x360] ;  /* 0x00006c00ff0677ac */ /* 0x000ea20008000800 */
[----:B------:R-:W-:Y:S01]  /*0070*/  IMAD.MOV.U32 R10, RZ, RZ, -0x23270784 ;  /* 0xdcd8f87cff0a7424 */ /* 0x000fe200078e00ff */
[----:B------:R-:W-:Y:S01]  /*0080*/  BSSY.RECONVERGENT B0, `(.L_x_48) ;  /* 0x00000e1000007945 */ /* 0x000fe20003800200 */
[----:B0-----:R-:W-:Y:S01]  /*0090*/  IADD3 R0, PT, PT, R6, UR4, R7 ;  /* 0x0000000406007c10 */ /* 0x001fe2000fffe007 */
[----:B------:R-:W0:Y:S01]  /*00a0*/  LDCU.64 UR4, c[0x0][0x358] ;  /* 0x00006b00ff0477ac */ /* 0x000e220008000a00 */
[----:B--2---:R-:W-:-:S02]  /*00b0*/  IMAD R7, R7, UR6, R6 ;  /* 0x0000000607077c24 */ /* 0x004fc4000f8e0206 */
[----:B------:R-:W-:Y:S01]  /*00c0*/  LOP3.LUT R0, R0, 0xaad26b49, RZ, 0x3c, !PT ;  /* 0xaad26b4900007812 */ /* 0x000fe200078e3cff */
[----:B------:R-:W-:Y:S02]  /*00d0*/  VIADD R15, R6, UR6 ;  /* 0x00000006060f7c36 */ /* 0x000fe40008000000 */
[C---:B-1----:R-:W-:Y:S01]  /*00e0*/  IMAD.WIDE R4, R7.reuse, 0x30, R4 ;  /* 0x0000003007047825 */ /* 0x042fe200078e0204 */
[----:B------:R-:W-:-:S03]  /*00f0*/  ISETP.NE.AND P0, PT, R7, RZ, PT ;  /* 0x000000ff0700720c */ /* 0x000fc60003f05270 */
[----:B------:R-:W-:-:S04]  /*0100*/  IMAD R0, R0, 0x4182bed5, RZ ;  /* 0x4182bed500007824 */ /* 0x000fc800078e02ff */
[C---:B------:R-:W-:Y:S01]  /*0110*/  VIADD R2, R0.reuse, 0xd9f6dc18 ;  /* 0xd9f6dc1800027836 */ /* 0x040fe20000000000 */
[C---:B------:R-:W-:Y:S01]  /*0120*/  LOP3.LUT R8, R0.reuse, 0x159a55e5, RZ, 0x3c, !PT ;  /* 0x159a55e500087812 */ /* 0x040fe200078e3cff */
[C---:B------:R-:W-:Y:S02]  /*0130*/  VIADD R11, R0.reuse, 0x583f19 ;  /* 0x00583f19000b7836 */ /* 0x040fe40000000000 */
[----:B------:R-:W-:Y:S02]  /*0140*/  VIADD R3, R0, 0x75bcd15 ;  /* 0x075bcd1500037836 */ /* 0x000fe40000000000 */
[----:B0-----:R0:W-:Y:S04]  /*0150*/  STG.E.64 desc[UR4][R4.64+0x8], R8 ;  /* 0x0000080804007986 */ /* 0x0011e8000c101b04 */
[----:B------:R0:W-:Y:S04]  /*0160*/  STG.E.64 desc[UR4][R4.64+0x10], R10 ;  /* 0x0000100a04007986 */ /* 0x0001e8000c101b04 */
[----:B------:R0:W-:Y:S01]  /*0170*/  STG.E.64 desc[UR4][R4.64], R2 ;  /* 0x0000000204007986 */ /* 0x0001e2000c101b04 */
[----:B------:R-:W-:Y:S05]  /*0180*/  @!P0 BRA `(.L_x_49) ;  /* 0x0000000c00408947 */ /* 0x000fea0003800000 */
[--C-:B------:R-:W-:Y:S01]  /*0190*/  SHF.R.S32.HI R0, RZ, 0x1f, R7.reuse ;  /* 0x0000001fff007819 */ /* 0x100fe20000011407 */
[----:B0-----:R-:W-:Y:S02]  /*01a0*/  IMAD.MOV.U32 R3, RZ, RZ, R7 ;  /* 0x000000ffff037224 */ /* 0x001fe400078e0007 */
[----:B------:R-:W-:-:S07]  /*01b0*/  IMAD.MOV.U32 R14, RZ, RZ, RZ ;  /* 0x000000ffff0e7224 */ /* 0x000fce00078e00ff */
.L_x_55:
[----:B------:R-:W-:Y:S01]  /*01c0*/  LOP3.LUT R16, R3, 0x3, RZ, 0xc0, !PT ;  /* 0x0000000303107812 */ /* 0x000fe200078ec0ff */
[----:B------:R-:W-:Y:S03]  /*01d0*/  BSSY.RECONVERGENT B1, `(.L_x_50) ;  /* 0x00000c5000017945 */ /* 0x000fe60003800200 */
[----:B------:R-:W-:-:S04]  /*01e0*/  ISETP.NE.U32.AND P0, PT, R16, RZ, PT ;  /* 0x000000ff1000720c */ /* 0x000fc80003f05070 */
[----:B------:R-:W-:-:S13]  /*01f0*/  ISETP.NE.AND.EX P0, PT, RZ, RZ, PT, P0 ;  /* 0x000000ffff00720c */ /* 0x000fda0003f05300 */
[----:B0-----:R-:W-:Y:S05]  /*0200*/  @!P0 BRA `(.L_x_51) ;  /* 0x0000000c00048947 */ /* 0x001fea0003800000 */
[----:B------:R-:W0:Y:S01]  /*0210*/  LDC.64 R10, c[0x4][RZ] ;  /* 0x01000000ff0a7b82 */ /* 0x000e220000000a00 */
[----:B------:R-:W-:Y:S02]  /*0220*/  IMAD.MOV.U32 R17, RZ, RZ, RZ ;  /* 0x000000ffff117224 */ /* 0x000fe400078e00ff */
[----:B0-----:R-:W-:-:S07]  /*0230*/  IMAD.WIDE.U32 R10, R14, 0xc80, R10 ;  /* 0x00000c800e0a7825 */ /* 0x001fce00078e000a */
.L_x_54:
[----:B0-----:R-:W-:Y:S01]  /*0240*/  IMAD.MOV.U32 R19, RZ, RZ, RZ ;  /* 0x000000ffff137224 */ /* 0x001fe200078e00ff */
[----:B------:R-:W-:Y:S01]  /*0250*/  CS2R R8, SRZ ;  /* 0x0000000000087805 */ /* 0x000fe2000001ff00 */
[----:B------:R-:W-:Y:S01]  /*0260*/  IMAD.MOV.U32 R21, RZ, RZ, RZ ;  /* 0x000000ffff157224 */ /* 0x000fe200078e00ff */
[----:B------:R-:W-:-:S07]  /*0270*/  CS2R R6, SRZ ;  /* 0x0000000000067805 */ /* 0x000fce000001ff00 */
.L_x_53:
[----:B------:R-:W-:-:S05]  /*0280*/  IMAD.WIDE.U32 R12, R21, 0x4, R4 ;  /* 0x00000004150c7825 */ /* 0x000fca00078e0004 */
[----:B------:R0:W5:Y:S01]  /*0290*/  LDG.E R18, desc[UR4][R12.64+0x4] ;  /* 0x000004040c127981 */ /* 0x000162000c1e1900 */
[----:B------:R-:W-:Y:S02]  /*02a0*/  IMAD.SHL.U32 R20, R21, 0x20, RZ ;  /* 0x0000002015147824 */ /* 0x000fe400078e00ff */
[----:B------:R-:W-:-:S07]  /*02b0*/  IMAD.MOV.U32 R23, RZ, RZ, RZ ;  /* 0x000000ffff177224 */ /* 0x000fce00078e00ff */
.L_x_52:
[----:B-----5:R-:W-:Y:S01]  /*02c0*/  SHF.R.U32.HI R24, RZ, R23, R18 ;  /* 0x00000017ff187219 */ /* 0x020fe20000011612 */
[----:B0-----:R-:W-:-:S03]  /*02d0*/  IMAD.IADD R12, R20, 0x1, R23 ;  /* 0x00000001140c7824 */ /* 0x001fc600078e0217 */
        /* <DEDUP_REMOVED lines=8> */
[----:B------:R-:W4:Y:S04]  /*0360*/  @P2 LDG.E R25, desc[UR4][R12.64+0x38] ;  /* 0x000038040c192981 */ /* 0x000f28000c1e1900 */
[----:B------:R-:W4:Y:S01]  /*0370*/  @P1 LDG.E R27, desc[UR4][R12.64+0x20] ;  /* 0x000020040c1b1981 */ /* 0x000f22000c1e1900 */
[----:B--2---:R-:W-:-:S03]  /*0380*/  @!P0 LOP3.LUT R9, R9, R26, RZ, 0x3c, !PT ;  /* 0x0000001a09098212 */ /* 0x004fc600078e3cff */
[----:B------:R-:W2:Y:S01]  /*0390*/  @P3 LDG.E R26, desc[UR4][R12.64+0x4c] ;  /* 0x00004c040c1a3981 */ /* 0x000ea2000c1e1900 */
[----:B---3--:R-:W-:-:S03]  /*03a0*/  @P1 LOP3.LUT R9, R9, R28, RZ, 0x3c, !PT ;  /* 0x0000001c09091212 */ /* 0x008fc600078e3cff */
[----:B------:R-:W3:Y:S01]  /*03b0*/  @P4 LDG.E R28, desc[UR4][R12.64+0x60] ;  /* 0x000060040c1c4981 */ /* 0x000ee2000c1e1900 */
[----:B----4-:R-:W-:-:S03]  /*03c0*/  @!P0 LOP3.LUT R19, R19, R22, RZ, 0x3c, !PT ;  /* 0x0000001613138212 */ /* 0x010fc600078e3cff */
[----:B------:R-:W4:Y:S01]  /*03d0*/  @!P0 LDG.E R22, desc[UR4][R12.64+0x8] ;  /* 0x000008040c168981 */ /* 0x000f22000c1e1900 */
[----:B------:R-:W-:-:S03]  /*03e0*/  @P2 LOP3.LUT R9, R9, R25, RZ, 0x3c, !PT ;  /* 0x0000001909092212 */ /* 0x000fc600078e3cff */
[----:B------:R-:W3:Y:S01]  /*03f0*/  @!P0 LDG.E R25, desc[UR4][R12.64+0x4] ;  /* 0x000004040c198981 */ /* 0x000ee2000c1e1900 */
[----:B--2---:R-:W-:-:S03]  /*0400*/  @P3 LOP3.LUT R9, R9, R26, RZ, 0x3c, !PT ;  /* 0x0000001a09093212 */ /* 0x004fc600078e3cff */
[----:B------:R-:W2:Y:S01]  /*0410*/  @P5 LDG.E R26, desc[UR4][R12.64+0x74] ;  /* 0x000074040c1a5981 */ /* 0x000ea2000c1e1900 */
[----:B----4-:R-:W-:-:S03]  /*0420*/  @!P0 LOP3.LUT R7, R7, R22, RZ, 0x3c, !PT ;  /* 0x0000001607078212 */ /* 0x010fc600078e3cff */
[----:B------:R-:W4:Y:S01]  /*0430*/  @P1 LDG.E R22, desc[UR4][R12.64+0x14] ;  /* 0x000014040c161981 */ /* 0x000f22000c1e1900 */
[----:B---3--:R-:W-:-:S03]  /*0440*/  @!P0 LOP3.LUT R6, R6, R25, RZ, 0x3c, !PT ;  /* 0x0000001906068212 */ /* 0x008fc600078e3cff */
[----:B------:R-:W3:Y:S01]  /*0450*/  @!P0 LDG.E R25, desc[UR4][R12.64+0xc] ;  /* 0x00000c040c198981 */ /* 0x000ee2000c1e1900 */
[----:B------:R-:W-:-:S03]  /*0460*/  @P4 LOP3.LUT R9, R9, R28, RZ, 0x3c, !PT ;  /* 0x0000001c09094212 */ /* 0x000fc600078e3cff */
[----:B------:R-:W3:Y:S01]  /*0470*/  @P6 LDG.E R28, desc[UR4][R12.64+0x88] ;  /* 0x000088040c1c6981 */ /* 0x000ee2000c1e1900 */
        /* <DEDUP_REMOVED lines=136> */
[----:B------:R-:W-:-:S05]  /*0d00*/  VIADD R23, R23, 0x10 ;  /* 0x0000001017177836 */ /* 0x000fca0000000000 */
[----:B------:R-:W-:Y:S02]  /*0d10*/  ISETP.NE.AND P1, PT, R23, 0x20, PT ;  /* 0x000000201700780c */ /* 0x000fe40003f25270 */
[----:B------:R-:W-:Y:S02]  /*0d20*/  @P0 LOP3.LUT R19, R19, R26, RZ, 0x3c, !PT ;  /* 0x0000001a13130212 */ /* 0x000fe400078e3cff */
[----:B------:R-:W-:Y:S02]  /*0d30*/  @P0 LOP3.LUT R6, R6, R27, RZ, 0x3c, !PT ;  /* 0x0000001b06060212 */ /* 0x000fe400078e3cff */
[----:B--2---:R-:W-:-:S04]  /*0d40*/  @P6 LOP3.LUT R8, R8, R25, RZ, 0x3c, !PT ;  /* 0x0000001908086212 */ /* 0x004fc800078e3cff */
[----:B------:R-:W-:Y:S02]  /*0d50*/  @P0 LOP3.LUT R8, R8, R29, RZ, 0x3c, !PT ;  /* 0x0000001d08080212 */ /* 0x000fe400078e3cff */
[----:B---3--:R-:W-:Y:S02]  /*0d60*/  @P0 LOP3.LUT R7, R7, R22, RZ, 0x3c, !PT ;  /* 0x0000001607070212 */ /* 0x008fe400078e3cff */
[----:B----4-:R-:W-:Y:S01]  /*0d70*/  @P0 LOP3.LUT R9, R9, R24, RZ, 0x3c, !PT ;  /* 0x0000001809090212 */ /* 0x010fe200078e3cff */
[----:B------:R-:W-:Y:S06]  /*0d80*/  @P1 BRA `(.L_x_52) ;  /* 0xfffffff4004c1947 */ /* 0x000fec000383ffff */
[----:B------:R-:W-:-:S05]  /*0d90*/  VIADD R21, R21, 0x1 ;  /* 0x0000000115157836 */ /* 0x000fca0000000000 */
[----:B------:R-:W-:-:S13]  /*0da0*/  ISETP.NE.AND P0, PT, R21, 0x5, PT ;  /* 0x000000051500780c */ /* 0x000fda0003f05270 */
[----:B------:R-:W-:Y:S05]  /*0db0*/  @P0 BRA `(.L_x_53) ;  /* 0xfffffff400300947 */ /* 0x000fea000383ffff */
[----:B------:R0:W-:Y:S01]  /*0dc0*/  STG.E.64 desc[UR4][R4.64+0x8], R6 ;  /* 0x0000080604007986 */ /* 0x0001e2000c101b04 */
[----:B------:R-:W-:-:S03]  /*0dd0*/  VIADD R17, R17, 0x1 ;  /* 0x0000000111117836 */ /* 0x000fc60000000000 */
[----:B------:R0:W-:Y:S02]  /*0de0*/  STG.E.64 desc[UR4][R4.64+0x10], R8 ;  /* 0x0000100804007986 */ /* 0x0001e4000c101b04 */
[----:B------:R-:W-:Y:S02]  /*0df0*/  ISETP.GE.U32.AND P0, PT, R17, R16, PT ;  /* 0x000000101100720c */ /* 0x000fe40003f06070 */
[----:B------:R0:W-:Y:S11]  /*0e00*/  STG.E desc[UR4][R4.64+0x4], R19 ;  /* 0x0000041304007986 */ /* 0x0001f6000c101904 */
[----:B------:R-:W-:Y:S05]  /*0e10*/  @!P0 BRA `(.L_x_54) ;  /* 0xfffffff400088947 */ /* 0x000fea000383ffff */
.L_x_51:
[----:B------:R-:W-:Y:S05]  /*0e20*/  BSYNC.RECONVERGENT B1 ;  /* 0x0000000000017941 */ /* 0x000fea0003800200 */
.L_x_50:
[C---:B------:R-:W-:Y:S01]  /*0e30*/  ISETP.GE.U32.AND P0, PT, R3.reuse, 0x4, PT ;  /* 0x000000040300780c */ /* 0x040fe20003f06070 */
[----:B------:R-:W-:Y:S01]  /*0e40*/  VIADD R14, R14, 0x1 ;  /* 0x000000010e0e7836 */ /* 0x000fe20000000000 */
[--C-:B------:R-:W-:Y:S02]  /*0e50*/  SHF.R.U64 R3, R3, 0x2, R0.reuse ;  /* 0x0000000203037819 */ /* 0x100fe40000001200 */
[----:B------:R-:W-:Y:S02]  /*0e60*/  ISETP.GE.U32.AND.EX P0, PT, R0, RZ, PT, P0 ;  /* 0x000000ff0000720c */ /* 0x000fe40003f06100 */
[----:B------:R-:W-:-:S11]  /*0e70*/  SHF.R.U32.HI R0, RZ, 0x2, R0 ;  /* 0x00000002ff007819 */ /* 0x000fd60000011600 */
[----:B------:R-:W-:Y:S05]  /*0e80*/  @P0 BRA `(.L_x_55) ;  /* 0xfffffff000cc0947 */ /* 0x000fea000383ffff */
.L_x_49:
[----:B------:R-:W-:Y:S05]  /*0e90*/  BSYNC.RECONVERGENT B0 ;  /* 0x0000000000007941 */ /* 0x000fea0003800200 */
.L_x_48:
[----:B------:R-:W-:Y:S01]  /*0ea0*/  BSSY.RECONVERGENT B0, `(.L_x_56) ;  /* 0x00000d1000007945 */ /* 0x000fe20003800200 */
[----:B------:R-:W-:Y:S02]  /*0eb0*/  IMAD.MOV.U32 R0, RZ, RZ, RZ ;  /* 0x000000ffff007224 */ /* 0x000fe400078e00ff */
[----:B0-----:R-:W-:Y:S02]  /*0ec0*/  IMAD.MOV.U32 R3, RZ, RZ, R15 ;  /* 0x000000ffff037224 */ /* 0x001fe400078e000f */
[----:B------:R-:W-:-:S07]  /*0ed0*/  IMAD.MOV.U32 R14, RZ, RZ, RZ ;  /* 0x000000ffff0e7224 */ /* 0x000fce00078e00ff */
.L_x_62:
        /* <DEDUP_REMOVED lines=8> */
.L_x_61:
[----:B0-----:R-:W-:Y:S01]  /*0f60*/  IMAD.MOV.U32 R19, RZ, RZ, RZ ;  /* 0x000000ffff137224 */ /* 0x001fe200078e00ff */
[----:B------:R-:W-:Y:S01]  /*0f70*/  CS2R R8, SRZ ;  /* 0x0000000000087805 */ /* 0x000fe2000001ff00 */
[----:B------:R-:W-:Y:S01]  /*0f80*/  IMAD.MOV.U32 R21, RZ, RZ, RZ ;  /* 0x000000ffff157224 */ /* 0x000fe200078e00ff */
[----:B------:R-:W-:-:S07]  /*0f90*/  CS2R R6, SRZ ;  /* 0x0000000000067805 */ /* 0x000fce000001ff00 */
.L_x_60:
[----:B------:R-:W-:-:S05]  /*0fa0*/  IMAD.WIDE.U32 R12, R21, 0x4, R4 ;  /* 0x00000004150c7825 */ /* 0x000fca00078e0004 */
[----:B------:R0:W5:Y:S01]  /*0fb0*/  LDG.E R18, desc[UR4][R12.64+0x4] ;  /* 0x000004040c127981 */ /* 0x000162000c1e1900 */
[----:B------:R-:W-:Y:S02]  /*0fc0*/  IMAD.SHL.U32 R20, R21, 0x20, RZ ;  /* 0x0000002015147824 */ /* 0x000fe400078e00ff */
[----:B------:R-:W-:-:S07]  /*0fd0*/  IMAD.MOV.U32 R23, RZ, RZ, RZ ;  /* 0x000000ffff177224 */ /* 0x000fce00078e00ff */
.L_x_59:
        /* <DEDUP_REMOVED lines=182> */
.L_x_58:
[----:B------:R-:W-:Y:S05]  /*1b40*/  BSYNC.RECONVERGENT B1 ;  /* 0x0000000000017941 */ /* 0x000fea0003800200 */
.L_x_57:
[C---:B------:R-:W-:Y:S01]  /*1b50*/  ISETP.GT.U32.AND P0, PT, R3.reuse, 0x3, PT ;  /* 0x000000030300780c */ /* 0x040fe20003f04070 */
[----:B------:R-:W-:Y:S01]  /*1b60*/  VIADD R0, R0, 0x1 ;  /* 0x0000000100007836 */ /* 0x000fe20000000000 */
[--C-:B------:R-:W-:Y:S02]  /*1b70*/  SHF.R.U64 R3, R3, 0x2, R14.reuse ;  /* 0x0000000203037819 */ /* 0x100fe4000000120e */
[----:B------:R-:W-:Y:S02]  /*1b80*/  ISETP.GT.U32.AND.EX P0, PT, R14, RZ, PT, P0 ;  /* 0x000000ff0e00720c */ /* 0x000fe40003f04100 */
[----:B------:R-:W-:-:S11]  /*1b90*/  SHF.R.U32.HI R14, RZ, 0x2, R14 ;  /* 0x00000002ff0e7819 */ /* 0x000fd6000001160e */
[----:B------:R-:W-:Y:S05]  /*1ba0*/  @P0 BRA `(.L_x_62) ;  /* 0xfffffff000cc0947 */ /* 0x000fea000383ffff */
[----:B------:R-:W-:Y:S05]  /*1bb0*/  BSYNC.RECONVERGENT B0 ;  /* 0x0000000000007941 */ /* 0x000fea0003800200 */
.L_x_56:
[----:B------:R-:W-:Y:S01]  /*1bc0*/  IMAD R15, R15, 0x587c5, R2 ;  /* 0x000587c50f0f7824 */ /* 0x000fe200078e0202 */
[----:B------:R-:W-:Y:S04]  /*1bd0*/  STG.E.64 desc[UR4][R4.64+0x18], RZ ;  /* 0x000018ff04007986 */ /* 0x000fe8000c101b04 */
[----:B------:R-:W-:Y:S04]  /*1be0*/  STG.E desc[UR4][R4.64+0x20], RZ ;  /* 0x000020ff04007986 */ /* 0x000fe8000c101904 */
[----:B------:R-:W-:Y:S04]  /*1bf0*/  STG.E.64 desc[UR4][R4.64+0x28], RZ ;  /* 0x000028ff04007986 */ /* 0x000fe8000c101b04 */
[----:B------:R-:W-:Y:S01]  /*1c00*/  STG.E desc[UR4][R4.64], R15 ;  /* 0x0000000f04007986 */ /* 0x000fe2000c101904 */
[----:B------:R-:W-:Y:S05]  /*1c10*/  EXIT ;  /* 0x000000000000794d */ /* 0x000fea0003800000 */
.L_x_63:
        /* <DEDUP_REMOVED lines=14> */
.L_x_609:


//--------------------- .text._Z12computeLocalPiiS_ --------------------------
	.section	.text._Z12computeLocalPiiS_,"ax",@progbits
	.align	128
        .global         _Z12computeLocalPiiS_
        .type           _Z12computeLocalPiiS_,@function
        .size           _Z12computeLocalPiiS_,(.L_x_610 - _Z12computeLocalPiiS_)
        .other          _Z12computeLocalPiiS_,@"STO_CUDA_ENTRY STV_DEFAULT"
_Z12computeLocalPiiS_:
.text._Z12computeLocalPiiS_:
[----:B------:R-:W-:Y:S01]  /*0000*/  LDC R1, c[0x0][0x37c] ;  /* 0x0000df00ff017b82 */ /* 0x000fe20000000800 */
[----:B------:R-:W0:Y:S07]  /*0010*/  S2R R7, SR_TID.X ;  /* 0x0000000000077919 */ /* 0x000e2e0000002100 */
[----:B------:R-:W1:Y:S01]  /*0020*/  LDC R0, c[0x0][0x388] ;  /* 0x0000e200ff007b82 */ /* 0x000e620000000800 */
[----:B------:R-:W2:Y:S07]  /*0030*/  LDCU.64 UR4, c[0x0][0x358] ;  /* 0x00006b00ff0477ac */ /* 0x000eae0008000a00 */
[----:B------:R-:W0:Y:S08]  /*0040*/  S2UR UR6, SR_CTAID.X ;  /* 0x00000000000679c3 */ /* 0x000e300000002500 */
[----:B------:R-:W3:Y:S01]  /*0050*/  LDC.64 R2, c[0x0][0x380] ;  /* 0x0000e000ff027b82 */ /* 0x000ee20000000a00 */
[----:B-1----:R-:W-:-:S05]  /*0060*/  IADD3 R0, PT, PT, R0, -0x1, RZ ;  /* 0xffffffff00007810 */ /* 0x002fca0007ffe0ff */
[----:B0-----:R-:W-:-:S05]  /*0070*/  IMAD R7, R0, UR6, R7 ;  /* 0x0000000600077c24 */ /* 0x001fca000f8e0207 */
[----:B------:R-:W-:-:S05]  /*0080*/  IADD3 R5, PT, PT, R7, UR6, RZ ;  /* 0x0000000607057c10 */ /* 0x000fca000fffe0ff */
[----:B---3--:R-:W-:Y:S02]  /*0090*/  IMAD.WIDE R2, R5, 0x4, R2 ;  /* 0x0000000405027825 */ /* 0x008fe400078e0202 */
[----:B------:R-:W0:Y:S03]  /*00a0*/  LDC.64 R4, c[0x0][0x390] ;  /* 0x0000e400ff047b82 */ /* 0x000e260000000a00 */
[----:B--2---:R-:W2:Y:S04]  /*00b0*/  LDG.E R0, desc[UR4][R2.64+0x4] ;  /* 0x0000040402007981 */ /* 0x004ea8000c1e1900 */
[----:B------:R-:W2:Y:S01]  /*00c0*/  LDG.E R9, desc[UR4][R2.64] ;  /* 0x0000000402097981 */ /* 0x000ea2000c1e1900 */
[----:B0-----:R-:W-:Y:S01]  /*00d0*/  IMAD.WIDE R4, R7, 0x4, R4 ;  /* 0x0000000407047825 */ /* 0x001fe200078e0204 */
[----:B--2---:R-:W-:-:S05]  /*00e0*/  IADD3 R9, PT, PT, R0, -R9, RZ ;  /* 0x8000000900097210 */ /* 0x004fca0007ffe0ff */
[----:B------:R-:W-:Y:S01]  /*00f0*/  STG.E desc[UR4][R4.64], R9 ;  /* 0x0000000904007986 */ /* 0x000fe2000c101904 */
[----:B------:R-:W-:Y:S05]  /*0100*/  EXIT ;  /* 0x000000000000794d */ /* 0x000fea0003800000 */
.L_x_64:
        /* <DEDUP_REMOVED lines=15> */
.L_x_610:


//--------------------- .text._Z15computeVelocityPdiiS_dii --------------------------
	.section	.text._Z15computeVelocityPdiiS_dii,"ax",@progbits
	.align	128
        .global         _Z15computeVelocityPdiiS_dii
        .type           _Z15computeVelocityPdiiS_dii,@function
        .size           _Z15computeVelocityPdiiS_dii,(.L_x_611 - _Z15computeVelocityPdiiS_dii)
        .other          _Z15computeVelocityPdiiS_dii,@"STO_CUDA_ENTRY STV_DEFAULT"
_Z15computeVelocityPdiiS_dii:
.text._Z15computeVelocityPdiiS_dii:
[----:B------:R-:W-:Y:S01]  /*0000*/  LDC R1, c[0x0][0x37c] ;  /* 0x0000df00ff017b82 */ /* 0x000fe20000000800 */
[----:B------:R-:W0:Y:S01]  /*0010*/  S2R R0, SR_TID.X ;  /* 0x0000000000007919 */ /* 0x000e220000002100 */
[----:B------:R-:W1:Y:S01]  /*0020*/  LDCU UR4, c[0x0][0x388] ;  /* 0x00007100ff0477ac */ /* 0x000e620008000800 */
[----:B------:R-:W-:Y:S01]  /*0030*/  CS2R R2, SRZ ;  /* 0x0000000000027805 */ /* 0x000fe2000001ff00 */
[----:B------:R-:W2:Y:S01]  /*0040*/  LDCU.64 UR8, c[0x0][0x358] ;  /* 0x00006b00ff0877ac */ /* 0x000ea20008000a00 */
[----:B-1----:R-:W-:Y:S02]  /*0050*/  UISETP.GE.AND UP0, UPT, UR4, 0x1, UPT ;  /* 0x000000010400788c */ /* 0x002fe4000bf06270 */
[----:B0-----:R-:W-:-:S07]  /*0060*/  IMAD R10, R0, UR4, RZ ;  /* 0x00000004000a7c24 */ /* 0x001fce000f8e02ff */
[----:B--2---:R-:W-:Y:S05]  /*0070*/  BRA.U !UP0, `(.L_x_65) ;  /* 0x0000000108507547 */ /* 0x004fea000b800000 */
[----:B------:R-:W0:Y:S01]  /*0080*/  LDC R8, c[0x0][0x38c] ;  /* 0x0000e300ff087b82 */ /* 0x000e220000000800 */
[----:B------:R-:W-:Y:S01]  /*0090*/  HFMA2 R9, -RZ, RZ, 0, 0 ;  /* 0x00000000ff097431 */ /* 0x000fe200000001ff */
[----:B------:R-:W-:Y:S01]  /*00a0*/  BSSY.RECONVERGENT B0, `(.L_x_65) ;  /* 0x0000011000007945 */ /* 0x000fe20003800200 */
[----:B------:R-:W1:Y:S05]  /*00b0*/  LDCU UR6, c[0x0][0x388] ;  /* 0x00007100ff0677ac */ /* 0x000e6a0008000800 */
[----:B------:R-:W2:Y:S02]  /*00c0*/  LDC.64 R6, c[0x0][0x380] ;  /* 0x0000e000ff067b82 */ /* 0x000ea40000000a00 */
.L_x_67:
[----:B0-----:R-:W-:-:S04]  /*00d0*/  IMAD R5, R10, R8, R9 ;  /* 0x000000080a057224 */ /* 0x001fc800078e0209 */
[----:B--2---:R-:W-:-:S06]  /*00e0*/  IMAD.WIDE R4, R5, 0x8, R6 ;  /* 0x0000000805047825 */ /* 0x004fcc00078e0206 */
[----:B------:R-:W2:Y:S02]  /*00f0*/  LDG.E.64 R4, desc[UR8][R4.64] ;  /* 0x0000000804047981 */ /* 0x000ea4000c1e1b00 */
[----:B--2---:R-:W-:-:S14]  /*0100*/  DSETP.GE.AND P0, PT, R4, -55, PT ;  /* 0xc04b80000400742a */ /* 0x004fdc0003f06000 */
[----:B------:R-:W-:Y:S05]  /*0110*/  @P0 BRA `(.L_x_66) ;  /* 0x0000000000100947 */ /* 0x000fea0003800000 */
[----:B------:R-:W-:-:S04]  /*0120*/  IADD3 R9, PT, PT, R9, 0x1, RZ ;  /* 0x0000000109097810 */ /* 0x000fc80007ffe0ff */
[----:B-1----:R-:W-:-:S13]  /*0130*/  ISETP.NE.AND P0, PT, R9, UR6, PT ;  /* 0x0000000609007c0c */ /* 0x002fda000bf05270 */
[----:B------:R-:W-:Y:S05]  /*0140*/  @P0 BRA `(.L_x_67) ;  /* 0xfffffffc00e00947 */ /* 0x000fea000383ffff */
[----:B------:R-:W-:Y:S05]  /*0150*/  BRA `(.L_x_68) ;  /* 0x0000000000147947 */ /* 0x000fea0003800000 */
.L_x_66:
[----:B------:R-:W-:Y:S01]  /*0160*/  IADD3 R2, PT, PT, -R10, RZ, RZ ;  /* 0x000000ff0a027210 */ /* 0x000fe20007ffe1ff */
[----:B------:R-:W0:Y:S04]  /*0170*/  LDCU.64 UR4, c[0x0][0x398] ;  /* 0x00007300ff0477ac */ /* 0x000e280008000a00 */
[----:B------:R-:W-:-:S04]  /*0180*/  IMAD R9, R8, R2, R9 ;  /* 0x0000000208097224 */ /* 0x000fc800078e0209 */
[----:B------:R-:W0:Y:S02]  /*0190*/  I2F.F64 R2, R9 ;  /* 0x0000000900027312 */ /* 0x000e240000201c00 */
[----:B0-----:R-:W-:-:S11]  /*01a0*/  DMUL R2, R2, UR4 ;  /* 0x0000000402027c28 */ /* 0x001fd60008000000 */
.L_x_68:
[----:B-1----:R-:W-:Y:S05]  /*01b0*/  BSYNC.RECONVERGENT B0 ;  /* 0x0000000000007941 */ /* 0x002fea0003800200 */
.L_x_65:
[----:B------:R-:W0:Y:S01]  /*01c0*/  LDCU.64 UR6, c[0x0][0x388] ;  /* 0x00007100ff0677ac */ /* 0x000e220008000a00 */
[----:B------:R-:W-:Y:S01]  /*01d0*/  CS2R R4, SRZ ;  /* 0x0000000000047805 */ /* 0x000fe2000001ff00 */
[----:B0-----:R-:W-:-:S09]  /*01e0*/  UISETP.GE.AND UP0, UPT, UR6, 0x1, UPT ;  /* 0x000000010600788c */ /* 0x001fd2000bf06270 */
[----:B------:R-:W-:Y:S05]  /*01f0*/  BRA.U !UP0, `(.L_x_69) ;  /* 0x0000000108587547 */ /* 0x000fea000b800000 */
[----:B------:R-:W0:Y:S01]  /*0200*/  LDC R13, c[0x0][0x38c] ;  /* 0x0000e300ff0d7b82 */ /* 0x000e220000000800 */
[----:B------:R-:W-:Y:S01]  /*0210*/  UIADD3 UR4, UPT, UPT, UR7, -0x1, URZ ;  /* 0xffffffff07047890 */ /* 0x000fe2000fffe0ff */
[----:B------:R-:W-:Y:S01]  /*0220*/  BSSY.RECONVERGENT B0, `(.L_x_69) ;  /* 0x0000013000007945 */ /* 0x000fe20003800200 */
[----:B------:R-:W-:Y:S02]  /*0230*/  UIMAD UR5, UR6, UR7, URZ ;  /* 0x00000007060572a4 */ /* 0x000fe4000f8e02ff */
[----:B------:R-:W-:-:S03]  /*0240*/  UIMAD UR4, UR4, UR6, URZ ;  /* 0x00000006040472a4 */ /* 0x000fc6000f8e02ff */
[----:B------:R-:W1:Y:S03]  /*0250*/  LDC.64 R8, c[0x0][0x380] ;  /* 0x0000e000ff087b82 */ /* 0x000e660000000a00 */
[----:B------:R-:W-:-:S07]  /*0260*/  MOV R11, UR4 ;  /* 0x00000004000b7c02 */ /* 0x000fce0008000f00 */
.L_x_71:
[----:B0-----:R-:W-:-:S04]  /*0270*/  IMAD R7, R10, R13, R11 ;  /* 0x0000000d0a077224 */ /* 0x001fc800078e020b */
[----:B-1----:R-:W-:-:S06]  /*0280*/  IMAD.WIDE R6, R7, 0x8, R8 ;  /* 0x0000000807067825 */ /* 0x002fcc00078e0208 */
[----:B------:R-:W2:Y:S02]  /*0290*/  LDG.E.64 R6, desc[UR8][R6.64] ;  /* 0x0000000806067981 */ /* 0x000ea4000c1e1b00 */
[----:B--2---:R-:W-:-:S14]  /*02a0*/  DSETP.GE.AND P0, PT, R6, -55, PT ;  /* 0xc04b80000600742a */ /* 0x004fdc0003f06000 */
[----:B------:R-:W-:Y:S05]  /*02b0*/  @P0 BRA `(.L_x_70) ;  /* 0x0000000000100947 */ /* 0x000fea0003800000 */
[----:B------:R-:W-:-:S04]  /*02c0*/  IADD3 R11, PT, PT, R11, 0x1, RZ ;  /* 0x000000010b0b7810 */ /* 0x000fc80007ffe0ff */
[----:B------:R-:W-:-:S13]  /*02d0*/  ISETP.GE.AND P0, PT, R11, UR5, PT ;  /* 0x000000050b007c0c */ /* 0x000fda000bf06270 */
[----:B------:R-:W-:Y:S05]  /*02e0*/  @!P0 BRA `(.L_x_71) ;  /* 0xfffffffc00e08947 */ /* 0x000fea000383ffff */
[----:B------:R-:W-:Y:S05]  /*02f0*/  BRA `(.L_x_72) ;  /* 0x0000000000147947 */ /* 0x000fea0003800000 */
.L_x_70:
[----:B------:R-:W-:Y:S01]  /*0300*/  IMAD R10, R10, R13, UR4 ;  /* 0x000000040a0a7e24 */ /* 0x000fe2000f8e020d */
[----:B------:R-:W0:Y:S04]  /*0310*/  LDCU.64 UR6, c[0x0][0x398] ;  /* 0x00007300ff0677ac */ /* 0x000e280008000a00 */
[----:B------:R-:W-:-:S04]  /*0320*/  IADD3 R10, PT, PT, -R10, R11, RZ ;  /* 0x0000000b0a0a7210 */ /* 0x000fc80007ffe1ff */
[----:B------:R-:W0:Y:S02]  /*0330*/  I2F.F64 R4, R10 ;  /* 0x0000000a00047312 */ /* 0x000e240000201c00 */
[----:B0-----:R-:W-:-:S11]  /*0340*/  DMUL R4, R4, UR6 ;  /* 0x0000000604047c28 */ /* 0x001fd60008000000 */
.L_x_72:
[----:B------:R-:W-:Y:S05]  /*0350*/  BSYNC.RECONVERGENT B0 ;  /* 0x0000000000007941 */ /* 0x000fea0003800200 */
.L_x_69:
[----:B------:R-:W0:Y:S01]  /*0360*/  LDC.64 R6, c[0x0][0x390] ;  /* 0x0000e400ff067b82 */ /* 0x000e220000000a00 */
[----:B------:R-:W-:Y:S01]  /*0370*/  DADD R2, R4, -R2 ;  /* 0x0000000004027229 */ /* 0x000fe20000000802 */
[----:B0-----:R-:W-:-:S06]  /*0380*/  IMAD.WIDE.U32 R4, R0, 0x8, R6 ;  /* 0x0000000800047825 */ /* 0x001fcc00078e0006 */
[----:B------:R-:W-:Y:S01]  /*0390*/  STG.E.64 desc[UR8][R4.64], R2 ;  /* 0x0000000204007986 */ /* 0x000fe2000c101b08 */
[----:B------:R-:W-:Y:S05]  /*03a0*/  EXIT ;  /* 0x000000000000794d */ /* 0x000fea0003800000 */
.L_x_73:
        /* <DEDUP_REMOVED lines=13> */
.L_x_611:


//--------------------- .text._Z15computeVelocityPdPii --------------------------
	.section	.text._Z15computeVelocityPdPii,"ax",@progbits
	.align	128
        .global         _Z15computeVelocityPdPii
        .type           _Z15computeVelocityPdPii,@function
        .size           _Z15computeVelocityPdPii,(.L_x_612 - _Z15computeVelocityPdPii)
        .other          _Z15computeVelocityPdPii,@"STO_CUDA_ENTRY STV_DEFAULT"
_Z15computeVelocityPdPii:
.text._Z15computeVelocityPdPii:
[----:B------:R-:W-:Y:S01]  /*0000*/  LDC R1, c[0x0][0x37c] ;  /* 0x0000df00ff017b82 */ /* 0x000fe20000000800 */
[----:B------:R-:W0:Y:S07]  /*0010*/  S2R R0, SR_TID.X ;  /* 0x0000000000007919 */ /* 0x000e2e0000002100 */
[----:B------:R-:W1:Y:S01]  /*0020*/  LDC R3, c[0x0][0x390] ;  /* 0x0000e400ff037b82 */ /* 0x000e620000000800 */
[----:B------:R-:W2:Y:S01]  /*0030*/  LDCU.64 UR6, c[0x0][0x388] ;  /* 0x00007100ff0677ac */ /* 0x000ea20008000a00 */
[----:B------:R-:W3:Y:S06]  /*0040*/  LDCU.64 UR4, c[0x0][0x358] ;  /* 0x00006b00ff0477ac */ /* 0x000eec0008000a00 */
[----:B------:R-:W4:Y:S01]  /*0050*/  LDC.64 R4, c[0x0][0x388] ;  /* 0x0000e200ff047b82 */ /* 0x000f220000000a00 */
[----:B-1----:R-:W-:Y:S01]  /*0060*/  SHF.R.S32.HI R7, RZ, 0x1f, R3 ;  /* 0x0000001fff077819 */ /* 0x002fe20000011403 */
[----:B0-----:R-:W-:-:S04]  /*0070*/  IMAD R2, R0, R3, RZ ;  /* 0x0000000300027224 */ /* 0x001fc800078e02ff */
[C---:B----4-:R-:W-:Y:S01]  /*0080*/  IMAD.WIDE R4, R2.reuse, 0x4, R4 ;  /* 0x0000000402047825 */ /* 0x050fe200078e0204 */
[----:B------:R-:W-:-:S04]  /*0090*/  IADD3 R8, P0, PT, R2, R3, RZ ;  /* 0x0000000302087210 */ /* 0x000fc80007f1e0ff */
[----:B------:R-:W-:Y:S01]  /*00a0*/  LEA.HI.X.SX32 R7, R2, R7, 0x1, P0 ;  /* 0x0000000702077211 */ /* 0x000fe200000f0eff */
[----:B---3--:R-:W3:Y:S01]  /*00b0*/  LDG.E R5, desc[UR4][R4.64] ;  /* 0x0000000404057981 */ /* 0x008ee2000c1e1900 */
[----:B--2---:R-:W-:-:S04]  /*00c0*/  LEA R6, P0, R8, UR6, 0x2 ;  /* 0x0000000608067c11 */ /* 0x004fc8000f8010ff */
[----:B------:R-:W-:-:S05]  /*00d0*/  LEA.HI.X R7, R8, UR7, R7, 0x2, P0 ;  /* 0x0000000708077c11 */ /* 0x000fca00080f1407 */
[----:B------:R-:W3:Y:S01]  /*00e0*/  LDG.E R6, desc[UR4][R6.64+-0x4] ;  /* 0xfffffc0406067981 */ /* 0x000ee2000c1e1900 */
[----:B------:R-:W-:-:S04]  /*00f0*/  IABS R11, R3 ;  /* 0x00000003000b7213 */ /* 0x000fc80000000000 */
[----:B------:R-:W0:Y:S08]  /*0100*/  I2F.RP R10, R11 ;  /* 0x0000000b000a7306 */ /* 0x000e300000209400 */
[----:B0-----:R-:W0:Y:S02]  /*0110*/  MUFU.RCP R10, R10 ;  /* 0x0000000a000a7308 */ /* 0x001e240000001000 */
[----:B0-----:R-:W-:-:S06]  /*0120*/  VIADD R8, R10, 0xffffffe ;  /* 0x0ffffffe0a087836 */ /* 0x001fcc0000000000 */
[----:B------:R0:W1:Y:S02]  /*0130*/  F2I.FTZ.U32.TRUNC.NTZ R9, R8 ;  /* 0x0000000800097305 */ /* 0x000064000021f000 */
[----:B0-----:R-:W-:Y:S02]  /*0140*/  HFMA2 R8, -RZ, RZ, 0, 0 ;  /* 0x00000000ff087431 */ /* 0x001fe400000001ff */
[----:B-1----:R-:W-:Y:S02]  /*0150*/  IMAD.MOV R12, RZ, RZ, -R9 ;  /* 0x000000ffff0c7224 */ /* 0x002fe400078e0a09 */
[----:B---3--:R-:W-:Y:S02]  /*0160*/  IMAD.IADD R2, R6, 0x1, -R5 ;  /* 0x0000000106027824 */ /* 0x008fe400078e0a05 */
[----:B------:R-:W-:-:S03]  /*0170*/  IMAD R5, R12, R11, RZ ;  /* 0x0000000b0c057224 */ /* 0x000fc600078e02ff */
[----:B------:R-:W-:Y:S01]  /*0180*/  IABS R4, R2 ;  /* 0x0000000200047213 */ /* 0x000fe20000000000 */
[----:B------:R-:W-:-:S06]  /*0190*/  IMAD.HI.U32 R9, R9, R5, R8 ;  /* 0x0000000509097227 */ /* 0x000fcc00078e0008 */
[----:B------:R-:W-:-:S04]  /*01a0*/  IMAD.HI.U32 R9, R9, R4, RZ ;  /* 0x0000000409097227 */ /* 0x000fc800078e00ff */
[----:B------:R-:W-:-:S04]  /*01b0*/  IMAD.MOV R5, RZ, RZ, -R9 ;  /* 0x000000ffff057224 */ /* 0x000fc800078e0a09 */
[----:B------:R-:W-:-:S05]  /*01c0*/  IMAD R4, R11, R5, R4 ;  /* 0x000000050b047224 */ /* 0x000fca00078e0204 */
[----:B------:R-:W-:Y:S02]  /*01d0*/  ISETP.GT.U32.AND P2, PT, R11, R4, PT ;  /* 0x000000040b00720c */ /* 0x000fe40003f44070 */
[----:B------:R-:W-:-:S11]  /*01e0*/  LOP3.LUT R2, R2, R3, RZ, 0x3c, !PT ;  /* 0x0000000302027212 */ /* 0x000fd600078e3cff */
[----:B------:R-:W-:-:S05]  /*01f0*/  @!P2 IMAD.IADD R4, R4, 0x1, -R11 ;  /* 0x000000010404a824 */ /* 0x000fca00078e0a0b */
[----:B------:R-:W-:Y:S02]  /*0200*/  ISETP.GE.U32.AND P0, PT, R4, R11, PT ;  /* 0x0000000b0400720c */ /* 0x000fe40003f06070 */
[----:B------:R-:W-:Y:S01]  /*0210*/  ISETP.GE.AND P1, PT, R2, RZ, PT ;  /* 0x000000ff0200720c */ /* 0x000fe20003f26270 */
[----:B------:R-:W0:Y:S01]  /*0220*/  LDC.64 R4, c[0x0][0x380] ;  /* 0x0000e000ff047b82 */ /* 0x000e220000000a00 */
[----:B------:R-:W-:Y:S02]  /*0230*/  @!P2 IADD3 R9, PT, PT, R9, 0x1, RZ ;  /* 0x000000010909a810 */ /* 0x000fe40007ffe0ff */
[----:B------:R-:W-:-:S07]  /*0240*/  ISETP.NE.AND P2, PT, R3, RZ, PT ;  /* 0x000000ff0300720c */ /* 0x000fce0003f45270 */
[----:B------:R-:W-:-:S05]  /*0250*/  @P0 VIADD R9, R9, 0x1 ;  /* 0x0000000109090836 */ /* 0x000fca0000000000 */
[----:B------:R-:W-:Y:S02]  /*0260*/  @!P1 IADD3 R9, PT, PT, -R9, RZ, RZ ;  /* 0x000000ff09099210 */ /* 0x000fe40007ffe1ff */
[----:B------:R-:W-:-:S04]  /*0270*/  @!P2 LOP3.LUT R9, RZ, R3, RZ, 0x33, !PT ;  /* 0x00000003ff09a212 */ /* 0x000fc800078e33ff */
[----:B------:R-:W1:Y:S01]  /*0280*/  I2F.F64 R2, R9 ;  /* 0x0000000900027312 */ /* 0x000e620000201c00 */
[----:B0-----:R-:W-:-:S05]  /*0290*/  IMAD.WIDE.U32 R4, R0, 0x8, R4 ;  /* 0x0000000800047825 */ /* 0x001fca00078e0004 */
[----:B-1----:R-:W-:Y:S01]  /*02a0*/  STG.E.64 desc[UR4][R4.64], R2 ;  /* 0x0000000204007986 */ /* 0x002fe2000c101b04 */
[----:B------:R-:W-:Y:S05]  /*02b0*/  EXIT ;  /* 0x000000000000794d */ /* 0x000fea0003800000 */
.L_x_74:
        /* <DEDUP_REMOVED lines=12> */
.L_x_612:


//--------------------- .text._Z14update_voltagePdS_ii --------------------------
	.section	.text._Z14update_voltagePdS_ii,"ax",@progbits
	.align	128
        .global         _Z14update_voltagePdS_ii
        .type           _Z14update_voltagePdS_ii,@function
        .size           _Z14update_voltagePdS_ii,(.L_x_613 - _Z14update_voltagePdS_ii)
        .other          _Z14update_voltagePdS_ii,@"STO_CUDA_ENTRY STV_DEFAULT"
_Z14update_voltagePdS_ii:
.text._Z14update_voltagePdS_ii:
[----:B------:R-:W-:Y:S08]  /*0000*/  LDC R1, c[0x0][0x37c] ;  /* 0x0000df00ff017b82 */ /* 0x000ff00000000800 */
[----:B------:R-:W0:Y:S02]  /*0010*/  LDC R0, c[0x0][0x394] ;  /* 0x0000e500ff007b82 */ /* 0x000e240000000800 */
[----:B0-----:R-:W-:-:S13]  /*0020*/  ISETP.GE.AND P0, PT, R0, 0x1, PT ;  /* 0x000000010000780c */ /* 0x001fda0003f06270 */
[----:B------:R-:W-:Y:S05]  /*0030*/  @!P0 EXIT ;  /* 0x000000000000894d */ /* 0x000fea0003800000 */
[----:B------:R-:W0:Y:S01]  /*0040*/  S2R R5, SR_TID.X ;  /* 0x0000000000057919 */ /* 0x000e220000002100 */
[----:B------:R-:W1:Y:S01]  /*0050*/  S2UR UR6, SR_CTAID.X ;  /* 0x00000000000679c3 */ /* 0x000e620000002500 */
[----:B------:R-:W2:Y:S01]  /*0060*/  LDCU.64 UR4, c[0x0][0x358] ;  /* 0x00006b00ff0477ac */ /* 0x000ea20008000a00 */
[----:B------:R-:W-:Y:S06]  /*0070*/  BSSY.RECONVERGENT B0, `(.L_x_75) ;  /* 0x000001b000007945 */ /* 0x000fec0003800200 */
[----:B------:R-:W1:Y:S01]  /*0080*/  LDC R6, c[0x0][0x390] ;  /* 0x0000e400ff067b82 */ /* 0x000e620000000800 */
[----:B0-----:R-:W-:-:S05]  /*0090*/  IMAD R5, R5, R0, RZ ;  /* 0x0000000005057224 */ /* 0x001fca00078e02ff */
[----:B------:R-:W-:-:S04]  /*00a0*/  IADD3 R0, PT, PT, R5, R0, RZ ;  /* 0x0000000005007210 */ /* 0x000fc80007ffe0ff */
[----:B------:R-:W-:-:S05]  /*00b0*/  VIADDMNMX R2, R5, 0x1, R0, !PT ;  /* 0x0000000105027846 */ /* 0x000fca0007800100 */
[----:B------:R-:W-:Y:S01]  /*00c0*/  IMAD.IADD R3, R2, 0x1, -R5 ;  /* 0x0000000102037824 */ /* 0x000fe200078e0a05 */
[----:B------:R-:W-:-:S04]  /*00d0*/  IADD3 R2, PT, PT, R5, -R2, RZ ;  /* 0x8000000205027210 */ /* 0x000fc80007ffe0ff */
[----:B------:R-:W-:Y:S01]  /*00e0*/  LOP3.LUT P1, R4, R3, 0x3, RZ, 0xc0, !PT ;  /* 0x0000000303047812 */ /* 0x000fe2000782c0ff */
[----:B------:R-:W-:Y:S01]  /*00f0*/  IMAD.MOV.U32 R3, RZ, RZ, R5 ;  /* 0x000000ffff037224 */ /* 0x000fe200078e0005 */
[----:B------:R-:W-:Y:S01]  /*0100*/  ISETP.GT.U32.AND P0, PT, R2, -0x4, PT ;  /* 0xfffffffc0200780c */ /* 0x000fe20003f04070 */
[----:B-1----:R-:W-:-:S10]  /*0110*/  IMAD R2, R6, UR6, RZ ;  /* 0x0000000606027c24 */ /* 0x002fd4000f8e02ff */
[----:B--2---:R-:W-:Y:S05]  /*0120*/  @!P1 BRA `(.L_x_76) ;  /* 0x00000000003c9947 */ /* 0x004fea0003800000 */
[----:B------:R-:W0:Y:S01]  /*0130*/  LDC.64 R8, c[0x0][0x380] ;  /* 0x0000e000ff087b82 */ /* 0x000e220000000a00 */
[C---:B------:R-:W-:Y:S01]  /*0140*/  IADD3 R3, PT, PT, R5.reuse, R4, RZ ;  /* 0x0000000405037210 */ /* 0x040fe20007ffe0ff */
[----:B------:R-:W-:Y:S01]  /*0150*/  IMAD.MOV R12, RZ, RZ, -R4 ;  /* 0x000000ffff0c7224 */ /* 0x000fe200078e0a04 */
[----:B------:R-:W-:Y:S01]  /*0160*/  IADD3 R15, PT, PT, R5, R2, RZ ;  /* 0x00000002050f7210 */ /* 0x000fe20007ffe0ff */
[----:B------:R-:W-:-:S04]  /*0170*/  IMAD R13, R2, 0x13, R5 ;  /* 0x00000013020d7824 */ /* 0x000fc800078e0205 */
[----:B------:R-:W1:Y:S03]  /*0180*/  LDC.64 R10, c[0x0][0x388] ;  /* 0x0000e200ff0a7b82 */ /* 0x000e660000000a00 */
.L_x_77:
[----:B-12---:R-:W-:-:S06]  /*0190*/  IMAD.WIDE R6, R15, 0x8, R10 ;  /* 0x000000080f067825 */ /* 0x006fcc00078e020a */
[----:B------:R-:W2:Y:S01]  /*01a0*/  LDG.E.64 R6, desc[UR4][R6.64] ;  /* 0x0000000406067981 */ /* 0x000ea2000c1e1b00 */
[C---:B0-----:R-:W-:Y:S01]  /*01b0*/  IMAD.WIDE R4, R13.reuse, 0x8, R8 ;  /* 0x000000080d047825 */ /* 0x041fe200078e0208 */
[----:B------:R-:W-:-:S03]  /*01c0*/  IADD3 R13, PT, PT, R13, 0x1, RZ ;  /* 0x000000010d0d7810 */ /* 0x000fc60007ffe0ff */
[----:B------:R-:W-:Y:S02]  /*01d0*/  VIADD R12, R12, 0x1 ;  /* 0x000000010c0c7836 */ /* 0x000fe40000000000 */
[----:B------:R-:W-:-:S03]  /*01e0*/  VIADD R15, R15, 0x1 ;  /* 0x000000010f0f7836 */ /* 0x000fc60000000000 */
[----:B------:R-:W-:Y:S01]  /*01f0*/  ISETP.NE.AND P1, PT, R12, RZ, PT ;  /* 0x000000ff0c00720c */ /* 0x000fe20003f25270 */
[----:B--2---:R2:W-:-:S12]  /*0200*/  STG.E.64 desc[UR4][R4.64], R6 ;  /* 0x0000000604007986 */ /* 0x0045d8000c101b04 */
[----:B------:R-:W-:Y:S05]  /*0210*/  @P1 BRA `(.L_x_77) ;  /* 0xfffffffc00dc1947 */ /* 0x000fea000383ffff */
.L_x_76:
[----:B------:R-:W-:Y:S05]  /*0220*/  BSYNC.RECONVERGENT B0 ;  /* 0x0000000000007941 */ /* 0x000fea0003800200 */
.L_x_75:
[----:B------:R-:W-:Y:S05]  /*0230*/  @P0 EXIT ;  /* 0x000000000000094d */ /* 0x000fea0003800000 */
[C---:B------:R-:W-:Y:S01]  /*0240*/  IMAD R17, R2.reuse, 0x13, R3 ;  /* 0x0000001302117824 */ /* 0x040fe200078e0203 */
[----:B------:R-:W-:-:S07]  /*0250*/  IADD3 R19, PT, PT, R2, R3, RZ ;  /* 0x0000000302137210 */ /* 0x000fce0007ffe0ff */
.L_x_78:
[----:B0-2---:R-:W0:Y:S08]  /*0260*/  LDC.64 R4, c[0x0][0x388] ;  /* 0x0000e200ff047b82 */ /* 0x005e300000000a00 */
[----:B------:R-:W1:Y:S01]  /*0270*/  LDC.64 R8, c[0x0][0x380] ;  /* 0x0000e000ff087b82 */ /* 0x000e620000000a00 */
[----:B0-----:R-:W-:-:S05]  /*0280*/  IMAD.WIDE R4, R19, 0x8, R4 ;  /* 0x0000000813047825 */ /* 0x001fca00078e0204 */
[----:B------:R-:W2:Y:S01]  /*0290*/  LDG.E.64 R6, desc[UR4][R4.64] ;  /* 0x0000000404067981 */ /* 0x000ea2000c1e1b00 */
[----:B-1----:R-:W-:-:S05]  /*02a0*/  IMAD.WIDE R8, R17, 0x8, R8 ;  /* 0x0000000811087825 */ /* 0x002fca00078e0208 */
[----:B--2---:R0:W-:Y:S04]  /*02b0*/  STG.E.64 desc[UR4][R8.64], R6 ;  /* 0x0000000608007986 */ /* 0x0041e8000c101b04 */
[----:B------:R-:W2:Y:S04]  /*02c0*/  LDG.E.64 R10, desc[UR4][R4.64+0x8] ;  /* 0x00000804040a7981 */ /* 0x000ea8000c1e1b00 */
[----:B--2---:R0:W-:Y:S04]  /*02d0*/  STG.E.64 desc[UR4][R8.64+0x8], R10 ;  /* 0x0000080a08007986 */ /* 0x0041e8000c101b04 */
[----:B------:R-:W2:Y:S04]  /*02e0*/  LDG.E.64 R12, desc[UR4][R4.64+0x10] ;  /* 0x00001004040c7981 */ /* 0x000ea8000c1e1b00 */
[----:B--2---:R0:W-:Y:S04]  /*02f0*/  STG.E.64 desc[UR4][R8.64+0x10], R12 ;  /* 0x0000100c08007986 */ /* 0x0041e8000c101b04 */
[----:B------:R-:W2:Y:S01]  /*0300*/  LDG.E.64 R14, desc[UR4][R4.64+0x18] ;  /* 0x00001804040e7981 */ /* 0x000ea2000c1e1b00 */
[----:B------:R-:W-:Y:S01]  /*0310*/  VIADD R3, R3, 0x4 ;  /* 0x0000000403037836 */ /* 0x000fe20000000000 */
[----:B------:R-:W-:-:S02]  /*0320*/  IADD3 R19, PT, PT, R19, 0x4, RZ ;  /* 0x0000000413137810 */ /* 0x000fc40007ffe0ff */
[----:B------:R-:W-:Y:S02]  /*0330*/  IADD3 R17, PT, PT, R17, 0x4, RZ ;  /* 0x0000000411117810 */ /* 0x000fe40007ffe0ff */
[----:B------:R-:W-:Y:S01]  /*0340*/  ISETP.GE.AND P0, PT, R3, R0, PT ;  /* 0x000000000300720c */ /* 0x000fe20003f06270 */
[----:B--2---:R0:W-:-:S12]  /*0350*/  STG.E.64 desc[UR4][R8.64+0x18], R14 ;  /* 0x0000180e08007986 */ /* 0x0041d8000c101b04 */
[----:B------:R-:W-:Y:S05]  /*0360*/  @!P0 BRA `(.L_x_78) ;  /* 0xfffffffc00bc8947 */ /* 0x000fea000383ffff */
[----:B------:R-:W-:Y:S05]  /*0370*/  EXIT ;  /* 0x000000000000794d */ /* 0x000fea0003800000 */
.L_x_79:
        /* <DEDUP_REMOVED lines=16> */
.L_x_613:


//--------------------- .text._Z15compute_voltagePdS_S_dS_iiiiiddiibPiiibiS_ --------------------------
	.section	.text._Z15compute_voltagePdS_S_dS_iiiiiddiibPiiibiS_,"ax",@progbits
	.align	128
        .global         _Z15compute_voltagePdS_S_dS_iiiiiddiibPiiibiS_
        .type           _Z15compute_voltagePdS_S_dS_iiiiiddiibPiiibiS_,@function
        .size           _Z15compute_voltagePdS_S_dS_iiiiiddiibPiiibiS_,(.L_x_601 - _Z15compute_voltagePdS_S_dS_iiiiiddiibPiiibiS_)
        .other          _Z15compute_voltagePdS_S_dS_iiiiiddiibPiiibiS_,@"STO_CUDA_ENTRY STV_DEFAULT"
_Z15compute_voltagePdS_S_dS_iiiiiddiibPiiibiS_:
.text._Z15compute_voltagePdS_S_dS_iiiiiddiibPiiibiS_:
[----:B------:R-:W-:Y:S08]  /*0000*/  LDC R1, c[0x0][0x37c] ;  /* 0x0000df00ff017b82 */ /* 0x000ff00000000800 */
[----:B------:R-:W0:Y:S08]  /*0010*/  LDC R9, c[0x0][0x3ec] ;  /* 0x0000fb00ff097b82 */ /* 0x000e300000000800 */
[----:B------:R-:W1:Y:S08]  /*0020*/  LDC R6, c[0x0][0x3f4] ;  /* 0x0000fd00ff067b82 */ /* 0x000e700000000800 */
[----:B------:R-:W2:Y:S01]  /*0030*/  LDC R4, c[0x0][0x3d4] ;  /* 0x0000f500ff047b82 */ /* 0x000ea20000000800 */
[----:B0-----:R-:W-:-:S04]  /*0040*/  IABS R5, R9 ;  /* 0x0000000900057213 */ /* 0x001fc80000000000 */
[----:B------:R-:W0:Y:S01]  /*0050*/  I2F.RP R0, R5 ;  /* 0x0000000500007306 */ /* 0x000e220000209400 */
[----:B--2---:R-:W-:-:S07]  /*0060*/  ISETP.GE.AND P0, PT, R4, 0x1, PT ;  /* 0x000000010400780c */ /* 0x004fce0003f06270 */
[----:B0-----:R-:W0:Y:S02]  /*0070*/  MUFU.RCP R0, R0 ;  /* 0x0000000000007308 */ /* 0x001e240000001000 */
[----:B0-----:R-:W-:Y:S01]  /*0080*/  VIADD R2, R0, 0xffffffe ;  /* 0x0ffffffe00027836 */ /* 0x001fe20000000000 */
[----:B-1----:R-:W-:-:S05]  /*0090*/  IABS R0, R6 ;  /* 0x0000000600007213 */ /* 0x002fca0000000000 */
[----:B------:R0:W1:Y:S02]  /*00a0*/  F2I.FTZ.U32.TRUNC.NTZ R3, R2 ;  /* 0x0000000200037305 */ /* 0x000064000021f000 */
[----:B0-----:R-:W-:Y:S02]  /*00b0*/  IMAD.MOV.U32 R2, RZ, RZ, RZ ;  /* 0x000000ffff027224 */ /* 0x001fe400078e00ff */
[----:B-1----:R-:W-:-:S04]  /*00c0*/  IMAD.MOV R8, RZ, RZ, -R3 ;  /* 0x000000ffff087224 */ /* 0x002fc800078e0a03 */
[----:B------:R-:W-:-:S04]  /*00d0*/  IMAD R7, R8, R5, RZ ;  /* 0x0000000508077224 */ /* 0x000fc800078e02ff */
[----:B------:R-:W-:-:S06]  /*00e0*/  IMAD.HI.U32 R3, R3, R7, R2 ;  /* 0x0000000703037227 */ /* 0x000fcc00078e0002 */
[----:B------:R-:W-:Y:S02]  /*00f0*/  IMAD.HI.U32 R7, R3, R0, RZ ;  /* 0x0000000003077227 */ /* 0x000fe400078e00ff */
[----:B------:R-:W0:Y:S02]  /*0100*/  LDC R3, c[0x0][0x3ac] ;  /* 0x0000eb00ff037b82 */ /* 0x000e240000000800 */
[----:B------:R-:W-:-:S04]  /*0110*/  IMAD.MOV R2, RZ, RZ, -R7 ;  /* 0x000000ffff027224 */ /* 0x000fc800078e0a07 */
[----:B------:R-:W-:Y:S01]  /*0120*/  IMAD R0, R5, R2, R0 ;  /* 0x0000000205007224 */ /* 0x000fe200078e0200 */
[----:B------:R-:W-:Y:S06]  /*0130*/  @!P0 EXIT ;  /* 0x000000000000894d */ /* 0x000fec0003800000 */
[----:B------:R-:W1:Y:S01]  /*0140*/  S2R R2, SR_TID.X ;  /* 0x0000000000027919 */ /* 0x000e620000002100 */
[----:B------:R-:W2:Y:S01]  /*0150*/  S2UR UR4, SR_CTAID.X ;  /* 0x00000000000479c3 */ /* 0x000ea20000002500 */
[----:B------:R-:W-:Y:S01]  /*0160*/  ISETP.GT.U32.AND P1, PT, R5, R0, PT ;  /* 0x000000000500720c */ /* 0x000fe20003f24070 */
[----:B------:R-:W0:Y:S06]  /*0170*/  LDCU UR5, c[0x0][0x3b0] ;  /* 0x00007600ff0577ac */ /* 0x000e2c0008000800 */
[----:B------:R-:W3:Y:S06]  /*0180*/  LDC R11, c[0x0][0x3b4] ;  /* 0x0000ed00ff0b7b82 */ /* 0x000eec0000000800 */
[----:B------:R-:W-:Y:S01]  /*0190*/  @!P1 IADD3 R0, PT, PT, R0, -R5, RZ ;  /* 0x8000000500009210 */ /* 0x000fe20007ffe0ff */
[----:B------:R-:W-:Y:S01]  /*01a0*/  @!P1 VIADD R7, R7, 0x1 ;  /* 0x0000000107079836 */ /* 0x000fe20000000000 */
[----:B------:R-:W4:Y:S01]  /*01b0*/  LDC.64 R30, c[0x0][0x3a0] ;  /* 0x0000e800ff1e7b82 */ /* 0x000f220000000a00 */
[----:B------:R-:W-:-:S02]  /*01c0*/  ISETP.NE.AND P1, PT, R9, RZ, PT ;  /* 0x000000ff0900720c */ /* 0x000fc40003f25270 */
[----:B------:R-:W-:Y:S02]  /*01d0*/  ISETP.GE.U32.AND P0, PT, R0, R5, PT ;  /* 0x000000050000720c */ /* 0x000fe40003f06070 */
[----:B------:R-:W-:Y:S01]  /*01e0*/  LOP3.LUT R0, R6, R9, RZ, 0x3c, !PT ;  /* 0x0000000906007212 */ /* 0x000fe200078e3cff */
[----:B0-----:R-:W-:-:S03]  /*01f0*/  IMAD R6, R3, UR5, RZ ;  /* 0x0000000503067c24 */ /* 0x001fc6000f8e02ff */
[----:B------:R-:W-:Y:S01]  /*0200*/  ISETP.GE.AND P2, PT, R0, RZ, PT ;  /* 0x000000ff0000720c */ /* 0x000fe20003f46270 */
[----:B--2---:R-:W-:-:S04]  /*0210*/  IMAD R8, R6, UR4, RZ ;  /* 0x0000000406087c24 */ /* 0x004fc8000f8e02ff */
[----:B-1----:R-:W-:Y:S02]  /*0220*/  IMAD.IADD R0, R8, 0x1, R2 ;  /* 0x0000000108007824 */ /* 0x002fe400078e0202 */
[----:B------:R-:W-:Y:S02]  /*0230*/  @P0 VIADD R7, R7, 0x1 ;  /* 0x0000000107070836 */ /* 0x000fe40000000000 */
[CC--:B---3--:R-:W-:Y:S02]  /*0240*/  IMAD R33, R0.reuse, R11.reuse, 0xf ;  /* 0x0000000f00217424 */ /* 0x0c8fe400078e020b */
[----:B------:R-:W-:Y:S01]  /*0250*/  IMAD R3, R0, R11, 0x10 ;  /* 0x0000001000037424 */ /* 0x000fe200078e020b */
[----:B------:R-:W-:Y:S01]  /*0260*/  MOV R0, 0x2e0 ;  /* 0x000002e000007802 */ /* 0x000fe20000000f00 */
[----:B------:R-:W-:Y:S02]  /*0270*/  IMAD R15, R2, R4, RZ ;  /* 0x00000004020f7224 */ /* 0x000fe400078e02ff */
[----:B----4-:R-:W-:-:S04]  /*0280*/  IMAD.WIDE.U32 R32, R33, 0x8, R30 ;  /* 0x0000000821207825 */ /* 0x010fc800078e001e */
[----:B------:R-:W-:Y:S01]  /*0290*/  @!P2 IMAD.MOV R7, RZ, RZ, -R7 ;  /* 0x000000ffff07a224 */ /* 0x000fe200078e0a07 */
[----:B------:R-:W-:Y:S01]  /*02a0*/  @!P1 LOP3.LUT R7, RZ, R9, RZ, 0x33, !PT ;  /* 0x00000009ff079212 */ /* 0x000fe200078e33ff */
[----:B------:R-:W-:Y:S01]  /*02b0*/  IMAD.WIDE.U32 R30, R3, 0x8, R30 ;  /* 0x00000008031e7825 */ /* 0x000fe200078e001e */
[----:B------:R-:W-:-:S07]  /*02c0*/  IADD3 R3, PT, PT, R15, R4, RZ ;  /* 0x000000040f037210 */ /* 0x000fce0007ffe0ff */
[----:B------:R-:W-:Y:S05]  /*02d0*/  CALL.REL.NOINC `($_Z15compute_voltagePdS_S_dS_iiiiiddiibPiiibiS_$__internal_accurate_pow) ;  /* 0x0000005000147944 */ /* 0x000fea0003c00000 */
[----:B------:R-:W0:Y:S01]  /*02e0*/  LDC R22, c[0x0][0x3d0] ;  /* 0x0000f400ff167b82 */ /* 0x000e220000000800 */
[----:B------:R-:W1:Y:S01]  /*02f0*/  LDCU UR5, c[0x0][0x39c] ;  /* 0x00007380ff0577ac */ /* 0x000e620008000800 */
[----:B------:R-:W-:Y:S01]  /*0300*/  IMAD.MOV.U32 R10, RZ, RZ, 0x1 ;  /* 0x00000001ff0a7424 */ /* 0x000fe200078e00ff */
[----:B------:R-:W2:Y:S05]  /*0310*/  LDCU.64 UR6, c[0x0][0x3c0] ;  /* 0x00007800ff0677ac */ /* 0x000eaa0008000a00 */
[----:B------:R-:W3:Y:S08]  /*0320*/  LDC.64 R4, c[0x0][0x398] ;  /* 0x0000e600ff047b82 */ /* 0x000ef00000000a00 */
[----:B------:R-:W4:Y:S01]  /*0330*/  LDC R14, c[0x0][0x3b8] ;  /* 0x0000ee00ff0e7b82 */ /* 0x000f220000000800 */
[----:B-1----:R-:W3:Y:S01]  /*0340*/  MUFU.RCP64H R11, UR5 ;  /* 0x00000005000b7d08 */ /* 0x002ee20008001800 */
[----:B0-----:R-:W-:-:S07]  /*0350*/  IABS R9, R22 ;  /* 0x0000001600097213 */ /* 0x001fce0000000000 */
[----:B------:R-:W0:Y:S01]  /*0360*/  I2F.RP R0, R9 ;  /* 0x0000000900007306 */ /* 0x000e220000209400 */
[----:B---3--:R-:W-:Y:S01]  /*0370*/  DFMA R16, R10, -R4, 1 ;  /* 0x3ff000000a10742b */ /* 0x008fe20000000804 */
[----:B----4-:R-:W-:-:S06]  /*0380*/  ISETP.GE.AND P2, PT, R14, RZ, PT ;  /* 0x000000ff0e00720c */ /* 0x010fcc0003f46270 */
[----:B0-----:R-:W0:Y:S01]  /*0390*/  MUFU.RCP R0, R0 ;  /* 0x0000000000007308 */ /* 0x001e220000001000 */
[----:B------:R-:W-:-:S08]  /*03a0*/  DFMA R16, R16, R16, R16 ;  /* 0x000000101010722b */ /* 0x000fd00000000010 */
[----:B------:R-:W-:Y:S01]  /*03b0*/  DFMA R16, R10, R16, R10 ;  /* 0x000000100a10722b */ /* 0x000fe2000000000a */
[----:B0-----:R-:W-:Y:S01]  /*03c0*/  VIADD R18, R0, 0xffffffe ;  /* 0x0ffffffe00127836 */ /* 0x001fe20000000000 */
[----:B------:R-:W-:-:S06]  /*03d0*/  IABS R0, R14 ;  /* 0x0000000e00007213 */ /* 0x000fcc0000000000 */
[C---:B------:R-:W-:Y:S01]  /*03e0*/  DFMA R10, R16.reuse, -R4, 1 ;  /* 0x3ff00000100a742b */ /* 0x040fe20000000804 */
[----:B------:R0:W1:Y:S07]  /*03f0*/  F2I.FTZ.U32.TRUNC.NTZ R19, R18 ;  /* 0x0000001200137305 */ /* 0x00006e000021f000 */
[----:B------:R-:W-:Y:S01]  /*0400*/  DFMA R10, R16, R10, R16 ;  /* 0x0000000a100a722b */ /* 0x000fe20000000010 */
[----:B0-----:R-:W-:-:S07]  /*0410*/  IMAD.MOV.U32 R18, RZ, RZ, RZ ;  /* 0x000000ffff127224 */ /* 0x001fce00078e00ff */
[----:B--2---:R-:W-:Y:S01]  /*0420*/  DMUL R16, R10, UR6 ;  /* 0x000000060a107c28 */ /* 0x004fe20008000000 */
[----:B-1----:R-:W-:-:S04]  /*0430*/  IMAD.MOV R20, RZ, RZ, -R19 ;  /* 0x000000ffff147224 */ /* 0x002fc800078e0a13 */
[----:B------:R-:W-:-:S03]  /*0440*/  IMAD R21, R20, R9, RZ ;  /* 0x0000000914157224 */ /* 0x000fc600078e02ff */
[----:B------:R-:W-:Y:S01]  /*0450*/  DFMA R4, R16, -R4, UR6 ;  /* 0x0000000610047e2b */ /* 0x000fe20008000804 */
[----:B------:R-:W-:Y:S01]  /*0460*/  IMAD.HI.U32 R18, R19, R21, R18 ;  /* 0x0000001513127227 */ /* 0x000fe200078e0012 */
[----:B------:R-:W-:Y:S01]  /*0470*/  UMOV UR6, 0xf01b866e ;  /* 0xf01b866e00067882 */ /* 0x000fe20000000000 */
[----:B------:R-:W-:Y:S02]  /*0480*/  UMOV UR7, 0x400921f9 ;  /* 0x400921f900077882 */ /* 0x000fe40000000000 */
[----:B------:R-:W-:Y:S02]  /*0490*/  DMUL R28, R12, UR6 ;  /* 0x000000060c1c7c28 */ /* 0x000fe40008000000 */
[----:B------:R-:W-:Y:S01]  /*04a0*/  IMAD.HI.U32 R18, R18, R0, RZ ;  /* 0x0000000012127227 */ /* 0x000fe200078e00ff */
[----:B------:R-:W-:-:S04]  /*04b0*/  DFMA R16, R10, R4, R16 ;  /* 0x000000040a10722b */ /* 0x000fc80000000010 */
[----:B------:R-:W-:-:S05]  /*04c0*/  IADD3 R18, PT, PT, -R18, RZ, RZ ;  /* 0x000000ff12127210 */ /* 0x000fca0007ffe1ff */
[C---:B------:R-:W-:Y:S02]  /*04d0*/  IMAD R0, R9.reuse, R18, R0 ;  /* 0x0000001209007224 */ /* 0x040fe400078e0200 */
[----:B------:R-:W-:Y:S01]  /*04e0*/  FFMA R4, RZ, UR5, R17 ;  /* 0x00000005ff047c23 */ /* 0x000fe20008000011 */
[----:B------:R-:W0:Y:S02]  /*04f0*/  LDC R18, c[0x0][0x3c4] ;  /* 0x0000f100ff127b82 */ /* 0x000e240000000800 */
[----:B------:R-:W-:-:S13]  /*0500*/  ISETP.GT.U32.AND P0, PT, R9, R0, PT ;  /* 0x000000000900720c */ /* 0x000fda0003f04070 */
[----:B------:R-:W-:Y:S01]  /*0510*/  @!P0 IMAD.IADD R0, R0, 0x1, -R9 ;  /* 0x0000000100008824 */ /* 0x000fe200078e0a09 */
[----:B------:R-:W-:-:S04]  /*0520*/  ISETP.NE.AND P0, PT, R22, RZ, PT ;  /* 0x000000ff1600720c */ /* 0x000fc80003f05270 */
[----:B------:R-:W-:-:S13]  /*0530*/  ISETP.GT.U32.AND P1, PT, R9, R0, PT ;  /* 0x000000000900720c */ /* 0x000fda0003f24070 */
[----:B------:R-:W-:Y:S01]  /*0540*/  @!P1 IMAD.IADD R0, R0, 0x1, -R9 ;  /* 0x0000000100009824 */ /* 0x000fe200078e0a09 */
[----:B0-----:R-:W-:-:S03]  /*0550*/  FSETP.GEU.AND P1, PT, |R18|, 6.5827683646048100446e-37, PT ;  /* 0x036000001200780b */ /* 0x001fc60003f2e200 */
[----:B------:R-:W-:Y:S01]  /*0560*/  @!P2 IMAD.MOV R0, RZ, RZ, -R0 ;  /* 0x000000ffff00a224 */ /* 0x000fe200078e0a00 */
[----:B------:R-:W-:Y:S02]  /*0570*/  @!P0 LOP3.LUT R0, RZ, R22, RZ, 0x33, !PT ;  /* 0x00000016ff008212 */ /* 0x000fe400078e33ff */
[----:B------:R-:W-:Y:S02]  /*0580*/  FSETP.GT.AND P0, PT, |R4|, 1.469367938527859385e-39, PT ;  /* 0x001000000400780b */ /* 0x000fe40003f04200 */
[----:B------:R0:W1:Y:S11]  /*0590*/  I2F.F64 R10, R0 ;  /* 0x00000000000a7312 */ /* 0x0000760000201c00 */
[----:B0-----:R-:W-:Y:S05]  /*05a0*/  @P0 BRA P1, `(.L_x_80) ;  /* 0x0000000000280947 */ /* 0x001fea0000800000 */
[----:B------:R-:W0:Y:S01]  /*05b0*/  LDCU.64 UR6, c[0x0][0x3c0] ;  /* 0x00007800ff0677ac */ /* 0x000e220008000a00 */
[----:B------:R-:W-:Y:S01]  /*05c0*/  MOV R0, 0x630 ;  /* 0x0000063000007802 */ /* 0x000fe20000000f00 */
[----:B------:R-:W2:Y:S01]  /*05d0*/  LDCU.64 UR8, c[0x0][0x398] ;  /* 0x00007300ff0877ac */ /* 0x000ea20008000a00 */
[----:B0-----:R-:W-:Y:S01]  /*05e0*/  IMAD.U32 R34, RZ, RZ, UR6 ;  /* 0x00000006ff227e24 */ /* 0x001fe2000f8e00ff */
[----:B------:R-:W-:Y:S01]  /*05f0*/  MOV R35, UR7 ;  /* 0x0000000700237c02 */ /* 0x000fe20008000f00 */
[----:B--2---:R-:W-:Y:S02]  /*0600*/  IMAD.U32 R38, RZ, RZ, UR8 ;  /* 0x00000008ff267e24 */ /* 0x004fe4000f8e00ff */
[----:B------:R-:W-:-:S07]  /*0610*/  IMAD.U32 R37, RZ, RZ, UR9 ;  /* 0x00000009ff257e24 */ /* 0x000fce000f8e00ff */
[----:B-1----:R-:W-:Y:S05]  /*0620*/  CALL.REL.NOINC `($__internal_1_$__cuda_sm20_div_rn_f64_full) ;  /* 0x0000004400d07944 */ /* 0x002fea0003c00000 */
[----:B------:R-:W-:Y:S02]  /*0630*/  IMAD.MOV.U32 R16, RZ, RZ, R12 ;  /* 0x000000ffff107224 */ /* 0x000fe400078e000c */
[----:B------:R-:W-:-:S07]  /*0640*/  IMAD.MOV.U32 R17, RZ, RZ, R13 ;  /* 0x000000ffff117224 */ /* 0x000fce00078e000d */
.L_x_80:
[----:B------:R-:W0:Y:S01]  /*0650*/  I2F.U32.RP R0, R7 ;  /* 0x0000000700007306 */ /* 0x000e220000209000 */
[----:B------:R-:W-:Y:S01]  /*0660*/  IMAD.MOV R9, RZ, RZ, -R7 ;  /* 0x000000ffff097224 */ /* 0x000fe200078e0a07 */
[----:B------:R-:W2:Y:S01]  /*0670*/  LDCU UR6, c[0x0][0x3e8] ;  /* 0x00007d00ff0677ac */ /* 0x000ea20008000800 */
[----:B------:R-:W3:Y:S01]  /*0680*/  LDC R13, c[0x0][0x3ac] ;  /* 0x0000eb00ff0d7b82 */ /* 0x000ee20000000800 */
[----:B------:R-:W-:Y:S01]  /*0690*/  ISETP.NE.U32.AND P3, PT, R7, RZ, PT ;  /* 0x000000ff0700720c */ /* 0x000fe20003f65070 */
[----:B------:R-:W4:Y:S01]  /*06a0*/  LDCU UR5, c[0x0][0x3b0] ;  /* 0x00007600ff0577ac */ /* 0x000f220008000800 */
[----:B------:R-:W1:Y:S05]  /*06b0*/  LDCU.64 UR8, c[0x0][0x358] ;  /* 0x00006b00ff0877ac */ /* 0x000e6a0008000a00 */
[----:B------:R-:W5:Y:S01]  /*06c0*/  LDC.64 R24, c[0x0][0x3c8] ;  /* 0x0000f200ff187b82 */ /* 0x000f620000000a00 */
[----:B0-----:R-:W0:Y:S08]  /*06d0*/  MUFU.RCP R0, R0 ;  /* 0x0000000000007308 */ /* 0x001e300000001000 */
[----:B--2---:R-:W2:Y:S01]  /*06e0*/  I2F.F64 R26, UR6 ;  /* 0x00000006001a7d12 */ /* 0x004ea20008201c00 */
[----:B----4-:R-:W-:Y:S01]  /*06f0*/  UISETP.NE.AND UP0, UPT, UR5, 0x1, UPT ;  /* 0x000000010500788c */ /* 0x010fe2000bf05270 */
[----:B0-----:R-:W-:-:S06]  /*0700*/  IADD3 R4, PT, PT, R0, 0xffffffe, RZ ;  /* 0x0ffffffe00047810 */ /* 0x001fcc0007ffe0ff */
[----:B------:R0:W4:Y:S02]  /*0710*/  F2I.FTZ.U32.TRUNC.NTZ R5, R4 ;  /* 0x0000000400057305 */ /* 0x000124000021f000 */
[----:B0-----:R-:W-:Y:S02]  /*0720*/  IMAD.MOV.U32 R4, RZ, RZ, RZ ;  /* 0x000000ffff047224 */ /* 0x001fe400078e00ff */
[----:B----4-:R-:W-:-:S04]  /*0730*/  IMAD R9, R9, R5, RZ ;  /* 0x0000000509097224 */ /* 0x010fc800078e02ff */
[----:B------:R-:W-:Y:S01]  /*0740*/  IMAD.HI.U32 R5, R5, R9, R4 ;  /* 0x0000000905057227 */ /* 0x000fe200078e0004 */
[----:B------:R-:W-:-:S04]  /*0750*/  IADD3 R9, PT, PT, R6, -0x1, RZ ;  /* 0xffffffff06097810 */ /* 0x000fc80007ffe0ff */
[----:B------:R-:W-:Y:S01]  /*0760*/  ISETP.GT.U32.AND P0, PT, R2, R9, PT ;  /* 0x000000090200720c */ /* 0x000fe20003f04070 */
[----:B------:R-:W-:-:S04]  /*0770*/  IMAD.HI.U32 R5, R5, UR4, RZ ;  /* 0x0000000405057c27 */ /* 0x000fc8000f8e00ff */
[----:B------:R-:W-:Y:S02]  /*0780*/  IMAD.MOV R12, RZ, RZ, -R5 ;  /* 0x000000ffff0c7224 */ /* 0x000fe400078e0a05 */
[----:B---3--:R-:W-:Y:S02]  /*0790*/  IMAD.IADD R9, R6, 0x1, -R13 ;  /* 0x0000000106097824 */ /* 0x008fe400078e0a0d */
[----:B------:R-:W-:-:S03]  /*07a0*/  IMAD R12, R7, R12, UR4 ;  /* 0x00000004070c7e24 */ /* 0x000fc6000f8e020c */
[----:B------:R-:W-:Y:S02]  /*07b0*/  ISETP.GE.U32.AND P0, PT, R2, R9, !P0 ;  /* 0x000000090200720c */ /* 0x000fe40004706070 */
[----:B------:R-:W-:-:S13]  /*07c0*/  ISETP.GE.U32.AND P1, PT, R12, R7, PT ;  /* 0x000000070c00720c */ /* 0x000fda0003f26070 */
[----:B------:R-:W-:Y:S02]  /*07d0*/  @P1 IMAD.IADD R12, R12, 0x1, -R7 ;  /* 0x000000010c0c1824 */ /* 0x000fe400078e0a07 */
[----:B------:R-:W-:Y:S01]  /*07e0*/  @P1 VIADD R5, R5, 0x1 ;  /* 0x0000000105051836 */ /* 0x000fe20000000000 */
[----:B-1----:R-:W-:Y:S02]  /*07f0*/  DSETP.GEU.AND P1, PT, R16, R10, PT ;  /* 0x0000000a1000722a */ /* 0x002fe40003f2e000 */
[----:B------:R-:W-:-:S04]  /*0800*/  ISETP.GE.U32.AND P2, PT, R12, R7, PT ;  /* 0x000000070c00720c */ /* 0x000fc80003f46070 */
[----:B-----5:R-:W-:Y:S02]  /*0810*/  FSEL R24, R24, RZ, P1 ;  /* 0x000000ff18187208 */ /* 0x020fe40000800000 */
[----:B------:R-:W-:-:S07]  /*0820*/  FSEL R25, R25, RZ, P1 ;  /* 0x000000ff19197208 */ /* 0x000fce0000800000 */
[----:B------:R-:W-:Y:S01]  /*0830*/  @P2 VIADD R5, R5, 0x1 ;  /* 0x0000000105052836 */ /* 0x000fe20000000000 */
[----:B------:R-:W-:Y:S01]  /*0840*/  @!P3 LOP3.LUT R5, RZ, R7, RZ, 0x33, !PT ;  /* 0x00000007ff05b212 */ /* 0x000fe200078e33ff */
[----:B--2---:R-:W-:Y:S06]  /*0850*/  BRA.U UP0, `(.L_x_81) ;  /* 0x0000001d00fc7547 */ /* 0x004fec000b800000 */
[----:B------:R-:W-:Y:S01]  /*0860*/  LEA.HI R0, R6, R6, RZ, 0x1 ;  /* 0x0000000606007211 */ /* 0x000fe200078f08ff */
[----:B------:R-:W-:Y:S01]  /*0870*/  IMAD R4, R13, UR4, RZ ;  /* 0x000000040d047c24 */ /* 0x000fe2000f8e02ff */
[C---:B------:R-:W-:Y:S01]  /*0880*/  IADD3 R8, PT, PT, R15.reuse, R8, RZ ;  /* 0x000000080f087210 */ /* 0x040fe20007ffe0ff */
[C---:B------:R-:W-:Y:S01]  /*0890*/  IMAD.IADD R2, R15.reuse, 0x1, -R6 ;  /* 0x000000010f027824 */ /* 0x040fe200078e0a06 */
[----:B------:R-:W-:Y:S01]  /*08a0*/  SHF.R.S32.HI R0, RZ, 0x1, R0 ;  /* 0x00000001ff007819 */ /* 0x000fe20000011400 */
[--C-:B------:R-:W-:Y:S01]  /*08b0*/  IMAD R6, R4, 0x13, R15.reuse ;  /* 0x0000001304067824 */ /* 0x100fe200078e020f */
[----:B------:R-:W-:Y:S01]  /*08c0*/  CS2R R50, SRZ ;  /* 0x0000000000327805 */ /* 0x000fe2000001ff00 */
[C---:B------:R-:W-:Y:S01]  /*08d0*/  VIADD R10, R15.reuse, 0x1 ;  /* 0x000000010f0a7836 */ /* 0x040fe20000000000 */
[----:B------:R-:W-:Y:S01]  /*08e0*/  IADD3 R7, PT, PT, R0, 0x1, -R15 ;  /* 0x0000000100077810 */ /* 0x000fe20007ffe80f */
[----:B------:R-:W-:Y:S01]  /*08f0*/  IMAD.IADD R9, R15, 0x1, -R0 ;  /* 0x000000010f097824 */ /* 0x000fe200078e0a00 */
[----:B------:R-:W0:Y:S01]  /*0900*/  LDCU.64 UR14, c[0x0][0x398] ;  /* 0x00007300ff0e77ac */ /* 0x000e220008000a00 */
[----:B------:R-:W1:Y:S01]  /*0910*/  LDCU UR11, c[0x0][0x3b4] ;  /* 0x00007680ff0b77ac */ /* 0x000e620008000800 */
[----:B------:R-:W2:Y:S01]  /*0920*/  LDCU.U8 UR5, c[0x0][0x3f0] ;  /* 0x00007e00ff0577ac */ /* 0x000ea20008000000 */
[----:B------:R-:W3:Y:S01]  /*0930*/  LDCU.U8 UR10, c[0x0][0x3d8] ;  /* 0x00007b00ff0a77ac */ /* 0x000ee20008000000 */
[----:B------:R-:W4:Y:S01]  /*0940*/  LDCU UR12, c[0x0][0x39c] ;  /* 0x00007380ff0c77ac */ /* 0x000f220008000800 */
[----:B------:R-:W0:Y:S02]  /*0950*/  LDCU UR13, c[0x0][0x3b8] ;  /* 0x00007700ff0d77ac */ /* 0x000e240008000800 */
.L_x_115:
[----:B-1----:R-:W-:Y:S01]  /*0960*/  ISETP.NE.AND P1, PT, RZ, UR11, PT ;  /* 0x0000000bff007c0c */ /* 0x002fe2000bf25270 */
[----:B------:R-:W-:Y:S01]  /*0970*/  IMAD.MOV.U32 R36, RZ, RZ, -0x7ae147ae ;  /* 0x851eb852ff247424 */ /* 0x000fe200078e00ff */
[----:B0-234-:R-:W1:Y:S11]  /*0980*/  LDC.64 R22, c[0x0][0x388] ;  /* 0x0000e200ff167b82 */ /* 0x01de760000000a00 */
[----:B------:R-:W5:Y:S04]  /*0990*/  @P1 LDG.E.64 R12, desc[UR8][R32.64] ;  /* 0x00000008200c1981 */ /* 0x000f68000c1e1b00 */
[----:B------:R-:W3:Y:S01]  /*09a0*/  @P1 LDG.E.64 R14, desc[UR8][R30.64] ;  /* 0x000000081e0e1981 */ /* 0x000ee2000c1e1b00 */
[----:B------:R-:W-:Y:S01]  /*09b0*/  @P1 MOV R18, 0x851eb852 ;  /* 0x851eb85200121802 */ /* 0x000fe20000000f00 */
[----:B------:R-:W-:Y:S01]  /*09c0*/  @P1 IMAD.MOV.U32 R19, RZ, RZ, 0x3ff451eb ;  /* 0x3ff451ebff131424 */ /* 0x000fe200078e00ff */
[----:B--2---:R-:W-:Y:S01]  /*09d0*/  UPRMT UR4, UR5, 0x8880, URZ ;  /* 0x0000888005047896 */ /* 0x004fe200080000ff */
[----:B------:R-:W-:Y:S01]  /*09e0*/  IMAD.MOV.U32 R37, RZ, RZ, 0x3ff451eb ;  /* 0x3ff451ebff257424 */ /* 0x000fe200078e00ff */
[----:B------:R-:W-:Y:S04]  /*09f0*/  BSSY.RECONVERGENT B1, `(.L_x_82) ;  /* 0x0000019000017945 */ /* 0x000fe80003800200 */
[----:B------:R-:W-:Y:S01]  /*0a00*/  ISETP.NE.AND P0, PT, RZ, UR4, PT ;  /* 0x00000004ff007c0c */ /* 0x000fe2000bf05270 */
[----:B-1----:R-:W-:Y:S01]  /*0a10*/  IMAD.WIDE R22, R8, 0x8, R22 ;  /* 0x0000000808167825 */ /* 0x002fe200078e0216 */
[----:B-----5:R-:W-:-:S03]  /*0a20*/  @P1 DMUL R36, R12, R18 ;  /* 0x000000120c241228 */ /* 0x020fc60000000000 */
[----:B------:R-:W-:-:S03]  /*0a30*/  IMAD.MOV.U32 R12, RZ, RZ, 0x1 ;  /* 0x00000001ff0c7424 */ /* 0x000fc600078e00ff */
[----:B------:R-:W1:Y:S03]  /*0a40*/  MUFU.RCP64H R13, R37 ;  /* 0x00000025000d7308 */ /* 0x000e660000001800 */
[----:B-1----:R-:W-:-:S08]  /*0a50*/  DFMA R18, R12, -R36, 1 ;  /* 0x3ff000000c12742b */ /* 0x002fd00000000824 */
[----:B------:R-:W-:-:S08]  /*0a60*/  DFMA R18, R18, R18, R18 ;  /* 0x000000121212722b */ /* 0x000fd00000000012 */
[----:B------:R-:W-:-:S08]  /*0a70*/  DFMA R18, R12, R18, R12 ;  /* 0x000000120c12722b */ /* 0x000fd0000000000c */
[----:B------:R-:W-:-:S08]  /*0a80*/  DFMA R12, R18, -R36, 1 ;  /* 0x3ff00000120c742b */ /* 0x000fd00000000824 */
[----:B------:R-:W-:-:S08]  /*0a90*/  DFMA R12, R18, R12, R18 ;  /* 0x0000000c120c722b */ /* 0x000fd00000000012 */
[----:B------:R-:W-:-:S08]  /*0aa0*/  DMUL R18, R12, 1000 ;  /* 0x408f40000c127828 */ /* 0x000fd00000000000 */
[----:B------:R-:W-:-:S08]  /*0ab0*/  DFMA R20, R18, -R36, 1000 ;  /* 0x408f40001214742b */ /* 0x000fd00000000824 */
[----:B------:R-:W-:Y:S01]  /*0ac0*/  DFMA R12, R12, R20, R18 ;  /* 0x000000140c0c722b */ /* 0x000fe20000000012 */
[----:B------:R-:W-:Y:S02]  /*0ad0*/  IMAD.MOV.U32 R18, RZ, RZ, 0x0 ;  /* 0x00000000ff127424 */ /* 0x000fe400078e00ff */
[----:B------:R-:W-:Y:S01]  /*0ae0*/  IMAD.MOV.U32 R19, RZ, RZ, 0x40807000 ;  /* 0x40807000ff137424 */ /* 0x000fe200078e00ff */
[----:B---3--:R-:W-:-:S06]  /*0af0*/  @P1 DMUL R18, R14, 526 ;  /* 0x408070000e121828 */ /* 0x008fcc0000000000 */
[----:B------:R-:W-:-:S05]  /*0b00*/  FFMA R0, RZ, R37, R13 ;  /* 0x00000025ff007223 */ /* 0x000fca000000000d */
[----:B------:R-:W-:-:S13]  /*0b10*/  FSETP.GT.AND P2, PT, |R0|, 1.469367938527859385e-39, PT ;  /* 0x001000000000780b */ /* 0x000fda0003f44200 */
[----:B------:R-:W-:Y:S05]  /*0b20*/  @P2 BRA `(.L_x_83) ;  /* 0x0000000000142947 */ /* 0x000fea0003800000 */
[----:B------:R-:W-:Y:S01]  /*0b30*/  MOV R38, R36 ;  /* 0x0000002400267202 */ /* 0x000fe20000000f00 */
[----:B------:R-:W-:Y:S01]  /*0b40*/  IMAD.MOV.U32 R34, RZ, RZ, RZ ;  /* 0x000000ffff227224 */ /* 0x000fe200078e00ff */
[----:B------:R-:W-:Y:S01]  /*0b50*/  MOV R0, 0xb80 ;  /* 0x00000b8000007802 */ /* 0x000fe20000000f00 */
[----:B------:R-:W-:-:S07]  /*0b60*/  IMAD.MOV.U32 R35, RZ, RZ, 0x408f4000 ;  /* 0x408f4000ff237424 */ /* 0x000fce00078e00ff */
[----:B0---4-:R-:W-:Y:S05]  /*0b70*/  CALL.REL.NOINC `($__internal_1_$__cuda_sm20_div_rn_f64_full) ;  /* 0x00000040007c7944 */ /* 0x011fea0003c00000 */
.L_x_83:
[----:B0---4-:R-:W-:Y:S05]  /*0b80*/  BSYNC.RECONVERGENT B1 ;  /* 0x0000000000017941 */ /* 0x011fea0003800200 */
.L_x_82:
[----:B------:R-:W0:Y:S01]  /*0b90*/  MUFU.RCP64H R15, 0.0099999979138374328613 ;  /* 0x3f847ae1000f7908 */ /* 0x000e220000001800 */
[----:B------:R-:W-:Y:S01]  /*0ba0*/  IMAD.MOV.U32 R34, RZ, RZ, 0x47ae147b ;  /* 0x47ae147bff227424 */ /* 0x000fe200078e00ff */
[----:B------:R-:W-:Y:S01]  /*0bb0*/  MOV R14, 0x1 ;  /* 0x00000001000e7802 */ /* 0x000fe20000000f00 */
[----:B------:R-:W-:Y:S01]  /*0bc0*/  IMAD.MOV.U32 R35, RZ, RZ, 0x3f847ae1 ;  /* 0x3f847ae1ff237424 */ /* 0x000fe200078e00ff */
[----:B------:R-:W-:Y:S01]  /*0bd0*/  DADD R18, R12, R18 ;  /* 0x000000000c127229 */ /* 0x000fe20000000012 */
[----:B------:R-:W-:Y:S07]  /*0be0*/  BSSY.RECONVERGENT B1, `(.L_x_84) ;  /* 0x0000016000017945 */ /* 0x000fee0003800200 */
[----:B------:R-:W-:-:S02]  /*0bf0*/  DMUL R18, R28, R18 ;  /* 0x000000121c127228 */ /* 0x000fc40000000000 */
[----:B0-----:R-:W-:-:S08]  /*0c00*/  DFMA R20, R14, -R34, 1 ;  /* 0x3ff000000e14742b */ /* 0x001fd00000000822 */
[----:B------:R-:W-:Y:S01]  /*0c10*/  FSETP.GEU.AND P2, PT, |R19|, 6.5827683646048100446e-37, PT ;  /* 0x036000001300780b */ /* 0x000fe20003f4e200 */
[----:B------:R-:W-:-:S08]  /*0c20*/  DFMA R20, R20, R20, R20 ;  /* 0x000000141414722b */ /* 0x000fd00000000014 */
[----:B------:R-:W-:-:S08]  /*0c30*/  DFMA R20, R14, R20, R14 ;  /* 0x000000140e14722b */ /* 0x000fd0000000000e */
[----:B------:R-:W-:-:S08]  /*0c40*/  DFMA R12, R20, -R34, 1 ;  /* 0x3ff00000140c742b */ /* 0x000fd00000000822 */
[----:B------:R-:W-:-:S08]  /*0c50*/  DFMA R12, R20, R12, R20 ;  /* 0x0000000c140c722b */ /* 0x000fd00000000014 */
[----:B------:R-:W-:-:S08]  /*0c60*/  DMUL R48, R18, R12 ;  /* 0x0000000c12307228 */ /* 0x000fd00000000000 */
[----:B------:R-:W-:-:S08]  /*0c70*/  DFMA R14, R48, -R34, R18 ;  /* 0x80000022300e722b */ /* 0x000fd00000000012 */
[----:B------:R-:W-:-:S10]  /*0c80*/  DFMA R48, R12, R14, R48 ;  /* 0x0000000e0c30722b */ /* 0x000fd40000000030 */
[----:B------:R-:W-:-:S05]  /*0c90*/  FFMA R0, RZ, 1.0349999666213989258, R49 ;  /* 0x3f847ae1ff007823 */ /* 0x000fca0000000031 */
[----:B------:R-:W-:-:S13]  /*0ca0*/  FSETP.GT.AND P1, PT, |R0|, 1.469367938527859385e-39, PT ;  /* 0x001000000000780b */ /* 0x000fda0003f24200 */
[----:B------:R-:W-:Y:S05]  /*0cb0*/  @P1 BRA P2, `(.L_x_85) ;  /* 0x0000000000201947 */ /* 0x000fea0001000000 */
[----:B------:R-:W-:Y:S01]  /*0cc0*/  IMAD.MOV.U32 R34, RZ, RZ, R18 ;  /* 0x000000ffff227224 */ /* 0x000fe200078e0012 */
[----:B------:R-:W-:Y:S01]  /*0cd0*/  MOV R0, 0xd20 ;  /* 0x00000d2000007802 */ /* 0x000fe20000000f00 */
[----:B------:R-:W-:Y:S02]  /*0ce0*/  IMAD.MOV.U32 R35, RZ, RZ, R19 ;  /* 0x000000ffff237224 */ /* 0x000fe400078e0013 */
[----:B------:R-:W-:Y:S02]  /*0cf0*/  IMAD.MOV.U32 R38, RZ, RZ, 0x47ae147b ;  /* 0x47ae147bff267424 */ /* 0x000fe400078e00ff */
[----:B------:R-:W-:-:S07]  /*0d00*/  IMAD.MOV.U32 R37, RZ, RZ, 0x3f847ae1 ;  /* 0x3f847ae1ff257424 */ /* 0x000fce00078e00ff */
[----:B------:R-:W-:Y:S05]  /*0d10*/  CALL.REL.NOINC `($__internal_1_$__cuda_sm20_div_rn_f64_full) ;  /* 0x0000004000147944 */ /* 0x000fea0003c00000 */
[----:B------:R-:W-:Y:S01]  /*0d20*/  MOV R48, R12 ;  /* 0x0000000c00307202 */ /* 0x000fe20000000f00 */
[----:B------:R-:W-:-:S07]  /*0d30*/  IMAD.MOV.U32 R49, RZ, RZ, R13 ;  /* 0x000000ffff317224 */ /* 0x000fce00078e000d */
.L_x_85:
[----:B------:R-:W-:Y:S05]  /*0d40*/  BSYNC.RECONVERGENT B1 ;  /* 0x0000000000017941 */ /* 0x000fea0003800200 */
.L_x_84:
[----:B------:R-:W-:Y:S05]  /*0d50*/  @!P0 BRA `(.L_x_86) ;  /* 0x0000000000808947 */ /* 0x000fea0003800000 */
[----:B------:R-:W0:Y:S08]  /*0d60*/  LDC.64 R12, c[0x0][0x3f8] ;  /* 0x0000fe00ff0c7b82 */ /* 0x000e300000000a00 */
[----:B------:R-:W1:Y:S01]  /*0d70*/  LDC.64 R18, c[0x0][0x398] ;  /* 0x0000e600ff127b82 */ /* 0x000e620000000a00 */
[----:B0-----:R-:W-:-:S05]  /*0d80*/  IMAD.WIDE.U32 R12, R5, 0x8, R12 ;  /* 0x00000008050c7825 */ /* 0x001fca00078e000c */
[----:B------:R-:W2:Y:S01]  /*0d90*/  LDG.E.64 R34, desc[UR8][R12.64] ;  /* 0x000000080c227981 */ /* 0x000ea2000c1e1b00 */
[----:B------:R-:W1:Y:S01]  /*0da0*/  MUFU.RCP64H R15, UR12 ;  /* 0x0000000c000f7d08 */ /* 0x000e620008001800 */
[----:B------:R-:W-:-:S06]  /*0db0*/  IMAD.MOV.U32 R14, RZ, RZ, 0x1 ;  /* 0x00000001ff0e7424 */ /* 0x000fcc00078e00ff */
[----:B-1----:R-:W-:-:S08]  /*0dc0*/  DFMA R20, R14, -R18, 1 ;  /* 0x3ff000000e14742b */ /* 0x002fd00000000812 */
[----:B------:R-:W-:-:S08]  /*0dd0*/  DFMA R20, R20, R20, R20 ;  /* 0x000000141414722b */ /* 0x000fd00000000014 */
[----:B------:R-:W-:-:S08]  /*0de0*/  DFMA R20, R14, R20, R14 ;  /* 0x000000140e14722b */ /* 0x000fd0000000000e */
[----:B------:R-:W-:-:S08]  /*0df0*/  DFMA R14, R20, -R18, 1 ;  /* 0x3ff00000140e742b */ /* 0x000fd00000000812 */
[----:B------:R-:W-:-:S08]  /*0e00*/  DFMA R20, R20, R14, R20 ;  /* 0x0000000e1414722b */ /* 0x000fd00000000014 */
[----:B--2---:R-:W-:Y:S01]  /*0e10*/  DMUL R14, R20, R34 ;  /* 0x00000022140e7228 */ /* 0x004fe20000000000 */
[----:B------:R-:W-:-:S07]  /*0e20*/  FSETP.GEU.AND P1, PT, |R35|, 6.5827683646048100446e-37, PT ;  /* 0x036000002300780b */ /* 0x000fce0003f2e200 */
[----:B------:R-:W-:-:S08]  /*0e30*/  DFMA R18, R14, -R18, R34 ;  /* 0x800000120e12722b */ /* 0x000fd00000000022 */
[----:B------:R-:W-:-:S10]  /*0e40*/  DFMA R12, R20, R18, R14 ;  /* 0x00000012140c722b */ /* 0x000fd4000000000e */
[----:B------:R-:W-:-:S05]  /*0e50*/  FFMA R0, RZ, UR12, R13 ;  /* 0x0000000cff007c23 */ /* 0x000fca000800000d */
[----:B------:R-:W-:-:S13]  /*0e60*/  FSETP.GT.AND P0, PT, |R0|, 1.469367938527859385e-39, PT ;  /* 0x001000000000780b */ /* 0x000fda0003f04200 */
[----:B------:R-:W-:Y:S05]  /*0e70*/  @P0 BRA P1, `(.L_x_87) ;  /* 0x0000000000140947 */ /* 0x000fea0000800000 */
[----:B------:R-:W0:Y:S01]  /*0e80*/  LDCU.64 UR6, c[0x0][0x398] ;  /* 0x00007300ff0677ac */ /* 0x000e220008000a00 */
[----:B------:R-:W-:Y:S01]  /*0e90*/  MOV R0, 0xed0 ;  /* 0x00000ed000007802 */ /* 0x000fe20000000f00 */
[----:B0-----:R-:W-:Y:S02]  /*0ea0*/  IMAD.U32 R38, RZ, RZ, UR6 ;  /* 0x00000006ff267e24 */ /* 0x001fe4000f8e00ff */
[----:B------:R-:W-:-:S07]  /*0eb0*/  IMAD.U32 R37, RZ, RZ, UR7 ;  /* 0x00000007ff257e24 */ /* 0x000fce000f8e00ff */
[----:B------:R-:W-:Y:S05]  /*0ec0*/  CALL.REL.NOINC `($__internal_1_$__cuda_sm20_div_rn_f64_full) ;  /* 0x0000003c00a87944 */ /* 0x000fea0003c00000 */
.L_x_87:
[----:B------:R-:W0:Y:S01]  /*0ed0*/  F2I.F64.TRUNC R12, R12 ;  /* 0x0000000c000c7311 */ /* 0x000e22000030d100 */
[----:B------:R-:W-:Y:S02]  /*0ee0*/  CS2R R50, SRZ ;  /* 0x0000000000327805 */ /* 0x000fe4000001ff00 */
[----:B0-----:R-:W-:-:S13]  /*0ef0*/  ISETP.GT.AND P1, PT, R12, UR13, PT ;  /* 0x0000000d0c007c0c */ /* 0x001fda000bf24270 */
[----:B------:R-:W0:Y:S01]  /*0f00*/  @!P1 I2F.F64 R14, R12 ;  /* 0x0000000c000e9312 */ /* 0x000e220000201c00 */
[----:B------:R-:W-:-:S07]  /*0f10*/  @!P1 MOV R50, RZ ;  /* 0x000000ff00329202 */ /* 0x000fce0000000f00 */
[----:B------:R-:W1:Y:S01]  /*0f20*/  @!P1 I2F.F64 R18, UR13 ;  /* 0x0000000d00129d12 */ /* 0x000e620008201c00 */
[----:B0-----:R-:W-:-:S08]  /*0f30*/  @!P1 DADD R14, R14, R16 ;  /* 0x000000000e0e9229 */ /* 0x001fd00000000010 */
[----:B-1----:R-:W-:-:S06]  /*0f40*/  @!P1 DSETP.GE.AND P0, PT, R14, R18, PT ;  /* 0x000000120e00922a */ /* 0x002fcc0003f06000 */
[----:B------:R-:W-:-:S08]  /*0f50*/  @!P1 FSEL R51, RZ, -3.54296875, !P0 ;  /* 0xc062c000ff339808 */ /* 0x000fd00004000000 */
.L_x_86:
[----:B------:R-:W0:Y:S01]  /*0f60*/  LDC.64 R20, c[0x0][0x380] ;  /* 0x0000e000ff147b82 */ /* 0x000e220000000a00 */
[----:B------:R-:W-:Y:S01]  /*0f70*/  ISETP.NE.AND P0, PT, R10, 0x1, PT ;  /* 0x000000010a00780c */ /* 0x000fe20003f05270 */
[----:B------:R-:W-:Y:S06]  /*0f80*/  BSSY.RECONVERGENT B1, `(.L_x_88) ;  /* 0x0000177000017945 */ /* 0x000fec0003800200 */
[----:B------:R-:W1:Y:S01]  /*0f90*/  LDC.64 R18, c[0x0][0x390] ;  /* 0x0000e400ff127b82 */ /* 0x000e620000000a00 */
[----:B0-----:R-:W-:-:S04]  /*0fa0*/  IMAD.WIDE R20, R6, 0x8, R20 ;  /* 0x0000000806147825 */ /* 0x001fc800078e0214 */
[----:B-1----:R-:W-:Y:S01]  /*0fb0*/  IMAD.WIDE R18, R8, 0x8, R18 ;  /* 0x0000000808127825 */ /* 0x002fe200078e0212 */
[----:B------:R-:W-:Y:S06]  /*0fc0*/  @!P0 BRA `(.L_x_89) ;  /* 0x00000014001c8947 */ /* 0x000fec0003800000 */
[----:B------:R-:W-:-:S13]  /*0fd0*/  ISETP.NE.AND P0, PT, R2, -0x1, PT ;  /* 0xffffffff0200780c */ /* 0x000fda0003f05270 */
[----:B------:R-:W-:Y:S05]  /*0fe0*/  @!P0 BRA `(.L_x_90) ;  /* 0x0000001000708947 */ /* 0x000fea0003800000 */
[----:B------:R-:W-:-:S05]  /*0ff0*/  VIADD R0, R10, 0xffffffff ;  /* 0xffffffff0a007836 */ /* 0x000fca0000000000 */
[----:B------:R-:W-:-:S13]  /*1000*/  ISETP.NE.AND P0, PT, R0, 0x1, PT ;  /* 0x000000010000780c */ /* 0x000fda0003f05270 */
[----:B------:R-:W-:Y:S05]  /*1010*/  @!P0 BRA `(.L_x_91) ;  /* 0x0000000c00a88947 */ /* 0x000fea0003800000 */
[----:B------:R-:W-:-:S13]  /*1020*/  ISETP.NE.AND P0, PT, R0, 0x2, PT ;  /* 0x000000020000780c */ /* 0x000fda0003f05270 */
[----:B------:R-:W-:Y:S05]  /*1030*/  @P0 BRA `(.L_x_92) ;  /* 0x0000000000b40947 */ /* 0x000fea0003800000 */
[----:B------:R0:W5:Y:S01]  /*1040*/  LDG.E.64 R46, desc[UR8][R20.64] ;  /* 0x00000008142e7981 */ /* 0x000162000c1e1b00 */
[C---:B------:R-:W-:Y:S01]  /*1050*/  DADD R12, R48.reuse, R48 ;  /* 0x00000000300c7229 */ /* 0x040fe20000000030 */
[----:B------:R-:W-:Y:S01]  /*1060*/  UMOV UR6, 0x47ae147b ;  /* 0x47ae147b00067882 */ /* 0x000fe20000000000 */
[----:B------:R-:W-:Y:S01]  /*1070*/  UMOV UR7, 0x3f847ae1 ;  /* 0x3f847ae100077882 */ /* 0x000fe20000000000 */
[----:B------:R-:W-:Y:S05]  /*1080*/  BSSY.RECONVERGENT B2, `(.L_x_93) ;  /* 0x0000018000027945 */ /* 0x000fea0003800200 */
[----:B------:R-:W-:-:S08]  /*1090*/  DFMA R12, R48, 2, R12 ;  /* 0x40000000300c782b */ /* 0x000fd0000000000c */
[----:B------:R-:W-:-:S08]  /*10a0*/  DMUL R12, R12, UR6 ;  /* 0x000000060c0c7c28 */ /* 0x000fd00008000000 */
[----:B------:R-:W-:Y:S01]  /*10b0*/  DMUL R36, R12, UR6 ;  /* 0x000000060c247c28 */ /* 0x000fe20008000000 */
[----:B------:R-:W-:Y:S01]  /*10c0*/  UMOV UR6, 0x1a36e2f ;  /* 0x01a36e2f00067882 */ /* 0x000fe20000000000 */
[----:B------:R-:W-:Y:S01]  /*10d0*/  IMAD.MOV.U32 R12, RZ, RZ, 0x1 ;  /* 0x00000001ff0c7424 */ /* 0x000fe200078e00ff */
[----:B------:R-:W-:-:S03]  /*10e0*/  UMOV UR7, 0x3f5205bc ;  /* 0x3f5205bc00077882 */ /* 0x000fc60000000000 */
[----:B------:R-:W1:Y:S02]  /*10f0*/  MUFU.RCP64H R13, R37 ;  /* 0x00000025000d7308 */ /* 0x000e640000001800 */
[----:B-1----:R-:W-:-:S08]  /*1100*/  DFMA R14, -R36, R12, 1 ;  /* 0x3ff00000240e742b */ /* 0x002fd0000000010c */
[----:B------:R-:W-:-:S08]  /*1110*/  DFMA R14, R14, R14, R14 ;  /* 0x0000000e0e0e722b */ /* 0x000fd0000000000e */
[----:B------:R-:W-:-:S08]  /*1120*/  DFMA R14, R12, R14, R12 ;  /* 0x0000000e0c0e722b */ /* 0x000fd0000000000c */
[----:B------:R-:W-:-:S08]  /*1130*/  DFMA R12, -R36, R14, 1 ;  /* 0x3ff00000240c742b */ /* 0x000fd0000000010e */
[----:B------:R-:W-:-:S08]  /*1140*/  DFMA R12, R14, R12, R14 ;  /* 0x0000000c0e0c722b */ /* 0x000fd0000000000e */
[----:B------:R-:W-:-:S08]  /*1150*/  DMUL R14, R12, UR6 ;  /* 0x000000060c0e7c28 */ /* 0x000fd00008000000 */
[----:B------:R-:W-:-:S08]  /*1160*/  DFMA R34, -R36, R14, UR6 ;  /* 0x0000000624227e2b */ /* 0x000fd0000800010e */
[----:B------:R-:W-:-:S10]  /*1170*/  DFMA R12, R12, R34, R14 ;  /* 0x000000220c0c722b */ /* 0x000fd4000000000e */
[----:B------:R-:W-:-:S05]  /*1180*/  FFMA R0, RZ, R37, R13 ;  /* 0x00000025ff007223 */ /* 0x000fca000000000d */
[----:B------:R-:W-:-:S13]  /*1190*/  FSETP.GT.AND P0, PT, |R0|, 1.469367938527859385e-39, PT ;  /* 0x001000000000780b */ /* 0x000fda0003f04200 */
[----:B0-----:R-:W-:Y:S05]  /*11a0*/  @P0 BRA `(.L_x_94) ;  /* 0x0000000000140947 */ /* 0x001fea0003800000 */
[----:B------:R-:W-:Y:S01]  /*11b0*/  IMAD.MOV.U32 R38, RZ, RZ, R36 ;  /* 0x000000ffff267224 */ /* 0x000fe200078e0024 */
[----:B------:R-:W-:Y:S01]  /*11c0*/  MOV R35, 0x3f5205bc ;  /* 0x3f5205bc00237802 */ /* 0x000fe20000000f00 */
[----:B------:R-:W-:Y:S01]  /*11d0*/  IMAD.MOV.U32 R34, RZ, RZ, 0x1a36e2f ;  /* 0x01a36e2fff227424 */ /* 0x000fe200078e00ff */
[----:B------:R-:W-:-:S07]  /*11e0*/  MOV R0, 0x1200 ;  /* 0x0000120000007802 */ /* 0x000fce0000000f00 */
[----:B-----5:R-:W-:Y:S05]  /*11f0*/  CALL.REL.NOINC `($__internal_1_$__cuda_sm20_div_rn_f64_full) ;  /* 0x0000003800dc7944 */ /* 0x020fea0003c00000 */
.L_x_94:
[----:B------:R-:W-:Y:S05]  /*1200*/  BSYNC.RECONVERGENT B2 ;  /* 0x0000000000027941 */ /* 0x000fea0003800200 */
.L_x_93:
[----:B------:R-:W2:Y:S04]  /*1210*/  LDG.E.64 R14, desc[UR8][R20.64+0x8] ;  /* 0x00000808140e7981 */ /* 0x000ea8000c1e1b00 */
[----:B------:R-:W3:Y:S04]  /*1220*/  LDG.E.64 R18, desc[UR8][R18.64] ;  /* 0x0000000812127981 */ /* 0x000ee8000c1e1b00 */
[----:B------:R-:W4:Y:S01]  /*1230*/  LDG.E.64 R36, desc[UR8][R20.64+-0x8] ;  /* 0xfffff80814247981 */ /* 0x000f22000c1e1b00 */
[----:B-----5:R-:W-:-:S08]  /*1240*/  DADD R34, R46, R46 ;  /* 0x000000002e227229 */ /* 0x020fd0000000002e */
[----:B--2---:R-:W-:Y:S02]  /*1250*/  DADD R14, R14, -R34 ;  /* 0x000000000e0e7229 */ /* 0x004fe40000000822 */
[----:B---3--:R-:W-:-:S06]  /*1260*/  DADD R34, R18, R24 ;  /* 0x0000000012227229 */ /* 0x008fcc0000000018 */
[----:B----4-:R-:W-:Y:S02]  /*1270*/  DADD R14, R14, R36 ;  /* 0x000000000e0e7229 */ /* 0x010fe40000000024 */
[----:B------:R-:W-:-:S08]  /*1280*/  DMUL R34, R34, -0.5 ;  /* 0xbfe0000022227828 */ /* 0x000fd00000000000 */
[----:B------:R-:W-:-:S08]  /*1290*/  DFMA R14, R14, R12, R34 ;  /* 0x0000000c0e0e722b */ /* 0x000fd00000000022 */
[----:B------:R-:W-:-:S08]  /*12a0*/  DFMA R14, R14, UR14, R46 ;  /* 0x0000000e0e0e7c2b */ /* 0x000fd0000800002e */
[----:B------:R-:W-:-:S14]  /*12b0*/  DSETP.NE.AND P0, PT, |R14|, +INF , PT ;  /* 0x7ff000000e00742a */ /* 0x000fdc0003f05200 */
[----:B------:R0:W-:Y:S04]  /*12c0*/  @!P0 STG.E.64 desc[UR8][R22.64], R46 ;  /* 0x0000002e16008986 */ /* 0x0001e8000c101b08 */
[----:B------:R0:W-:Y:S01]  /*12d0*/  @P0 STG.E.64 desc[UR8][R22.64], R14 ;  /* 0x0000000e16000986 */ /* 0x0001e2000c101b08 */
[----:B------:R-:W-:Y:S02]  /*12e0*/  @P0 IMAD.MOV.U32 R46, RZ, RZ, R14 ;  /* 0x000000ffff2e0224 */ /* 0x000fe400078e000e */
[----:B------:R-:W-:Y:S01]  /*12f0*/  @P0 IMAD.MOV.U32 R47, RZ, RZ, R15 ;  /* 0x000000ffff2f0224 */ /* 0x000fe200078e000f */
[----:B------:R-:W-:Y:S06]  /*1300*/  BRA `(.L_x_95) ;  /* 0x0000001000f87947 */ /* 0x000fec0003800000 */
.L_x_92:
[----:B------:R-:W-:Y:S01]  /*1310*/  UPRMT UR4, UR5, 0x8880, URZ ;  /* 0x0000888005047896 */ /* 0x000fe200080000ff */
[----:B------:R-:W-:-:S05]  /*1320*/  ISETP.EQ.AND P1, PT, R9, RZ, PT ;  /* 0x000000ff0900720c */ /* 0x000fca0003f22270 */
[----:B------:R-:W-:-:S13]  /*1330*/  ISETP.NE.AND P0, PT, RZ, UR4, PT ;  /* 0x00000004ff007c0c */ /* 0x000fda000bf05270 */
[----:B------:R-:W-:Y:S05]  /*1340*/  @P0 BRA P1, `(.L_x_96) ;  /* 0x0000000800280947 */ /* 0x000fea0000800000 */
[----:B------:R-:W-:-:S13]  /*1350*/  ISETP.EQ.AND P1, PT, R7, RZ, PT ;  /* 0x000000ff0700720c */ /* 0x000fda0003f22270 */
[----:B------:R-:W-:Y:S05]  /*1360*/  @P0 BRA P1, `(.L_x_97) ;  /* 0x00000004006c0947 */ /* 0x000fea0000800000 */
[----:B------:R-:W-:-:S13]  /*1370*/  ISETP.EQ.AND P1, PT, R7, 0x2, PT ;  /* 0x000000020700780c */ /* 0x000fda0003f22270 */
[----:B------:R-:W-:Y:S05]  /*1380*/  @P0 BRA P1, `(.L_x_98) ;  /* 0x0000000000b00947 */ /* 0x000fea0000800000 */
        /* <DEDUP_REMOVED lines=28> */
.L_x_100:
[----:B------:R-:W-:Y:S05]  /*1550*/  BSYNC.RECONVERGENT B2 ;  /* 0x0000000000027941 */ /* 0x000fea0003800200 */
.L_x_99:
[----:B------:R-:W2:Y:S04]  /*1560*/  LDG.E.64 R14, desc[UR8][R20.64+-0x8] ;  /* 0xfffff808140e7981 */ /* 0x000ea8000c1e1b00 */
[----:B------:R-:W3:Y:S04]  /*1570*/  LDG.E.64 R34, desc[UR8][R20.64+0x8] ;  /* 0x0000080814227981 */ /* 0x000ee8000c1e1b00 */
[----:B------:R-:W4:Y:S01]  /*1580*/  LDG.E.64 R18, desc[UR8][R18.64] ;  /* 0x0000000812127981 */ /* 0x000f22000c1e1b00 */
[C---:B--2--5:R-:W-:Y:S02]  /*1590*/  DADD R14, -R46.reuse, R14 ;  /* 0x000000002e0e7229 */ /* 0x064fe4000000010e */
[----:B---3--:R-:W-:-:S02]  /*15a0*/  DADD R34, -R46, R34 ;  /* 0x000000002e227229 */ /* 0x008fc40000000122 */
[----:B----4-:R-:W-:-:S06]  /*15b0*/  DMUL R36, R18, -0.5 ;  /* 0xbfe0000012247828 */ /* 0x010fcc0000000000 */
[----:B------:R-:W-:-:S08]  /*15c0*/  DADD R14, R14, R34 ;  /* 0x000000000e0e7229 */ /* 0x000fd00000000022 */
        /* <DEDUP_REMOVED lines=8> */
.L_x_98:
        /* <DEDUP_REMOVED lines=23> */
[----:B------:R-:W-:Y:S01]  /*17c0*/  MOV R38, R36 ;  /* 0x0000002400267202 */ /* 0x000fe20000000f00 */
[----:B------:R-:W-:Y:S01]  /*17d0*/  IMAD.MOV.U32 R34, RZ, RZ, 0x1a36e2f ;  /* 0x01a36e2fff227424 */ /* 0x000fe200078e00ff */
[----:B------:R-:W-:Y:S01]  /*17e0*/  MOV R0, 0x1810 ;  /* 0x0000181000007802 */ /* 0x000fe20000000f00 */
[----:B------:R-:W-:-:S07]  /*17f0*/  IMAD.MOV.U32 R35, RZ, RZ, 0x3f5205bc ;  /* 0x3f5205bcff237424 */ /* 0x000fce00078e00ff */
[----:B-----5:R-:W-:Y:S05]  /*1800*/  CALL.REL.NOINC `($__internal_1_$__cuda_sm20_div_rn_f64_full) ;  /* 0x0000003400587944 */ /* 0x020fea0003c00000 */
.L_x_102:
[----:B------:R-:W-:Y:S05]  /*1810*/  BSYNC.RECONVERGENT B2 ;  /* 0x0000000000027941 */ /* 0x000fea0003800200 */
.L_x_101:
[----:B------:R-:W2:Y:S04]  /*1820*/  LDG.E.64 R14, desc[UR8][R20.64+0x8] ;  /* 0x00000808140e7981 */ /* 0x000ea8000c1e1b00 */
[----:B------:R-:W3:Y:S04]  /*1830*/  LDG.E.64 R18, desc[UR8][R18.64] ;  /* 0x0000000812127981 */ /* 0x000ee8000c1e1b00 */
[----:B------:R-:W4:Y:S01]  /*1840*/  LDG.E.64 R34, desc[UR8][R20.64+-0x8] ;  /* 0xfffff80814227981 */ /* 0x000f22000c1e1b00 */
[----:B-----5:R-:W-:-:S08]  /*1850*/  DADD R36, R46, R46 ;  /* 0x000000002e247229 */ /* 0x020fd0000000002e */
[----:B--2---:R-:W-:Y:S02]  /*1860*/  DADD R14, -R36, R14 ;  /* 0x00000000240e7229 */ /* 0x004fe4000000010e */
        /* <DEDUP_REMOVED lines=11> */
.L_x_97:
        /* <DEDUP_REMOVED lines=9> */
[----:B------:R-:W-:Y:S01]  /*19b0*/  MOV R12, 0x1 ;  /* 0x00000001000c7802 */ /* 0x000fe20000000f00 */
        /* <DEDUP_REMOVED lines=15> */
[----:B------:R-:W-:Y:S02]  /*1ab0*/  IMAD.MOV.U32 R34, RZ, RZ, 0x1a36e2f ;  /* 0x01a36e2fff227424 */ /* 0x000fe400078e00ff */
[----:B------:R-:W-:-:S07]  /*1ac0*/  IMAD.MOV.U32 R35, RZ, RZ, 0x3f5205bc ;  /* 0x3f5205bcff237424 */ /* 0x000fce00078e00ff */
[----:B-----5:R-:W-:Y:S05]  /*1ad0*/  CALL.REL.NOINC `($__internal_1_$__cuda_sm20_div_rn_f64_full) ;  /* 0x0000003000a47944 */ /* 0x020fea0003c00000 */
.L_x_104:
[----:B------:R-:W-:Y:S05]  /*1ae0*/  BSYNC.RECONVERGENT B2 ;  /* 0x0000000000027941 */ /* 0x000fea0003800200 */
.L_x_103:
        /* <DEDUP_REMOVED lines=13> */
[----:B------:R-:W-:Y:S01]  /*1bc0*/  @P0 IMAD.MOV.U32 R46, RZ, RZ, R14 ;  /* 0x000000ffff2e0224 */ /* 0x000fe200078e000e */
[----:B------:R-:W-:Y:S01]  /*1bd0*/  @P0 MOV R47, R15 ;  /* 0x0000000f002f0202 */ /* 0x000fe20000000f00 */
[----:B------:R-:W-:Y:S06]  /*1be0*/  BRA `(.L_x_95) ;  /* 0x0000000800c07947 */ /* 0x000fec0003800000 */
.L_x_96:
        /* <DEDUP_REMOVED lines=28> */
.L_x_106:
[----:B------:R-:W-:Y:S05]  /*1db0*/  BSYNC.RECONVERGENT B2 ;  /* 0x0000000000027941 */ /* 0x000fea0003800200 */
.L_x_105:
        /* <DEDUP_REMOVED lines=13> */
[----:B------:R-:W-:Y:S01]  /*1e90*/  @P0 MOV R46, R14 ;  /* 0x0000000e002e0202 */ /* 0x000fe20000000f00 */
[----:B------:R-:W-:Y:S01]  /*1ea0*/  @P0 IMAD.MOV.U32 R47, RZ, RZ, R15 ;  /* 0x000000ffff2f0224 */ /* 0x000fe200078e000f */
[----:B------:R-:W-:Y:S06]  /*1eb0*/  BRA `(.L_x_95) ;  /* 0x00000008000c7947 */ /* 0x000fec0003800000 */
.L_x_91:
        /* <DEDUP_REMOVED lines=28> */
.L_x_108:
[----:B------:R-:W-:Y:S05]  /*2080*/  BSYNC.RECONVERGENT B2 ;  /* 0x0000000000027941 */ /* 0x000fea0003800200 */
.L_x_107:
[----:B------:R-:W2:Y:S04]  /*2090*/  LDG.E.64 R14, desc[UR8][R20.64+0x8] ;  /* 0x00000808140e7981 */ /* 0x000ea8000c1e1b00 */
[----:B------:R-:W3:Y:S04]  /*20a0*/  LDG.E.64 R18, desc[UR8][R18.64] ;  /* 0x0000000812127981 */ /* 0x000ee8000c1e1b00 */
[----:B------:R-:W4:Y:S01]  /*20b0*/  LDG.E.64 R34, desc[UR8][R20.64+-0x8] ;  /* 0xfffff80814227981 */ /* 0x000f22000c1e1b00 */
[----:B-----5:R-:W-:-:S08]  /*20c0*/  DADD R36, R46, R46 ;  /* 0x000000002e247229 */ /* 0x020fd0000000002e */
[----:B--2---:R-:W-:Y:S01]  /*20d0*/  DADD R14, -R36, R14 ;  /* 0x00000000240e7229 */ /* 0x004fe2000000010e */
[----:B------:R-:W-:Y:S02]  /*20e0*/  IMAD.MOV.U32 R36, RZ, RZ, R24 ;  /* 0x000000ffff247224 */ /* 0x000fe400078e0018 */
[----:B------:R-:W-:-:S05]  /*20f0*/  IMAD.MOV.U32 R37, RZ, RZ, R25 ;  /* 0x000000ffff257224 */ /* 0x000fca00078e0019 */
[----:B----4-:R-:W-:Y:S02]  /*2100*/  DADD R14, R14, R34 ;  /* 0x000000000e0e7229 */ /* 0x010fe40000000022 */
[----:B---3--:R-:W-:-:S08]  /*2110*/  DADD R36, R18, R36 ;  /* 0x0000000012247229 */ /* 0x008fd00000000024 */
        /* <DEDUP_REMOVED lines=9> */
.L_x_90:
        /* <DEDUP_REMOVED lines=28> */
.L_x_110:
[----:B------:R-:W-:Y:S05]  /*2370*/  BSYNC.RECONVERGENT B2 ;  /* 0x0000000000027941 */ /* 0x000fea0003800200 */
.L_x_109:
[----:B------:R-:W2:Y:S04]  /*2380*/  LDG.E.64 R20, desc[UR8][R20.64+-0x8] ;  /* 0xfffff80814147981 */ /* 0x000ea8000c1e1b00 */
[----:B------:R-:W3:Y:S01]  /*2390*/  LDG.E.64 R18, desc[UR8][R18.64] ;  /* 0x0000000812127981 */ /* 0x000ee2000c1e1b00 */
[----:B--2--5:R-:W-:Y:S02]  /*23a0*/  DADD R14, -R46, R20 ;  /* 0x000000002e0e7229 */ /* 0x024fe40000000114 */
[----:B---3--:R-:W-:-:S08]  /*23b0*/  DMUL R34, R18, -0.5 ;  /* 0xbfe0000012227828 */ /* 0x008fd00000000000 */
        /* <DEDUP_REMOVED lines=8> */
.L_x_89:
        /* <DEDUP_REMOVED lines=28> */
.L_x_112:
[----:B------:R-:W-:Y:S05]  /*2600*/  BSYNC.RECONVERGENT B2 ;  /* 0x0000000000027941 */ /* 0x000fea0003800200 */
.L_x_111:
[----:B------:R-:W2:Y:S04]  /*2610*/  LDG.E.64 R18, desc[UR8][R18.64] ;  /* 0x0000000812127981 */ /* 0x000ea8000c1e1b00 */
[----:B------:R-:W3:Y:S01]  /*2620*/  LDG.E.64 R20, desc[UR8][R20.64+0x8] ;  /* 0x0000080814147981 */ /* 0x000ee2000c1e1b00 */
[----:B------:R-:W-:Y:S01]  /*2630*/  MOV R34, R24 ;  /* 0x0000001800227202 */ /* 0x000fe20000000f00 */
[----:B------:R-:W-:-:S06]  /*2640*/  IMAD.MOV.U32 R35, RZ, RZ, R25 ;  /* 0x000000ffff237224 */ /* 0x000fcc00078e0019 */
[----:B--2---:R-:W-:Y:S02]  /*2650*/  DADD R34, R18, R34 ;  /* 0x0000000012227229 */ /* 0x004fe40000000022 */
[----:B---3-5:R-:W-:-:S06]  /*2660*/  DADD R14, -R46, R20 ;  /* 0x000000002e0e7229 */ /* 0x028fcc0000000114 */
[----:B------:R-:W-:-:S08]  /*2670*/  DMUL R34, R34, -0.5 ;  /* 0xbfe0000022227828 */ /* 0x000fd00000000000 */
[----:B------:R-:W-:-:S08]  /*2680*/  DFMA R14, R14, R12, R34 ;  /* 0x0000000c0e0e722b */ /* 0x000fd00000000022 */
[----:B------:R-:W-:-:S08]  /*2690*/  DFMA R14, R14, UR14, R46 ;  /* 0x0000000e0e0e7c2b */ /* 0x000fd0000800002e */
[----:B------:R-:W-:-:S14]  /*26a0*/  DSETP.NE.AND P0, PT, |R14|, +INF , PT ;  /* 0x7ff000000e00742a */ /* 0x000fdc0003f05200 */
[----:B------:R0:W-:Y:S04]  /*26b0*/  @!P0 STG.E.64 desc[UR8][R22.64], R46 ;  /* 0x0000002e16008986 */ /* 0x0001e8000c101b08 */
[----:B------:R0:W-:Y:S01]  /*26c0*/  @P0 STG.E.64 desc[UR8][R22.64], R14 ;  /* 0x0000000e16000986 */ /* 0x0001e2000c101b08 */
[----:B------:R-:W-:Y:S02]  /*26d0*/  @P0 IMAD.MOV.U32 R46, RZ, RZ, R14 ;  /* 0x000000ffff2e0224 */ /* 0x000fe400078e000e */
[----:B------:R-:W-:-:S07]  /*26e0*/  @P0 IMAD.MOV.U32 R47, RZ, RZ, R15 ;  /* 0x000000ffff2f0224 */ /* 0x000fce00078e000f */
.L_x_95:
[----:B------:R-:W-:Y:S05]  /*26f0*/  BSYNC.RECONVERGENT B1 ;  /* 0x0000000000017941 */ /* 0x000fea0003800200 */
.L_x_88:
[----:B------:R-:W-:Y:S01]  /*2700*/  UPRMT UR4, UR10, 0x8880, URZ ;  /* 0x000088800a047896 */ /* 0x000fe200080000ff */
[----:B------:R-:W-:Y:S01]  /*2710*/  DSETP.GE.AND P0, PT, R46, R26, PT ;  /* 0x0000001a2e00722a */ /* 0x000fe20003f06000 */
[----:B------:R-:W-:Y:S05]  /*2720*/  BSSY.RECONVERGENT B0, `(.L_x_113) ;  /* 0x0000009000007945 */ /* 0x000fea0003800200 */
[----:B------:R-:W-:-:S13]  /*2730*/  ISETP.EQ.OR P0, PT, RZ, UR4, !P0 ;  /* 0x00000004ff007c0c */ /* 0x000fda000c702670 */
[----:B------:R-:W-:Y:S05]  /*2740*/  @P0 BRA `(.L_x_114) ;  /* 0x0000000000180947 */ /* 0x000fea0003800000 */
[----:B------:R-:W5:Y:S02]  /*2750*/  LDC.64 R12, c[0x0][0x3e0] ;  /* 0x0000f800ff0c7b82 */ /* 0x000f640000000a00 */
[----:B-----5:R-:W-:-:S05]  /*2760*/  IMAD.WIDE R12, R8, 0x4, R12 ;  /* 0x00000004080c7825 */ /* 0x020fca00078e020c */
[----:B------:R-:W5:Y:S02]  /*2770*/  LDG.E R0, desc[UR8][R12.64] ;  /* 0x000000080c007981 */ /* 0x000f64000c1e1900 */
[----:B-----5:R-:W-:-:S13]  /*2780*/  ISETP.NE.AND P0, PT, R0, RZ, PT ;  /* 0x000000ff0000720c */ /* 0x020fda0003f05270 */
[----:B------:R-:W5:Y:S02]  /*2790*/  @!P0 LDC R11, c[0x0][0x3b8] ;  /* 0x0000ee00ff0b8b82 */ /* 0x000f640000000800 */
[----:B-----5:R0:W-:Y:S02]  /*27a0*/  @!P0 STG.E desc[UR8][R12.64], R11 ;  /* 0x0000000b0c008986 */ /* 0x0201e4000c101908 */
.L_x_114:
[----:B------:R-:W-:Y:S05]  /*27b0*/  BSYNC.RECONVERGENT B0 ;  /* 0x0000000000007941 */ /* 0x000fea0003800200 */
.L_x_113:
[C---:B------:R-:W-:Y:S01]  /*27c0*/  ISETP.GE.AND P0, PT, R10.reuse, R3, PT ;  /* 0x000000030a00720c */ /* 0x040fe20003f06270 */
[----:B------:R-:W-:Y:S01]  /*27d0*/  VIADD R7, R7, 0xffffffff ;  /* 0xffffffff07077836 */ /* 0x000fe20000000000 */
[----:B------:R-:W-:Y:S01]  /*27e0*/  IADD3 R9, PT, PT, R9, 0x1, RZ ;  /* 0x0000000109097810 */ /* 0x000fe20007ffe0ff */
[----:B------:R-:W-:Y:S02]  /*27f0*/  VIADD R10, R10, 0x1 ;  /* 0x000000010a0a7836 */ /* 0x000fe40000000000 */
[----:B------:R-:W-:Y:S02]  /*2800*/  VIADD R2, R2, 0x1 ;  /* 0x0000000102027836 */ /* 0x000fe40000000000 */
[----:B------:R-:W-:Y:S02]  /*2810*/  VIADD R6, R6, 0x1 ;  /* 0x0000000106067836 */ /* 0x000fe40000000000 */
[----:B------:R-:W-:-:S04]  /*2820*/  VIADD R8, R8, 0x1 ;  /* 0x0000000108087836 */ /* 0x000fc80000000000 */
[----:B------:R-:W-:Y:S05]  /*2830*/  @!P0 BRA `(.L_x_115) ;  /* 0xffffffe000488947 */ /* 0x000fea000383ffff */
[----:B------:R-:W-:Y:S05]  /*2840*/  EXIT ;  /* 0x000000000000794d */ /* 0x000fea0003800000 */
.L_x_81:
[----:B------:R-:W0:Y:S01]  /*2850*/  LDCU.U8 UR6, c[0x0][0x3f0] ;  /* 0x00007e00ff0677ac */ /* 0x000e220008000000 */
[----:B------:R-:W-:Y:S01]  /*2860*/  IADD3 R5, PT, PT, R13, -0x1, RZ ;  /* 0xffffffff0d057810 */ /* 0x000fe20007ffe0ff */
[----:B0-----:R-:W-:-:S04]  /*2870*/  UPRMT UR6, UR6, 0x8880, URZ ;  /* 0x0000888006067896 */ /* 0x001fc800080000ff */
[----:B------:R-:W-:-:S09]  /*2880*/  UISETP.NE.AND UP0, UPT, UR6, URZ, UPT ;  /* 0x000000ff0600728c */ /* 0x000fd2000bf05270 */
[----:B------:R-:W-:Y:S05]  /*2890*/  BRA.U UP0, `(.L_x_116) ;  /* 0x0000000d00307547 */ /* 0x000fea000b800000 */
[----:B------:R-:W0:Y:S01]  /*28a0*/  I2F.U32.RP R0, R13 ;  /* 0x0000000d00007306 */ /* 0x000e220000209000 */
[----:B------:R-:W-:Y:S01]  /*28b0*/  IMAD.MOV.U32 R6, RZ, RZ, RZ ;  /* 0x000000ffff067224 */ /* 0x000fe200078e00ff */
[----:B------:R-:W-:Y:S01]  /*28c0*/  UIMAD UR4, UR4, UR5, URZ ;  /* 0x00000005040472a4 */ /* 0x000fe2000f8e02ff */
[C---:B------:R-:W-:Y:S01]  /*28d0*/  ISETP.NE.U32.AND P2, PT, R13.reuse, RZ, PT ;  /* 0x000000ff0d00720c */ /* 0x040fe20003f45070 */
[----:B------:R-:W-:Y:S01]  /*28e0*/  IMAD.MOV R10, RZ, RZ, -R13 ;  /* 0x000000ffff0a7224 */ /* 0x000fe200078e0a0d */
[----:B------:R-:W-:Y:S01]  /*28f0*/  CS2R R22, SRZ ;  /* 0x0000000000167805 */ /* 0x000fe2000001ff00 */
[--C-:B------:R-:W-:Y:S01]  /*2900*/  IMAD R16, R13, 0x2, -R15.reuse ;  /* 0x000000020d107824 */ /* 0x100fe200078e0a0f */
[----:B------:R-:W1:Y:S01]  /*2910*/  LDCU UR5, c[0x0][0x3b4] ;  /* 0x00007680ff0577ac */ /* 0x000e620008000800 */
[----:B------:R-:W-:Y:S02]  /*2920*/  IMAD R10, R10, 0x2, R15 ;  /* 0x000000020a0a7824 */ /* 0x000fe400078e020f */
[----:B------:R-:W-:Y:S01]  /*2930*/  VIADD R16, R16, 0x2 ;  /* 0x0000000210107836 */ /* 0x000fe20000000000 */
[----:B------:R-:W2:Y:S01]  /*2940*/  LDCU.U8 UR10, c[0x0][0x3d8] ;  /* 0x00007b00ff0a77ac */ /* 0x000ea20008000000 */
[----:B0-----:R-:W0:Y:S02]  /*2950*/  MUFU.RCP R0, R0 ;  /* 0x0000000000007308 */ /* 0x001e240000001000 */
[----:B0-----:R-:W-:-:S02]  /*2960*/  VIADD R7, R0, 0xffffffe ;  /* 0x0ffffffe00077836 */ /* 0x001fc40000000000 */
[----:B------:R-:W-:-:S04]  /*2970*/  IMAD R0, R13, UR4, RZ ;  /* 0x000000040d007c24 */ /* 0x000fc8000f8e02ff */
[----:B------:R-:W0:Y:S01]  /*2980*/  F2I.FTZ.U32.TRUNC.NTZ R7, R7 ;  /* 0x0000000700077305 */ /* 0x000e22000021f000 */
[----:B------:R-:W-:-:S04]  /*2990*/  IMAD R11, R0, 0x13, R15 ;  /* 0x00000013000b7824 */ /* 0x000fc800078e020f */
[----:B------:R-:W-:Y:S02]  /*29a0*/  IMAD.IADD R17, R11, 0x1, R13 ;  /* 0x000000010b117824 */ /* 0x000fe400078e020d */
[----:B0-----:R-:W-:-:S04]  /*29b0*/  IMAD.MOV R4, RZ, RZ, -R7 ;  /* 0x000000ffff047224 */ /* 0x001fc800078e0a07 */
[----:B------:R-:W-:-:S04]  /*29c0*/  IMAD R9, R4, R13, RZ ;  /* 0x0000000d04097224 */ /* 0x000fc800078e02ff */
[----:B------:R-:W-:-:S04]  /*29d0*/  IMAD.HI.U32 R9, R7, R9, R6 ;  /* 0x0000000907097227 */ /* 0x000fc800078e0006 */
[----:B------:R-:W-:Y:S02]  /*29e0*/  IMAD.IADD R7, R15, 0x1, R8 ;  /* 0x000000010f077824 */ /* 0x000fe400078e0208 */
[----:B------:R-:W-:-:S04]  /*29f0*/  IMAD.HI.U32 R9, R9, R2, RZ ;  /* 0x0000000209097227 */ /* 0x000fc800078e00ff */
[----:B------:R-:W-:Y:S02]  /*2a00*/  IMAD.MOV R9, RZ, RZ, -R9 ;  /* 0x000000ffff097224 */ /* 0x000fe400078e0a09 */
[----:B------:R-:W-:Y:S02]  /*2a10*/  VIADD R8, R15, 0xffffffff ;  /* 0xffffffff0f087836 */ /* 0x000fe40000000000 */
[----:B------:R-:W-:Y:S01]  /*2a20*/  IMAD R6, R13, R9, R2 ;  /* 0x000000090d067224 */ /* 0x000fe200078e0202 */
[CC--:B------:R-:W-:Y:S02]  /*2a30*/  IADD3 R9, PT, PT, R15.reuse, -R13.reuse, RZ ;  /* 0x8000000d0f097210 */ /* 0x0c0fe40007ffe0ff */
[----:B------:R-:W-:Y:S02]  /*2a40*/  IADD3 R15, PT, PT, -R15, 0x2, R13 ;  /* 0x000000020f0f7810 */ /* 0x000fe40007ffe10d */
[----:B------:R-:W-:-:S13]  /*2a50*/  ISETP.GE.U32.AND P1, PT, R6, R13, PT ;  /* 0x0000000d0600720c */ /* 0x000fda0003f26070 */
[----:B------:R-:W-:-:S04]  /*2a60*/  @P1 IADD3 R6, PT, PT, R6, -R13, RZ ;  /* 0x8000000d06061210 */ /* 0x000fc80007ffe0ff */
[----:B------:R-:W-:-:S13]  /*2a70*/  ISETP.GE.U32.AND P1, PT, R6, R13, PT ;  /* 0x0000000d0600720c */ /* 0x000fda0003f26070 */
[----:B------:R-:W-:Y:S01]  /*2a80*/  @P1 IMAD.IADD R6, R6, 0x1, -R13 ;  /* 0x0000000106061824 */ /* 0x000fe200078e0a0d */
[----:B-12---:R-:W-:-:S07]  /*2a90*/  @!P2 LOP3.LUT R6, RZ, R13, RZ, 0x33, !PT ;  /* 0x0000000dff06a212 */ /* 0x006fce00078e33ff */
.L_x_125:
[----:B------:R-:W-:Y:S01]  /*2aa0*/  ISETP.NE.AND P1, PT, RZ, UR5, PT ;  /* 0x00000005ff007c0c */ /* 0x000fe2000bf25270 */
[----:B------:R-:W-:Y:S01]  /*2ab0*/  IMAD.MOV.U32 R37, RZ, RZ, 0x3ff451eb ;  /* 0x3ff451ebff257424 */ /* 0x000fe200078e00ff */
[----:B------:R-:W-:Y:S01]  /*2ac0*/  MOV R36, 0x851eb852 ;  /* 0x851eb85200247802 */ /* 0x000fe20000000f00 */
[----:B0-----:R-:W0:Y:S10]  /*2ad0*/  LDC.64 R38, c[0x0][0x380] ;  /* 0x0000e000ff267b82 */ /* 0x001e340000000a00 */
[----:B------:R-:W2:Y:S04]  /*2ae0*/  @P1 LDG.E.64 R12, desc[UR8][R32.64] ;  /* 0x00000008200c1981 */ /* 0x000ea8000c1e1b00 */
[----:B------:R-:W3:Y:S01]  /*2af0*/  @P1 LDG.E.64 R18, desc[UR8][R30.64] ;  /* 0x000000081e121981 */ /* 0x000ee2000c1e1b00 */
[----:B------:R-:W-:Y:S01]  /*2b00*/  @P1 IMAD.MOV.U32 R20, RZ, RZ, -0x7ae147ae ;  /* 0x851eb852ff141424 */ /* 0x000fe200078e00ff */
[----:B------:R-:W-:Y:S01]  /*2b10*/  MOV R46, 0x0 ;  /* 0x00000000002e7802 */ /* 0x000fe20000000f00 */
[----:B------:R-:W-:Y:S01]  /*2b20*/  @P1 IMAD.MOV.U32 R21, RZ, RZ, 0x3ff451eb ;  /* 0x3ff451ebff151424 */ /* 0x000fe200078e00ff */
[----:B------:R-:W-:Y:S01]  /*2b30*/  BSSY.RECONVERGENT B1, `(.L_x_117) ;  /* 0x000001d000017945 */ /* 0x000fe20003800200 */
[----:B------:R-:W-:Y:S01]  /*2b40*/  IMAD.MOV.U32 R47, RZ, RZ, 0x40807000 ;  /* 0x40807000ff2f7424 */ /* 0x000fe200078e00ff */
[----:B------:R-:W-:Y:S01]  /*2b50*/  ISETP.GT.U32.AND P5, PT, R2, R5, PT ;  /* 0x000000050200720c */ /* 0x000fe20003fa4070 */
[----:B------:R-:W-:-:S02]  /*2b60*/  VIADD R8, R8, 0x1 ;  /* 0x0000000108087836 */ /* 0x000fc40000000000 */
[----:B--2---:R-:W-:Y:S01]  /*2b70*/  @P1 DMUL R36, R12, R20 ;  /* 0x000000140c241228 */ /* 0x004fe20000000000 */
[----:B------:R-:W-:Y:S01]  /*2b80*/  IMAD.MOV.U32 R12, RZ, RZ, 0x1 ;  /* 0x00000001ff0c7424 */ /* 0x000fe200078e00ff */
[----:B---3--:R-:W-:-:S04]  /*2b90*/  @P1 DMUL R46, R18, 526 ;  /* 0x40807000122e1828 */ /* 0x008fc80000000000 */
[----:B------:R-:W1:Y:S01]  /*2ba0*/  MUFU.RCP64H R13, R37 ;  /* 0x00000025000d7308 */ /* 0x000e620000001800 */
[----:B------:R-:W-:Y:S01]  /*2bb0*/  IMAD.MOV.U32 R18, RZ, RZ, R16 ;  /* 0x000000ffff127224 */ /* 0x000fe200078e0010 */
[----:B------:R-:W-:Y:S01]  /*2bc0*/  IADD3 R16, PT, PT, R16, -0x1, RZ ;  /* 0xffffffff10107810 */ /* 0x000fe20007ffe0ff */
[----:B------:R-:W-:Y:S02]  /*2bd0*/  IMAD.MOV.U32 R19, RZ, RZ, R15 ;  /* 0x000000ffff137224 */ /* 0x000fe400078e000f */
[----:B------:R-:W-:Y:S01]  /*2be0*/  VIADD R15, R15, 0xffffffff ;  /* 0xffffffff0f0f7836 */ /* 0x000fe20000000000 */
        /* <DEDUP_REMOVED lines=8> */
[----:B0-----:R-:W-:-:S09]  /*2c70*/  IMAD.WIDE R20, R11, 0x8, R38 ;  /* 0x000000080b147825 */ /* 0x001fd200078e0226 */
[----:B------:R-:W-:-:S05]  /*2c80*/  FFMA R0, RZ, R37, R13 ;  /* 0x00000025ff007223 */ /* 0x000fca000000000d */
[----:B------:R-:W-:-:S13]  /*2c90*/  FSETP.GT.AND P1, PT, |R0|, 1.469367938527859385e-39, PT ;  /* 0x001000000000780b */ /* 0x000fda0003f24200 */
[----:B------:R-:W-:Y:S05]  /*2ca0*/  @P1 BRA `(.L_x_118) ;  /* 0x0000000000141947 */ /* 0x000fea0003800000 */
[----:B------:R-:W-:Y:S01]  /*2cb0*/  IMAD.MOV.U32 R38, RZ, RZ, R36 ;  /* 0x000000ffff267224 */ /* 0x000fe200078e0024 */
[----:B------:R-:W-:Y:S01]  /*2cc0*/  MOV R0, 0x2d00 ;  /* 0x00002d0000007802 */ /* 0x000fe20000000f00 */
[----:B------:R-:W-:Y:S02]  /*2cd0*/  IMAD.MOV.U32 R34, RZ, RZ, RZ ;  /* 0x000000ffff227224 */ /* 0x000fe400078e00ff */
[----:B------:R-:W-:-:S07]  /*2ce0*/  IMAD.MOV.U32 R35, RZ, RZ, 0x408f4000 ;  /* 0x408f4000ff237424 */ /* 0x000fce00078e00ff */
[----:B------:R-:W-:Y:S05]  /*2cf0*/  CALL.REL.NOINC `($__internal_1_$__cuda_sm20_div_rn_f64_full) ;  /* 0x00000020001c7944 */ /* 0x000fea0003c00000 */
.L_x_118:
[----:B------:R-:W-:Y:S05]  /*2d00*/  BSYNC.RECONVERGENT B1 ;  /* 0x0000000000017941 */ /* 0x000fea0003800200 */
.L_x_117:
[----:B------:R-:W0:Y:S01]  /*2d10*/  @P5 LDC R34, c[0x0][0x3ac] ;  /* 0x0000eb00ff225b82 */ /* 0x000e220000000800 */
[----:B------:R-:W-:Y:S01]  /*2d20*/  ISETP.NE.AND P2, PT, R6, RZ, PT ;  /* 0x000000ff0600720c */ /* 0x000fe20003f45270 */
[----:B------:R-:W2:Y:S06]  /*2d30*/  LDG.E.64 R48, desc[UR8][R20.64] ;  /* 0x0000000814307981 */ /* 0x000eac000c1e1b00 */
[----:B------:R-:W1:Y:S06]  /*2d40*/  @!P0 LDC.64 R36, c[0x0][0x380] ;  /* 0x0000e000ff248b82 */ /* 0x000e6c0000000a00 */
[----:B------:R-:W2:Y:S01]  /*2d50*/  @P2 LDG.E.64 R40, desc[UR8][R20.64+-0x8] ;  /* 0xfffff80814282981 */ /* 0x000ea2000c1e1b00 */
[----:B0-----:R-:W-:-:S03]  /*2d60*/  @P5 IMAD.WIDE R34, R34, 0x8, RZ ;  /* 0x0000000822225825 */ /* 0x001fc600078e02ff */
[----:B------:R-:W-:-:S04]  /*2d70*/  @P5 IADD3 R42, P1, PT, R20, -R34, RZ ;  /* 0x80000022142a5210 */ /* 0x000fc80007f3e0ff */
[----:B------:R-:W-:-:S06]  /*2d80*/  @P5 IADD3.X R43, PT, PT, R21, ~R35, RZ, P1, !PT ;  /* 0x80000023152b5210 */ /* 0x000fcc0000ffe4ff */
[----:B------:R-:W3:Y:S01]  /*2d90*/  @P5 LDG.E.64 R42, desc[UR8][R42.64] ;  /* 0x000000082a2a5981 */ /* 0x000ee2000c1e1b00 */
[----:B-1----:R-:W-:-:S06]  /*2da0*/  @!P0 IMAD.WIDE R36, R17, 0x8, R36 ;  /* 0x0000000811248825 */ /* 0x002fcc00078e0224 */
[----:B------:R-:W4:Y:S01]  /*2db0*/  @!P0 LDG.E.64 R36, desc[UR8][R36.64] ;  /* 0x0000000824248981 */ /* 0x000f22000c1e1b00 */
[----:B------:R-:W-:-:S13]  /*2dc0*/  ISETP.NE.AND P3, PT, R6, R5, PT ;  /* 0x000000050600720c */ /* 0x000fda0003f65270 */
[----:B------:R0:W5:Y:S01]  /*2dd0*/  @P3 LDG.E.64 R38, desc[UR8][R20.64+0x8] ;  /* 0x0000080814263981 */ /* 0x000162000c1e1b00 */
[----:B------:R-:W1:Y:S01]  /*2de0*/  MUFU.RCP64H R35, 0.0099999979138374328613 ;  /* 0x3f847ae100237908 */ /* 0x000e620000001800 */
[----:B------:R-:W-:Y:S02]  /*2df0*/  IMAD.MOV.U32 R44, RZ, RZ, 0x47ae147b ;  /* 0x47ae147bff2c7424 */ /* 0x000fe400078e00ff */
[----:B------:R-:W-:Y:S02]  /*2e00*/  IMAD.MOV.U32 R45, RZ, RZ, 0x3f847ae1 ;  /* 0x3f847ae1ff2d7424 */ /* 0x000fe400078e00ff */
[----:B------:R-:W-:-:S06]  /*2e10*/  IMAD.MOV.U32 R34, RZ, RZ, 0x1 ;  /* 0x00000001ff227424 */ /* 0x000fcc00078e00ff */
[----:B-1----:R-:W-:-:S08]  /*2e20*/  DFMA R50, R34, -R44, 1 ;  /* 0x3ff000002232742b */ /* 0x002fd0000000082c */
[----:B------:R-:W-:-:S08]  /*2e30*/  DFMA R50, R50, R50, R50 ;  /* 0x000000323232722b */ /* 0x000fd00000000032 */
[----:B------:R-:W-:Y:S02]  /*2e40*/  DFMA R34, R34, R50, R34 ;  /* 0x000000322222722b */ /* 0x000fe40000000022 */
[----:B------:R-:W-:-:S06]  /*2e50*/  DADD R46, R12, R46 ;  /* 0x000000000c2e7229 */ /* 0x000fcc000000002e */
[----:B------:R-:W-:-:S08]  /*2e60*/  DFMA R50, R34, -R44, 1 ;  /* 0x3ff000002232742b */ /* 0x000fd0000000082c */
[----:B------:R-:W-:Y:S02]  /*2e70*/  DFMA R50, R34, R50, R34 ;  /* 0x000000322232722b */ /* 0x000fe40000000022 */
[----:B------:R-:W-:-:S08]  /*2e80*/  DMUL R34, R28, R46 ;  /* 0x0000002e1c227228 */ /* 0x000fd00000000000 */
[----:B------:R-:W-:Y:S01]  /*2e90*/  DMUL R12, R50, R34 ;  /* 0x00000022320c7228 */ /* 0x000fe20000000000 */
[----:B------:R-:W-:-:S07]  /*2ea0*/  ISETP.NE.AND P6, PT, R9, 0x2, PT ;  /* 0x000000020900780c */ /* 0x000fce0003fc5270 */
[----:B------:R-:W-:Y:S01]  /*2eb0*/  DFMA R44, R12, -R44, R34 ;  /* 0x8000002c0c2c722b */ /* 0x000fe20000000022 */
[----:B------:R-:W-:Y:S02]  /*2ec0*/  ISETP.NE.AND P4, PT, R19, 0x1, PT ;  /* 0x000000011300780c */ /* 0x000fe40003f85270 */
[----:B------:R-:W-:Y:S02]  /*2ed0*/  FSEL R47, R25, R23, !P6 ;  /* 0x00000017192f7208 */ /* 0x000fe40007000000 */
[----:B0-----:R-:W-:-:S03]  /*2ee0*/  CS2R R20, SRZ ;  /* 0x0000000000147805 */ /* 0x001fc6000001ff00 */
[----:B------:R-:W-:Y:S01]  /*2ef0*/  DFMA R12, R50, R44, R12 ;  /* 0x0000002c320c722b */ /* 0x000fe2000000000c */
[----:B------:R-:W-:-:S04]  /*2f00*/  FSEL R45, R24, R22, !P6 ;  /* 0x00000016182d7208 */ /* 0x000fc80007000000 */
[----:B------:R-:W-:Y:S02]  /*2f10*/  FSEL R23, R24, R45, !P4 ;  /* 0x0000002d18177208 */ /* 0x000fe40006000000 */
[----:B------:R-:W-:Y:S02]  /*2f20*/  ISETP.GE.U32.AND P6, PT, R8, 0x3, PT ;  /* 0x000000030800780c */ /* 0x000fe40003fc6070 */
[----:B------:R-:W-:Y:S02]  /*2f30*/  CS2R R50, SRZ ;  /* 0x0000000000327805 */ /* 0x000fe4000001ff00 */
[----:B------:R-:W-:Y:S02]  /*2f40*/  ISETP.NE.AND P1, PT, R18, 0x1, PT ;  /* 0x000000011200780c */ /* 0x000fe40003f25270 */
[----:B------:R-:W0:Y:S01]  /*2f50*/  LDC.64 R18, c[0x0][0x388] ;  /* 0x0000e200ff127b82 */ /* 0x000e220000000a00 */
[----:B------:R-:W-:Y:S01]  /*2f60*/  CS2R R52, SRZ ;  /* 0x0000000000347805 */ /* 0x000fe2000001ff00 */
[----:B------:R-:W-:Y:S01]  /*2f70*/  FFMA R0, RZ, 1.0349999666213989258, R13 ;  /* 0x3f847ae1ff007823 */ /* 0x000fe2000000000d */
[----:B------:R-:W-:Y:S01]  /*2f80*/  BSSY.RECONVERGENT B1, `(.L_x_119) ;  /* 0x000001c000017945 */ /* 0x000fe20003800200 */
[----:B0-----:R-:W-:Y:S01]  /*2f90*/  IMAD.WIDE R18, R7, 0x8, R18 ;  /* 0x0000000807127825 */ /* 0x001fe200078e0212 */
[----:B--2---:R-:W-:Y:S01]  /*2fa0*/  @P2 DADD R50, -R48, R40 ;  /* 0x0000000030322229 */ /* 0x004fe20000000128 */
[----:B------:R-:W-:Y:S01]  /*2fb0*/  ISETP.NE.AND P2, PT, R16, 0x1, PT ;  /* 0x000000011000780c */ /* 0x000fe20003f45270 */
[----:B---3--:R-:W-:Y:S01]  /*2fc0*/  @P5 DADD R20, R42, -R48 ;  /* 0x000000002a145229 */ /* 0x008fe20000000830 */
[----:B------:R-:W-:-:S02]  /*2fd0*/  ISETP.NE.AND P5, PT, R15, 0x1, PT ;  /* 0x000000010f00780c */ /* 0x000fc40003fa5270 */
[C---:B------:R-:W-:Y:S02]  /*2fe0*/  FSEL R43, R25.reuse, R47, !P4 ;  /* 0x0000002f192b7208 */ /* 0x040fe40006000000 */
[C---:B------:R-:W-:Y:S02]  /*2ff0*/  FSEL R23, R24.reuse, R23, !P5 ;  /* 0x0000001718177208 */ /* 0x040fe40006800000 */
[C---:B------:R-:W-:Y:S02]  /*3000*/  FSEL R43, R25.reuse, R43, !P5 ;  /* 0x0000002b192b7208 */ /* 0x040fe40006800000 */
[C---:B------:R-:W-:Y:S02]  /*3010*/  FSEL R23, R24.reuse, R23, !P6 ;  /* 0x0000001718177208 */ /* 0x040fe40007000000 */
[----:B------:R-:W-:Y:S01]  /*3020*/  FSEL R41, R25, R43, !P6 ;  /* 0x0000002b19297208 */ /* 0x000fe20007000000 */
[----:B----4-:R-:W-:Y:S01]  /*3030*/  @!P0 DADD R52, -R48, R36 ;  /* 0x0000000030348229 */ /* 0x010fe20000000124 */
[----:B------:R-:W-:-:S02]  /*3040*/  FSEL R23, R24, R23, !P1 ;  /* 0x0000001718177208 */ /* 0x000fc40004800000 */
[C---:B------:R-:W-:Y:S02]  /*3050*/  FSEL R37, R25.reuse, R41, !P1 ;  /* 0x0000002919257208 */ /* 0x040fe40004800000 */
[----:B------:R-:W-:Y:S02]  /*3060*/  FSEL R23, R24, R23, !P2 ;  /* 0x0000001718177208 */ /* 0x000fe40005000000 */
[----:B------:R-:W-:Y:S02]  /*3070*/  FSEL R37, R25, R37, !P2 ;  /* 0x0000002519257208 */ /* 0x000fe40005000000 */
[----:B------:R-:W-:Y:S02]  /*3080*/  FSETP.GT.AND P4, PT, |R0|, 1.469367938527859385e-39, PT ;  /* 0x001000000000780b */ /* 0x000fe40003f84200 */
[----:B------:R-:W-:Y:S02]  /*3090*/  FSETP.GEU.AND P2, PT, |R35|, 6.5827683646048100446e-37, PT ;  /* 0x036000002300780b */ /* 0x000fe40003f4e200 */
[----:B------:R-:W-:-:S02]  /*30a0*/  ISETP.NE.AND P1, PT, R10, 0x2, PT ;  /* 0x000000020a00780c */ /* 0x000fc40003f25270 */
[----:B------:R-:W-:Y:S01]  /*30b0*/  @!P3 CS2R R46, SRZ ;  /* 0x00000000002eb805 */ /* 0x000fe2000001ff00 */
[----:B-----5:R-:W-:Y:S01]  /*30c0*/  @P3 DADD R46, -R48, R38 ;  /* 0x00000000302e3229 */ /* 0x020fe20000000126 */
[----:B------:R-:W-:Y:S02]  /*30d0*/  FSEL R22, R24, R23, !P1 ;  /* 0x0000001718167208 */ /* 0x000fe40004800000 */
[----:B------:R-:W-:-:S05]  /*30e0*/  FSEL R23, R25, R37, !P1 ;  /* 0x0000002519177208 */ /* 0x000fca0004800000 */
[----:B------:R-:W-:Y:S05]  /*30f0*/  @P4 BRA P2, `(.L_x_120) ;  /* 0x0000000000104947 */ /* 0x000fea0001000000 */
[----:B------:R-:W-:Y:S01]  /*3100*/  IMAD.MOV.U32 R38, RZ, RZ, 0x47ae147b ;  /* 0x47ae147bff267424 */ /* 0x000fe200078e00ff */
[----:B------:R-:W-:Y:S02]  /*3110*/  MOV R37, 0x3f847ae1 ;  /* 0x3f847ae100257802 */ /* 0x000fe40000000f00 */
[----:B------:R-:W-:-:S07]  /*3120*/  MOV R0, 0x3140 ;  /* 0x0000314000007802 */ /* 0x000fce0000000f00 */
[----:B------:R-:W-:Y:S05]  /*3130*/  CALL.REL.NOINC `($__internal_1_$__cuda_sm20_div_rn_f64_full) ;  /* 0x0000001c000c7944 */ /* 0x000fea0003c00000 */
.L_x_120:
[----:B------:R-:W-:Y:S05]  /*3140*/  BSYNC.RECONVERGENT B1 ;  /* 0x0000000000017941 */ /* 0x000fea0003800200 */
.L_x_119:
[C---:B------:R-:W-:Y:S01]  /*3150*/  DADD R34, R12.reuse, R12 ;  /* 0x000000000c227229 */ /* 0x040fe2000000000c */
[----:B------:R-:W-:Y:S01]  /*3160*/  UMOV UR6, 0x47ae147b ;  /* 0x47ae147b00067882 */ /* 0x000fe20000000000 */
[----:B------:R-:W-:Y:S01]  /*3170*/  UMOV UR7, 0x3f847ae1 ;  /* 0x3f847ae100077882 */ /* 0x000fe20000000000 */
[----:B------:R-:W-:Y:S05]  /*3180*/  BSSY.RECONVERGENT B1, `(.L_x_121) ;  /* 0x0000018000017945 */ /* 0x000fea0003800200 */
[----:B------:R-:W-:Y:S01]  /*3190*/  DFMA R34, R12, 2, R34 ;  /* 0x400000000c22782b */ /* 0x000fe20000000022 */
[----:B------:R-:W-:-:S07]  /*31a0*/  IMAD.MOV.U32 R12, RZ, RZ, 0x1 ;  /* 0x00000001ff0c7424 */ /* 0x000fce00078e00ff */
[----:B------:R-:W-:-:S08]  /*31b0*/  DMUL R34, R34, UR6 ;  /* 0x0000000622227c28 */ /* 0x000fd00008000000 */
[----:B------:R-:W-:Y:S01]  /*31c0*/  DMUL R36, R34, UR6 ;  /* 0x0000000622247c28 */ /* 0x000fe20008000000 */
[----:B------:R-:W-:Y:S01]  /*31d0*/  UMOV UR6, 0x1a36e2f ;  /* 0x01a36e2f00067882 */ /* 0x000fe20000000000 */
[----:B------:R-:W-:-:S04]  /*31e0*/  UMOV UR7, 0x3f5205bc ;  /* 0x3f5205bc00077882 */ /* 0x000fc80000000000 */
[----:B------:R-:W0:Y:S02]  /*31f0*/  MUFU.RCP64H R13, R37 ;  /* 0x00000025000d7308 */ /* 0x000e240000001800 */
[----:B0-----:R-:W-:-:S08]  /*3200*/  DFMA R34, -R36, R12, 1 ;  /* 0x3ff000002422742b */ /* 0x001fd0000000010c */
        /* <DEDUP_REMOVED lines=9> */
[----:B------:R-:W-:Y:S05]  /*32a0*/  @P1 BRA `(.L_x_122) ;  /* 0x0000000000141947 */ /* 0x000fea0003800000 */
[----:B------:R-:W-:Y:S01]  /*32b0*/  IMAD.MOV.U32 R38, RZ, RZ, R36 ;  /* 0x000000ffff267224 */ /* 0x000fe200078e0024 */
[----:B------:R-:W-:Y:S01]  /*32c0*/  MOV R0, 0x3300 ;  /* 0x0000330000007802 */ /* 0x000fe20000000f00 */
[----:B------:R-:W-:Y:S02]  /*32d0*/  IMAD.MOV.U32 R34, RZ, RZ, 0x1a36e2f ;  /* 0x01a36e2fff227424 */ /* 0x000fe400078e00ff */
[----:B------:R-:W-:-:S07]  /*32e0*/  IMAD.MOV.U32 R35, RZ, RZ, 0x3f5205bc ;  /* 0x3f5205bcff237424 */ /* 0x000fce00078e00ff */
[----:B------:R-:W-:Y:S05]  /*32f0*/  CALL.REL.NOINC `($__internal_1_$__cuda_sm20_div_rn_f64_full) ;  /* 0x00000018009c7944 */ /* 0x000fea0003c00000 */
.L_x_122:
[----:B------:R-:W-:Y:S05]  /*3300*/  BSYNC.RECONVERGENT B1 ;  /* 0x0000000000017941 */ /* 0x000fea0003800200 */
.L_x_121:
[----:B------:R-:W0:Y:S01]  /*3310*/  LDC.64 R34, c[0x0][0x390] ;  /* 0x0000e400ff227b82 */ /* 0x000e220000000a00 */
[----:B------:R-:W-:-:S07]  /*3320*/  DADD R46, R46, R50 ;  /* 0x000000002e2e7229 */ /* 0x000fce0000000032 */
[----:B------:R-:W1:Y:S01]  /*3330*/  LDC.64 R38, c[0x0][0x398] ;  /* 0x0000e600ff267b82 */ /* 0x000e620000000a00 */
[----:B0-----:R-:W-:-:S06]  /*3340*/  IMAD.WIDE R34, R7, 0x8, R34 ;  /* 0x0000000807227825 */ /* 0x001fcc00078e0222 */
[----:B------:R-:W2:Y:S01]  /*3350*/  LDG.E.64 R34, desc[UR8][R34.64] ;  /* 0x0000000822227981 */ /* 0x000ea2000c1e1b00 */
[----:B------:R-:W-:Y:S01]  /*3360*/  DADD R20, R46, R20 ;  /* 0x000000002e147229 */ /* 0x000fe20000000014 */
[----:B------:R-:W-:Y:S01]  /*3370*/  UPRMT UR4, UR10, 0x8880, URZ ;  /* 0x000088800a047896 */ /* 0x000fe200080000ff */
[----:B------:R-:W-:Y:S06]  /*3380*/  BSSY.RECONVERGENT B0, `(.L_x_123) ;  /* 0x0000014000007945 */ /* 0x000fec0003800200 */
[----:B------:R-:W-:Y:S02]  /*3390*/  DADD R20, R20, R52 ;  /* 0x0000000014147229 */ /* 0x000fe40000000034 */
[----:B--2---:R-:W-:-:S08]  /*33a0*/  DADD R36, R22, R34 ;  /* 0x0000000016247229 */ /* 0x004fd00000000022 */
[----:B------:R-:W-:-:S08]  /*33b0*/  DMUL R36, R36, -0.5 ;  /* 0xbfe0000024247828 */ /* 0x000fd00000000000 */
[----:B------:R-:W-:-:S08]  /*33c0*/  DFMA R20, R20, R12, R36 ;  /* 0x0000000c1414722b */ /* 0x000fd00000000024 */
[----:B-1----:R-:W-:-:S08]  /*33d0*/  DFMA R20, R20, R38, R48 ;  /* 0x000000261414722b */ /* 0x002fd00000000030 */
[----:B------:R-:W-:-:S14]  /*33e0*/  DSETP.NE.AND P1, PT, |R20|, +INF , PT ;  /* 0x7ff000001400742a */ /* 0x000fdc0003f25200 */
[----:B------:R0:W-:Y:S04]  /*33f0*/  @!P1 STG.E.64 desc[UR8][R18.64], R48 ;  /* 0x0000003012009986 */ /* 0x0001e8000c101b08 */
[----:B------:R0:W-:Y:S01]  /*3400*/  @P1 STG.E.64 desc[UR8][R18.64], R20 ;  /* 0x0000001412001986 */ /* 0x0001e2000c101b08 */
[----:B------:R-:W-:Y:S01]  /*3410*/  @P1 MOV R48, R20 ;  /* 0x0000001400301202 */ /* 0x000fe20000000f00 */
[----:B------:R-:W-:-:S06]  /*3420*/  @P1 IMAD.MOV.U32 R49, RZ, RZ, R21 ;  /* 0x000000ffff311224 */ /* 0x000fcc00078e0015 */
[----:B------:R-:W-:-:S06]  /*3430*/  DSETP.GE.AND P1, PT, R48, R26, PT ;  /* 0x0000001a3000722a */ /* 0x000fcc0003f26000 */
[----:B------:R-:W-:-:S13]  /*3440*/  ISETP.EQ.OR P1, PT, RZ, UR4, !P1 ;  /* 0x00000004ff007c0c */ /* 0x000fda000cf22670 */
[----:B0-----:R-:W-:Y:S05]  /*3450*/  @P1 BRA `(.L_x_124) ;  /* 0x0000000000181947 */ /* 0x001fea0003800000 */
[----:B------:R-:W0:Y:S02]  /*3460*/  LDC.64 R12, c[0x0][0x3e0] ;  /* 0x0000f800ff0c7b82 */ /* 0x000e240000000a00 */
[----:B0-----:R-:W-:-:S05]  /*3470*/  IMAD.WIDE R12, R7, 0x4, R12 ;  /* 0x00000004070c7825 */ /* 0x001fca00078e020c */
[----:B------:R-:W2:Y:S02]  /*3480*/  LDG.E R0, desc[UR8][R12.64] ;  /* 0x000000080c007981 */ /* 0x000ea4000c1e1900 */
[----:B--2---:R-:W-:-:S13]  /*3490*/  ISETP.NE.AND P1, PT, R0, RZ, PT ;  /* 0x000000ff0000720c */ /* 0x004fda0003f25270 */
[----:B------:R-:W0:Y:S02]  /*34a0*/  @!P1 LDC R19, c[0x0][0x3b8] ;  /* 0x0000ee00ff139b82 */ /* 0x000e240000000800 */
[----:B0-----:R0:W-:Y:S02]  /*34b0*/  @!P1 STG.E desc[UR8][R12.64], R19 ;  /* 0x000000130c009986 */ /* 0x0011e4000c101908 */
.L_x_124:
[----:B------:R-:W-:Y:S05]  /*34c0*/  BSYNC.RECONVERGENT B0 ;  /* 0x0000000000007941 */ /* 0x000fea0003800200 */
.L_x_123:
[----:B------:R-:W-:Y:S01]  /*34d0*/  VIADD R0, R8, 0x1 ;  /* 0x0000000108007836 */ /* 0x000fe20000000000 */
[----:B------:R-:W-:Y:S01]  /*34e0*/  IADD3 R11, PT, PT, R11, 0x1, RZ ;  /* 0x000000010b0b7810 */ /* 0x000fe20007ffe0ff */
[----:B------:R-:W-:Y:S02]  /*34f0*/  VIADD R10, R10, 0x1 ;  /* 0x000000010a0a7836 */ /* 0x000fe40000000000 */
[----:B------:R-:W-:Y:S01]  /*3500*/  VIADD R9, R9, 0x1 ;  /* 0x0000000109097836 */ /* 0x000fe20000000000 */
[----:B------:R-:W-:Y:S01]  /*3510*/  ISETP.GE.AND P1, PT, R0, R3, PT ;  /* 0x000000030000720c */ /* 0x000fe20003f26270 */
[----:B------:R-:W-:Y:S02]  /*3520*/  VIADD R17, R17, 0x1 ;  /* 0x0000000111117836 */ /* 0x000fe40000000000 */
[----:B------:R-:W-:-:S10]  /*3530*/  VIADD R7, R7, 0x1 ;  /* 0x0000000107077836 */ /* 0x000fd40000000000 */
[----:B------:R-:W-:Y:S05]  /*3540*/  @!P1 BRA `(.L_x_125) ;  /* 0xfffffff400549947 */ /* 0x000fea000383ffff */
[----:B------:R-:W-:Y:S05]  /*3550*/  EXIT ;  /* 0x000000000000794d */ /* 0x000fea0003800000 */
.L_x_116:
[----:B------:R-:W0:Y:S02]  /*3560*/  LDCU.U8 UR6, c[0x0][0x3d8] ;  /* 0x00007b00ff0677ac */ /* 0x000e240008000000 */
[----:B0-----:R-:W-:-:S04]  /*3570*/  UPRMT UR6, UR6, 0x8880, URZ ;  /* 0x0000888006067896 */ /* 0x001fc800080000ff */
[----:B------:R-:W-:-:S09]  /*3580*/  UISETP.NE.AND UP0, UPT, UR6, URZ, UPT ;  /* 0x000000ff0600728c */ /* 0x000fd2000bf05270 */
[----:B------:R-:W-:Y:S05]  /*3590*/  BRA.U !UP0, `(.L_x_126) ;  /* 0x0000000d08007547 */ /* 0x000fea000b800000 */
[----:B------:R-:W0:Y:S01]  /*35a0*/  I2F.U32.RP R0, R13 ;  /* 0x0000000d00007306 */ /* 0x000e220000209000 */
[----:B------:R-:W-:Y:S01]  /*35b0*/  MOV R6, RZ ;  /* 0x000000ff00067202 */ /* 0x000fe20000000f00 */
[----:B------:R-:W-:Y:S01]  /*35c0*/  UIMAD UR4, UR4, UR5, URZ ;  /* 0x00000005040472a4 */ /* 0x000fe2000f8e02ff */
[C---:B------:R-:W-:Y:S01]  /*35d0*/  ISETP.NE.U32.AND P2, PT, R13.reuse, RZ, PT ;  /* 0x000000ff0d00720c */ /* 0x040fe20003f45070 */
[----:B------:R-:W-:Y:S01]  /*35e0*/  IMAD R10, R13, 0x2, -R15 ;  /* 0x000000020d0a7824 */ /* 0x000fe200078e0a0f */
[----:B------:R-:W-:Y:S02]  /*35f0*/  IADD3 R8, PT, PT, R15, R8, RZ ;  /* 0x000000080f087210 */ /* 0x000fe40007ffe0ff */
[----:B------:R-:W-:Y:S01]  /*3600*/  CS2R R50, SRZ ;  /* 0x0000000000327805 */ /* 0x000fe2000001ff00 */
[----:B------:R-:W1:Y:S01]  /*3610*/  LDCU UR5, c[0x0][0x3b4] ;  /* 0x00007680ff0577ac */ /* 0x000e620008000800 */
[----:B------:R-:W-:Y:S01]  /*3620*/  VIADD R10, R10, 0x1 ;  /* 0x000000010a0a7836 */ /* 0x000fe20000000000 */
[----:B0-----:R-:W0:Y:S02]  /*3630*/  MUFU.RCP R0, R0 ;  /* 0x0000000000007308 */ /* 0x001e240000001000 */
[----:B0-----:R-:W-:-:S02]  /*3640*/  VIADD R7, R0, 0xffffffe ;  /* 0x0ffffffe00077836 */ /* 0x001fc40000000000 */
[----:B------:R-:W-:-:S04]  /*3650*/  IMAD R0, R13, UR4, RZ ;  /* 0x000000040d007c24 */ /* 0x000fc8000f8e02ff */
[----:B------:R-:W0:Y:S02]  /*3660*/  F2I.FTZ.U32.TRUNC.NTZ R7, R7 ;  /* 0x0000000700077305 */ /* 0x000e24000021f000 */
[----:B0-----:R-:W-:-:S04]  /*3670*/  IMAD.MOV R4, RZ, RZ, -R7 ;  /* 0x000000ffff047224 */ /* 0x001fc800078e0a07 */
[----:B------:R-:W-:-:S04]  /*3680*/  IMAD R9, R4, R13, RZ ;  /* 0x0000000d04097224 */ /* 0x000fc800078e02ff */
[----:B------:R-:W-:Y:S01]  /*3690*/  IMAD.HI.U32 R9, R7, R9, R6 ;  /* 0x0000000907097227 */ /* 0x000fe200078e0006 */
[----:B------:R-:W-:-:S05]  /*36a0*/  IADD3 R7, PT, PT, -R15, 0x1, R13 ;  /* 0x000000010f077810 */ /* 0x000fca0007ffe10d */
[----:B------:R-:W-:-:S04]  /*36b0*/  IMAD.HI.U32 R9, R9, R2, RZ ;  /* 0x0000000209097227 */ /* 0x000fc800078e00ff */
[----:B------:R-:W-:-:S04]  /*36c0*/  IMAD.MOV R9, RZ, RZ, -R9 ;  /* 0x000000ffff097224 */ /* 0x000fc800078e0a09 */
[----:B------:R-:W-:Y:S02]  /*36d0*/  IMAD R6, R13, R9, R2 ;  /* 0x000000090d067224 */ /* 0x000fe400078e0202 */
[----:B------:R-:W-:Y:S02]  /*36e0*/  IMAD R9, R0, 0x13, R15 ;  /* 0x0000001300097824 */ /* 0x000fe400078e020f */
[----:B------:R-:W-:Y:S01]  /*36f0*/  VIADD R15, R15, 0xffffffff ;  /* 0xffffffff0f0f7836 */ /* 0x000fe20000000000 */
[----:B------:R-:W-:-:S13]  /*3700*/  ISETP.GE.U32.AND P1, PT, R6, R13, PT ;  /* 0x0000000d0600720c */ /* 0x000fda0003f26070 */
[----:B------:R-:W-:-:S05]  /*3710*/  @P1 IMAD.IADD R6, R6, 0x1, -R13 ;  /* 0x0000000106061824 */ /* 0x000fca00078e0a0d */
[----:B------:R-:W-:-:S13]  /*3720*/  ISETP.GE.U32.AND P1, PT, R6, R13, PT ;  /* 0x0000000d0600720c */ /* 0x000fda0003f26070 */
[----:B------:R-:W-:Y:S01]  /*3730*/  @P1 IMAD.IADD R6, R6, 0x1, -R13 ;  /* 0x0000000106061824 */ /* 0x000fe200078e0a0d */
[----:B-1----:R-:W-:-:S07]  /*3740*/  @!P2 LOP3.LUT R6, RZ, R13, RZ, 0x33, !PT ;  /* 0x0000000dff06a212 */ /* 0x002fce00078e33ff */
.L_x_135:
[----:B------:R-:W-:Y:S01]  /*3750*/  ISETP.NE.AND P2, PT, RZ, UR5, PT ;  /* 0x00000005ff007c0c */ /* 0x000fe2000bf45270 */
[----:B------:R-:W-:Y:S01]  /*3760*/  IMAD.MOV.U32 R36, RZ, RZ, -0x7ae147ae ;  /* 0x851eb852ff247424 */ /* 0x000fe200078e00ff */
[----:B0-----:R-:W0:Y:S11]  /*3770*/  LDC.64 R22, c[0x0][0x380] ;  /* 0x0000e000ff167b82 */ /* 0x001e360000000a00 */
[----:B------:R-:W2:Y:S04]  /*3780*/  @P2 LDG.E.64 R12, desc[UR8][R32.64] ;  /* 0x00000008200c2981 */ /* 0x000ea8000c1e1b00 */
[----:B------:R-:W3:Y:S01]  /*3790*/  @P2 LDG.E.64 R16, desc[UR8][R30.64] ;  /* 0x000000081e102981 */ /* 0x000ee2000c1e1b00 */
[----:B------:R-:W-:Y:S01]  /*37a0*/  @P2 MOV R18, 0x851eb852 ;  /* 0x851eb85200122802 */ /* 0x000fe20000000f00 */
[----:B------:R-:W-:Y:S01]  /*37b0*/  @P2 IMAD.MOV.U32 R19, RZ, RZ, 0x3ff451eb ;  /* 0x3ff451ebff132424 */ /* 0x000fe200078e00ff */
[----:B------:R-:W-:Y:S01]  /*37c0*/  BSSY.RECONVERGENT B1, `(.L_x_127) ;  /* 0x000001b000017945 */ /* 0x000fe20003800200 */
[----:B------:R-:W-:Y:S01]  /*37d0*/  IMAD.MOV.U32 R37, RZ, RZ, 0x3ff451eb ;  /* 0x3ff451ebff257424 */ /* 0x000fe200078e00ff */
[----:B------:R-:W-:-:S02]  /*37e0*/  ISETP.GT.U32.AND P5, PT, R2, R5, PT ;  /* 0x000000050200720c */ /* 0x000fc40003fa4070 */
[----:B------:R-:W-:Y:S01]  /*37f0*/  IADD3 R15, PT, PT, R15, 0x1, RZ ;  /* 0x000000010f0f7810 */ /* 0x000fe20007ffe0ff */
[----:B--2---:R-:W-:Y:S01]  /*3800*/  @P2 DMUL R36, R12, R18 ;  /* 0x000000120c242228 */ /* 0x004fe20000000000 */
[----:B------:R-:W-:-:S05]  /*3810*/  IMAD.MOV.U32 R12, RZ, RZ, 0x1 ;  /* 0x00000001ff0c7424 */ /* 0x000fca00078e00ff */
[----:B------:R-:W1:Y:S02]  /*3820*/  MUFU.RCP64H R13, R37 ;  /* 0x00000025000d7308 */ /* 0x000e640000001800 */
        /* <DEDUP_REMOVED lines=10> */
[----:B---3--:R-:W-:Y:S01]  /*38d0*/  @P2 DMUL R18, R16, 526 ;  /* 0x4080700010122828 */ /* 0x008fe20000000000 */
[----:B0-----:R-:W-:-:S05]  /*38e0*/  IMAD.WIDE R16, R9, 0x8, R22 ;  /* 0x0000000809107825 */ /* 0x001fca00078e0216 */
        /* <DEDUP_REMOVED lines=8> */
.L_x_128:
[----:B------:R-:W-:Y:S05]  /*3970*/  BSYNC.RECONVERGENT B1 ;  /* 0x0000000000017941 */ /* 0x000fea0003800200 */
.L_x_127:
[----:B------:R-:W0:Y:S01]  /*3980*/  @P5 LDC R20, c[0x0][0x3ac] ;  /* 0x0000eb00ff145b82 */ /* 0x000e220000000800 */
[----:B------:R-:W-:-:S07]  /*3990*/  ISETP.NE.AND P3, PT, R6, RZ, PT ;  /* 0x000000ff0600720c */ /* 0x000fce0003f65270 */
[----:B------:R-:W1:Y:S06]  /*39a0*/  @!P0 LDC R37, c[0x0][0x3ac] ;  /* 0x0000eb00ff258b82 */ /* 0x000e6c0000000800 */
[----:B------:R-:W2:Y:S01]  /*39b0*/  @P3 LDG.E.64 R42, desc[UR8][R16.64+-0x8] ;  /* 0xfffff808102a3981 */ /* 0x000ea2000c1e1b00 */
[----:B0-----:R-:W-:-:S03]  /*39c0*/  @P5 IMAD.WIDE R20, R20, 0x8, RZ ;  /* 0x0000000814145825 */ /* 0x001fc600078e02ff */
[----:B------:R-:W-:-:S05]  /*39d0*/  @P5 IADD3 R40, P1, PT, -R20, R16, RZ ;  /* 0x0000001014285210 */ /* 0x000fca0007f3e1ff */
[----:B------:R-:W-:Y:S02]  /*39e0*/  @P5 IMAD.X R41, R17, 0x1, ~R21, P1 ;  /* 0x0000000111295824 */ /* 0x000fe400008e0e15 */
[----:B------:R-:W2:Y:S04]  /*39f0*/  LDG.E.64 R20, desc[UR8][R16.64] ;  /* 0x0000000810147981 */ /* 0x000ea8000c1e1b00 */
[----:B------:R-:W3:Y:S01]  /*3a00*/  @P5 LDG.E.64 R40, desc[UR8][R40.64] ;  /* 0x0000000828285981 */ /* 0x000ee2000c1e1b00 */
[----:B------:R-:W-:Y:S01]  /*3a10*/  ISETP.NE.AND P2, PT, R6, R5, PT ;  /* 0x000000050600720c */ /* 0x000fe20003f45270 */
[----:B-1----:R-:W-:-:S06]  /*3a20*/  @!P0 IMAD.WIDE R36, R37, 0x8, R16 ;  /* 0x0000000825248825 */ /* 0x002fcc00078e0210 */
[----:B------:R-:W4:Y:S06]  /*3a30*/  @!P0 LDG.E.64 R36, desc[UR8][R36.64] ;  /* 0x0000000824248981 */ /* 0x000f2c000c1e1b00 */
[----:B------:R0:W5:Y:S01]  /*3a40*/  @P2 LDG.E.64 R38, desc[UR8][R16.64+0x8] ;  /* 0x0000080810262981 */ /* 0x000162000c1e1b00 */
[----:B------:R-:W1:Y:S01]  /*3a50*/  MUFU.RCP64H R35, 0.0099999979138374328613 ;  /* 0x3f847ae100237908 */ /* 0x000e620000001800 */
[----:B------:R-:W-:Y:S01]  /*3a60*/  MOV R22, 0x47ae147b ;  /* 0x47ae147b00167802 */ /* 0x000fe20000000f00 */
[----:B------:R-:W-:Y:S02]  /*3a70*/  IMAD.MOV.U32 R23, RZ, RZ, 0x3f847ae1 ;  /* 0x3f847ae1ff177424 */ /* 0x000fe400078e00ff */
[----:B------:R-:W-:Y:S01]  /*3a80*/  IMAD.MOV.U32 R34, RZ, RZ, 0x1 ;  /* 0x00000001ff227424 */ /* 0x000fe200078e00ff */
[----:B------:R-:W-:Y:S01]  /*3a90*/  DADD R18, R12, R18 ;  /* 0x000000000c127229 */ /* 0x000fe20000000012 */
[----:B------:R-:W-:-:S02]  /*3aa0*/  ISETP.NE.AND P1, PT, R7, -0x1, PT ;  /* 0xffffffff0700780c */ /* 0x000fc40003f25270 */
[----:B------:R-:W-:Y:S02]  /*3ab0*/  ISETP.NE.AND P4, PT, R7, RZ, PT ;  /* 0x000000ff0700720c */ /* 0x000fe40003f85270 */
[----:B------:R-:W-:Y:S01]  /*3ac0*/  CS2R R48, SRZ ;  /* 0x0000000000307805 */ /* 0x000fe2000001ff00 */
[----:B0-----:R-:W0:Y:S01]  /*3ad0*/  LDC.64 R16, c[0x0][0x388] ;  /* 0x0000e200ff107b82 */ /* 0x001e220000000a00 */
[----:B-1----:R-:W-:-:S08]  /*3ae0*/  DFMA R44, R34, -R22, 1 ;  /* 0x3ff00000222c742b */ /* 0x002fd00000000816 */
[----:B------:R-:W-:-:S08]  /*3af0*/  DFMA R44, R44, R44, R44 ;  /* 0x0000002c2c2c722b */ /* 0x000fd0000000002c */
[----:B------:R-:W-:-:S08]  /*3b00*/  DFMA R44, R34, R44, R34 ;  /* 0x0000002c222c722b */ /* 0x000fd00000000022 */
[----:B------:R-:W-:-:S08]  /*3b10*/  DFMA R34, R44, -R22, 1 ;  /* 0x3ff000002c22742b */ /* 0x000fd00000000816 */
[----:B------:R-:W-:Y:S02]  /*3b20*/  DFMA R44, R44, R34, R44 ;  /* 0x000000222c2c722b */ /* 0x000fe4000000002c */
[----:B------:R-:W-:-:S08]  /*3b30*/  DMUL R34, R28, R18 ;  /* 0x000000121c227228 */ /* 0x000fd00000000000 */
[----:B------:R-:W-:Y:S01]  /*3b40*/  DMUL R12, R44, R34 ;  /* 0x000000222c0c7228 */ /* 0x000fe20000000000 */
[----:B------:R-:W-:-:S07]  /*3b50*/  FSEL R11, R24, R50, !P1 ;  /* 0x00000032180b7208 */ /* 0x000fce0004800000 */
[----:B------:R-:W-:Y:S01]  /*3b60*/  DFMA R22, R12, -R22, R34 ;  /* 0x800000160c16722b */ /* 0x000fe20000000022 */
[C---:B------:R-:W-:Y:S02]  /*3b70*/  FSEL R51, R25.reuse, R51, !P1 ;  /* 0x0000003319337208 */ /* 0x040fe40004800000 */
[----:B------:R-:W-:Y:S02]  /*3b80*/  FSEL R11, R24, R11, !P4 ;  /* 0x0000000b180b7208 */ /* 0x000fe40006000000 */
[----:B------:R-:W-:-:S03]  /*3b90*/  FSEL R51, R25, R51, !P4 ;  /* 0x0000003319337208 */ /* 0x000fc60006000000 */
[----:B------:R-:W-:Y:S01]  /*3ba0*/  DFMA R12, R44, R22, R12 ;  /* 0x000000162c0c722b */ /* 0x000fe2000000000c */
[----:B------:R-:W-:Y:S02]  /*3bb0*/  CS2R R22, SRZ ;  /* 0x0000000000167805 */ /* 0x000fe4000001ff00 */
[----:B------:R-:W-:-:S07]  /*3bc0*/  ISETP.GE.U32.AND P4, PT, R15, 0x3, PT ;  /* 0x000000030f00780c */ /* 0x000fce0003f86070 */
[----:B------:R-:W-:-:S05]  /*3bd0*/  FFMA R0, RZ, 1.0349999666213989258, R13 ;  /* 0x3f847ae1ff007823 */ /* 0x000fca000000000d */
[----:B------:R-:W-:Y:S02]  /*3be0*/  FSETP.GT.AND P1, PT, |R0|, 1.469367938527859385e-39, PT ;  /* 0x001000000000780b */ /* 0x000fe40003f24200 */
[----:B------:R-:W-:Y:S02]  /*3bf0*/  CS2R R46, SRZ ;  /* 0x00000000002e7805 */ /* 0x000fe4000001ff00 */
[----:B------:R-:W-:Y:S01]  /*3c00*/  @!P2 CS2R R18, SRZ ;  /* 0x000000000012a805 */ /* 0x000fe2000001ff00 */
[----:B------:R-:W-:Y:S01]  /*3c10*/  BSSY.RECONVERGENT B1, `(.L_x_129) ;  /* 0x000001a000017945 */ /* 0x000fe20003800200 */
[----:B0-----:R-:W-:Y:S01]  /*3c20*/  IMAD.WIDE R16, R8, 0x8, R16 ;  /* 0x0000000808107825 */ /* 0x001fe200078e0210 */
[----:B--2---:R-:W-:Y:S01]  /*3c30*/  @P3 DADD R22, -R20, R42 ;  /* 0x0000000014163229 */ /* 0x004fe2000000012a */
[----:B------:R-:W-:-:S04]  /*3c40*/  ISETP.NE.AND P3, PT, R7, 0x1, PT ;  /* 0x000000010700780c */ /* 0x000fc80003f65270 */
[----:B------:R-:W-:Y:S02]  /*3c50*/  FSEL R11, R24, R11, !P3 ;  /* 0x0000000b180b7208 */ /* 0x000fe40005800000 */
[C---:B------:R-:W-:Y:S01]  /*3c60*/  FSEL R51, R25.reuse, R51, !P3 ;  /* 0x0000003319337208 */ /* 0x040fe20005800000 */
[----:B---3--:R-:W-:Y:S01]  /*3c70*/  @P5 DADD R48, R40, -R20 ;  /* 0x0000000028305229 */ /* 0x008fe20000000814 */
[----:B------:R-:W-:Y:S02]  /*3c80*/  ISETP.NE.AND P5, PT, R10, RZ, PT ;  /* 0x000000ff0a00720c */ /* 0x000fe40003fa5270 */
[----:B------:R-:W-:Y:S02]  /*3c90*/  FSEL R11, R24, R11, !P4 ;  /* 0x0000000b180b7208 */ /* 0x000fe40006000000 */
[----:B------:R-:W-:Y:S02]  /*3ca0*/  FSEL R51, R25, R51, !P4 ;  /* 0x0000003319337208 */ /* 0x000fe40006000000 */
[----:B------:R-:W-:-:S02]  /*3cb0*/  ISETP.NE.AND P3, PT, R10, 0x1, PT ;  /* 0x000000010a00780c */ /* 0x000fc40003f65270 */
[C---:B------:R-:W-:Y:S02]  /*3cc0*/  FSEL R11, R24.reuse, R11, !P5 ;  /* 0x0000000b180b7208 */ /* 0x040fe40006800000 */
[C---:B------:R-:W-:Y:S02]  /*3cd0*/  FSEL R51, R25.reuse, R51, !P5 ;  /* 0x0000003319337208 */ /* 0x040fe40006800000 */
[----:B------:R-:W-:Y:S02]  /*3ce0*/  FSEL R11, R24, R11, !P3 ;  /* 0x0000000b180b7208 */ /* 0x000fe40005800000 */
[----:B------:R-:W-:Y:S02]  /*3cf0*/  FSEL R51, R25, R51, !P3 ;  /* 0x0000003319337208 */ /* 0x000fe40005800000 */
[----:B------:R-:W-:Y:S02]  /*3d00*/  FSETP.GEU.AND P3, PT, |R35|, 6.5827683646048100446e-37, PT ;  /* 0x036000002300780b */ /* 0x000fe40003f6e200 */
[----:B------:R-:W-:Y:S01]  /*3d10*/  ISETP.NE.AND P4, PT, R10, -0x1, PT ;  /* 0xffffffff0a00780c */ /* 0x000fe20003f85270 */
[----:B----4-:R-:W-:-:S02]  /*3d20*/  @!P0 DADD R46, -R20, R36 ;  /* 0x00000000142e8229 */ /* 0x010fc40000000124 */
[----:B-----5:R-:W-:Y:S01]  /*3d30*/  @P2 DADD R18, -R20, R38 ;  /* 0x0000000014122229 */ /* 0x020fe20000000126 */
[----:B------:R-:W-:Y:S02]  /*3d40*/  FSEL R50, R24, R11, !P4 ;  /* 0x0000000b18327208 */ /* 0x000fe40006000000 */
[----:B------:R-:W-:-:S05]  /*3d50*/  FSEL R51, R25, R51, !P4 ;  /* 0x0000003319337208 */ /* 0x000fca0006000000 */
[----:B------:R-:W-:Y:S05]  /*3d60*/  @P1 BRA P3, `(.L_x_130) ;  /* 0x0000000000101947 */ /* 0x000fea0001800000 */
[----:B------:R-:W-:Y:S01]  /*3d70*/  IMAD.MOV.U32 R38, RZ, RZ, 0x47ae147b ;  /* 0x47ae147bff267424 */ /* 0x000fe200078e00ff */
[----:B------:R-:W-:Y:S01]  /*3d80*/  MOV R0, 0x3db0 ;  /* 0x00003db000007802 */ /* 0x000fe20000000f00 */
[----:B------:R-:W-:-:S07]  /*3d90*/  IMAD.MOV.U32 R37, RZ, RZ, 0x3f847ae1 ;  /* 0x3f847ae1ff257424 */ /* 0x000fce00078e00ff */
[----:B------:R-:W-:Y:S05]  /*3da0*/  CALL.REL.NOINC `($__internal_1_$__cuda_sm20_div_rn_f64_full) ;  /* 0x0000000c00f07944 */ /* 0x000fea0003c00000 */
.L_x_130:
[----:B------:R-:W-:Y:S05]  /*3db0*/  BSYNC.RECONVERGENT B1 ;  /* 0x0000000000017941 */ /* 0x000fea0003800200 */
.L_x_129:
[C---:B------:R-:W-:Y:S01]  /*3dc0*/  DADD R34, R12.reuse, R12 ;  /* 0x000000000c227229 */ /* 0x040fe2000000000c */
[----:B------:R-:W-:Y:S01]  /*3dd0*/  UMOV UR6, 0x47ae147b ;  /* 0x47ae147b00067882 */ /* 0x000fe20000000000 */
[----:B------:R-:W-:Y:S01]  /*3de0*/  UMOV UR7, 0x3f847ae1 ;  /* 0x3f847ae100077882 */ /* 0x000fe20000000000 */
[----:B------:R-:W-:Y:S05]  /*3df0*/  BSSY.RECONVERGENT B1, `(.L_x_131) ;  /* 0x0000018000017945 */ /* 0x000fea0003800200 */
[----:B------:R-:W-:Y:S01]  /*3e00*/  DFMA R34, R12, 2, R34 ;  /* 0x400000000c22782b */ /* 0x000fe20000000022 */
[----:B------:R-:W-:-:S07]  /*3e10*/  MOV R12, 0x1 ;  /* 0x00000001000c7802 */ /* 0x000fce0000000f00 */
        /* <DEDUP_REMOVED lines=21> */
.L_x_132:
[----:B------:R-:W-:Y:S05]  /*3f70*/  BSYNC.RECONVERGENT B1 ;  /* 0x0000000000017941 */ /* 0x000fea0003800200 */
.L_x_131:
[----:B------:R-:W0:Y:S01]  /*3f80*/  LDC.64 R34, c[0x0][0x390] ;  /* 0x0000e400ff227b82 */ /* 0x000e220000000a00 */
[----:B------:R-:W-:-:S07]  /*3f90*/  DADD R18, R18, R22 ;  /* 0x0000000012127229 */ /* 0x000fce0000000016 */
[----:B------:R-:W1:Y:S01]  /*3fa0*/  LDC.64 R36, c[0x0][0x398] ;  /* 0x0000e600ff247b82 */ /* 0x000e620000000a00 */
[----:B0-----:R-:W-:-:S06]  /*3fb0*/  IMAD.WIDE R34, R8, 0x8, R34 ;  /* 0x0000000808227825 */ /* 0x001fcc00078e0222 */
[----:B------:R-:W2:Y:S01]  /*3fc0*/  LDG.E.64 R34, desc[UR8][R34.64] ;  /* 0x0000000822227981 */ /* 0x000ea2000c1e1b00 */
[----:B------:R-:W-:Y:S01]  /*3fd0*/  DADD R18, R18, R48 ;  /* 0x0000000012127229 */ /* 0x000fe20000000030 */
[----:B------:R-:W-:Y:S07]  /*3fe0*/  BSSY.RECONVERGENT B0, `(.L_x_133) ;  /* 0x0000013000007945 */ /* 0x000fee0003800200 */
[----:B------:R-:W-:Y:S02]  /*3ff0*/  DADD R18, R18, R46 ;  /* 0x0000000012127229 */ /* 0x000fe4000000002e */
[----:B--2---:R-:W-:-:S08]  /*4000*/  DADD R22, R50, R34 ;  /* 0x0000000032167229 */ /* 0x004fd00000000022 */
[----:B------:R-:W-:-:S08]  /*4010*/  DMUL R22, R22, -0.5 ;  /* 0xbfe0000016167828 */ /* 0x000fd00000000000 */
[----:B------:R-:W-:-:S08]  /*4020*/  DFMA R18, R18, R12, R22 ;  /* 0x0000000c1212722b */ /* 0x000fd00000000016 */
[----:B-1----:R-:W-:-:S08]  /*4030*/  DFMA R18, R18, R36, R20 ;  /* 0x000000241212722b */ /* 0x002fd00000000014 */
[----:B------:R-:W-:-:S14]  /*4040*/  DSETP.NE.AND P1, PT, |R18|, +INF , PT ;  /* 0x7ff000001200742a */ /* 0x000fdc0003f25200 */
[----:B------:R0:W-:Y:S04]  /*4050*/  @P1 STG.E.64 desc[UR8][R16.64], R18 ;  /* 0x0000001210001986 */ /* 0x0001e8000c101b08 */
[----:B------:R0:W-:Y:S01]  /*4060*/  @!P1 STG.E.64 desc[UR8][R16.64], R20 ;  /* 0x0000001410009986 */ /* 0x0001e2000c101b08 */
[----:B------:R-:W-:Y:S01]  /*4070*/  @!P1 IMAD.MOV.U32 R18, RZ, RZ, R20 ;  /* 0x000000ffff129224 */ /* 0x000fe200078e0014 */
[----:B------:R-:W-:-:S06]  /*4080*/  @!P1 MOV R19, R21 ;  /* 0x0000001500139202 */ /* 0x000fcc0000000f00 */
[----:B------:R-:W-:-:S14]  /*4090*/  DSETP.GE.AND P1, PT, R18, R26, PT ;  /* 0x0000001a1200722a */ /* 0x000fdc0003f26000 */
[----:B0-----:R-:W-:Y:S05]  /*40a0*/  @!P1 BRA `(.L_x_134) ;  /* 0x0000000000189947 */ /* 0x001fea0003800000 */
[----:B------:R-:W0:Y:S02]  /*40b0*/  LDC.64 R12, c[0x0][0x3e0] ;  /* 0x0000f800ff0c7b82 */ /* 0x000e240000000a00 */
[----:B0-----:R-:W-:-:S05]  /*40c0*/  IMAD.WIDE R12, R8, 0x4, R12 ;  /* 0x00000004080c7825 */ /* 0x001fca00078e020c */
[----:B------:R-:W2:Y:S02]  /*40d0*/  LDG.E R0, desc[UR8][R12.64] ;  /* 0x000000080c007981 */ /* 0x000ea4000c1e1900 */
[----:B--2---:R-:W-:-:S13]  /*40e0*/  ISETP.NE.AND P1, PT, R0, RZ, PT ;  /* 0x000000ff0000720c */ /* 0x004fda0003f25270 */
[----:B------:R-:W0:Y:S02]  /*40f0*/  @!P1 LDC R11, c[0x0][0x3b8] ;  /* 0x0000ee00ff0b9b82 */ /* 0x000e240000000800 */
[----:B0-----:R0:W-:Y:S02]  /*4100*/  @!P1 STG.E desc[UR8][R12.64], R11 ;  /* 0x0000000b0c009986 */ /* 0x0011e4000c101908 */
.L_x_134:
[----:B------:R-:W-:Y:S05]  /*4110*/  BSYNC.RECONVERGENT B0 ;  /* 0x0000000000007941 */ /* 0x000fea0003800200 */
.L_x_133:
[----:B------:R-:W-:Y:S01]  /*4120*/  VIADD R0, R15, 0x1 ;  /* 0x000000010f007836 */ /* 0x000fe20000000000 */
[----:B------:R-:W-:Y:S01]  /*4130*/  IADD3 R8, PT, PT, R8, 0x1, RZ ;  /* 0x0000000108087810 */ /* 0x000fe20007ffe0ff */
[----:B------:R-:W-:Y:S02]  /*4140*/  VIADD R10, R10, 0xffffffff ;  /* 0xffffffff0a0a7836 */ /* 0x000fe40000000000 */
[----:B------:R-:W-:Y:S01]  /*4150*/  VIADD R7, R7, 0xffffffff ;  /* 0xffffffff07077836 */ /* 0x000fe20000000000 */
[----:B------:R-:W-:Y:S01]  /*4160*/  ISETP.GE.AND P1, PT, R0, R3, PT ;  /* 0x000000030000720c */ /* 0x000fe20003f26270 */
[----:B------:R-:W-:-:S12]  /*4170*/  VIADD R9, R9, 0x1 ;  /* 0x0000000109097836 */ /* 0x000fd80000000000 */
[----:B------:R-:W-:Y:S05]  /*4180*/  @!P1 BRA `(.L_x_135) ;  /* 0xfffffff400709947 */ /* 0x000fea000383ffff */
[----:B------:R-:W-:Y:S05]  /*4190*/  EXIT ;  /* 0x000000000000794d */ /* 0x000fea0003800000 */
.L_x_126:
        /* <DEDUP_REMOVED lines=30> */
[----:B-1----:R-:W-:-:S07]  /*4380*/  @!P2 LOP3.LUT R6, RZ, R13, RZ, 0x33, !PT ;  /* 0x0000000dff06a212 */ /* 0x002fce00078e33ff */
.L_x_142:
[----:B------:R-:W-:Y:S01]  /*4390*/  ISETP.NE.AND P2, PT, RZ, UR5, PT ;  /* 0x00000005ff007c0c */ /* 0x000fe2000bf45270 */
[----:B------:R-:W-:Y:S01]  /*43a0*/  IMAD.MOV.U32 R37, RZ, RZ, 0x3ff451eb ;  /* 0x3ff451ebff257424 */ /* 0x000fe200078e00ff */
[----:B------:R-:W-:Y:S01]  /*43b0*/  MOV R36, 0x851eb852 ;  /* 0x851eb85200247802 */ /* 0x000fe20000000f00 */
[----:B------:R-:W0:Y:S10]  /*43c0*/  LDC.64 R34, c[0x0][0x380] ;  /* 0x0000e000ff227b82 */ /* 0x000e340000000a00 */
[----:B------:R-:W2:Y:S04]  /*43d0*/  @P2 LDG.E.64 R12, desc[UR8][R32.64] ;  /* 0x00000008200c2981 */ /* 0x000ea8000c1e1b00 */
[----:B------:R-:W3:Y:S01]  /*43e0*/  @P2 LDG.E.64 R18, desc[UR8][R30.64] ;  /* 0x000000081e122981 */ /* 0x000ee2000c1e1b00 */
[----:B------:R-:W-:Y:S01]  /*43f0*/  @P2 IMAD.MOV.U32 R20, RZ, RZ, -0x7ae147ae ;  /* 0x851eb852ff142424 */ /* 0x000fe200078e00ff */
[----:B------:R-:W-:Y:S01]  /*4400*/  BSSY.RECONVERGENT B1, `(.L_x_136) ;  /* 0x000001d000017945 */ /* 0x000fe20003800200 */
[----:B------:R-:W-:Y:S01]  /*4410*/  @P2 IMAD.MOV.U32 R21, RZ, RZ, 0x3ff451eb ;  /* 0x3ff451ebff152424 */ /* 0x000fe200078e00ff */
[----:B------:R-:W-:Y:S01]  /*4420*/  ISETP.GT.U32.AND P5, PT, R2, R5, PT ;  /* 0x000000050200720c */ /* 0x000fe20003fa4070 */
[----:B------:R-:W-:-:S04]  /*4430*/  VIADD R8, R8, 0x1 ;  /* 0x0000000108087836 */ /* 0x000fc80000000000 */
        /* <DEDUP_REMOVED lines=11> */
[----:B------:R-:W-:Y:S01]  /*44f0*/  MOV R26, 0x0 ;  /* 0x00000000001a7802 */ /* 0x000fe20000000f00 */
[----:B------:R-:W-:Y:S01]  /*4500*/  IMAD.MOV.U32 R27, RZ, RZ, 0x40807000 ;  /* 0x40807000ff1b7424 */ /* 0x000fe200078e00ff */
[----:B---3--:R-:W-:Y:S01]  /*4510*/  @P2 DMUL R26, R18, 526 ;  /* 0x40807000121a2828 */ /* 0x008fe20000000000 */
[----:B0-----:R-:W-:-:S04]  /*4520*/  IMAD.WIDE R20, R11, 0x8, R34 ;  /* 0x000000080b147825 */ /* 0x001fc800078e0222 */
[----:B------:R-:W-:Y:S02]  /*4530*/  VIADD R18, R16, 0xffffffff ;  /* 0xffffffff10127836 */ /* 0x000fe40000000000 */
[----:B------:R-:W-:Y:S01]  /*4540*/  FFMA R0, RZ, R37, R13 ;  /* 0x00000025ff007223 */ /* 0x000fe2000000000d */
[----:B------:R-:W-:-:S04]  /*4550*/  VIADD R19, R15, 0xffffffff ;  /* 0xffffffff0f137836 */ /* 0x000fc80000000000 */
[----:B------:R-:W-:-:S13]  /*4560*/  FSETP.GT.AND P1, PT, |R0|, 1.469367938527859385e-39, PT ;  /* 0x001000000000780b */ /* 0x000fda0003f24200 */
[----:B------:R-:W-:Y:S05]  /*4570*/  @P1 BRA `(.L_x_137) ;  /* 0x0000000000141947 */ /* 0x000fea0003800000 */
[----:B------:R-:W-:Y:S01]  /*4580*/  MOV R38, R36 ;  /* 0x0000002400267202 */ /* 0x000fe20000000f00 */
[----:B------:R-:W-:Y:S01]  /*4590*/  IMAD.MOV.U32 R34, RZ, RZ, RZ ;  /* 0x000000ffff227224 */ /* 0x000fe200078e00ff */
[----:B------:R-:W-:Y:S01]  /*45a0*/  MOV R0, 0x45d0 ;  /* 0x000045d000007802 */ /* 0x000fe20000000f00 */
[----:B------:R-:W-:-:S07]  /*45b0*/  IMAD.MOV.U32 R35, RZ, RZ, 0x408f4000 ;  /* 0x408f4000ff237424 */ /* 0x000fce00078e00ff */
[----:B------:R-:W-:Y:S05]  /*45c0*/  CALL.REL.NOINC `($__internal_1_$__cuda_sm20_div_rn_f64_full) ;  /* 0x0000000400e87944 */ /* 0x000fea0003c00000 */
.L_x_137:
[----:B------:R-:W-:Y:S05]  /*45d0*/  BSYNC.RECONVERGENT B1 ;  /* 0x0000000000017941 */ /* 0x000fea0003800200 */
.L_x_136:
[----:B------:R-:W0:Y:S01]  /*45e0*/  @P5 LDC R34, c[0x0][0x3ac] ;  /* 0x0000eb00ff225b82 */ /* 0x000e220000000800 */
[----:B------:R-:W-:Y:S01]  /*45f0*/  ISETP.NE.AND P2, PT, R6, RZ, PT ;  /* 0x000000ff0600720c */ /* 0x000fe20003f45270 */
[----:B------:R-:W2:Y:S06]  /*4600*/  LDG.E.64 R48, desc[UR8][R20.64] ;  /* 0x0000000814307981 */ /* 0x000eac000c1e1b00 */
[----:B------:R-:W1:Y:S06]  /*4610*/  @!P0 LDC.64 R36, c[0x0][0x380] ;  /* 0x0000e000ff248b82 */ /* 0x000e6c0000000a00 */
[----:B------:R-:W2:Y:S01]  /*4620*/  @P2 LDG.E.64 R38, desc[UR8][R20.64+-0x8] ;  /* 0xfffff80814262981 */ /* 0x000ea2000c1e1b00 */
[----:B0-----:R-:W-:-:S03]  /*4630*/  @P5 IMAD.WIDE R34, R34, 0x8, RZ ;  /* 0x0000000822225825 */ /* 0x001fc600078e02ff */
[----:B------:R-:W-:-:S05]  /*4640*/  @P5 IADD3 R42, P1, PT, -R34, R20, RZ ;  /* 0x00000014222a5210 */ /* 0x000fca0007f3e1ff */
[----:B------:R-:W-:-:S06]  /*4650*/  @P5 IMAD.X R43, R21, 0x1, ~R35, P1 ;  /* 0x00000001152b5824 */ /* 0x000fcc00008e0e23 */
[----:B------:R-:W3:Y:S01]  /*4660*/  @P5 LDG.E.64 R42, desc[UR8][R42.64] ;  /* 0x000000082a2a5981 */ /* 0x000ee2000c1e1b00 */
[----:B------:R-:W-:Y:S01]  /*4670*/  ISETP.NE.AND P3, PT, R6, R5, PT ;  /* 0x000000050600720c */ /* 0x000fe20003f65270 */
[----:B-1----:R-:W-:-:S06]  /*4680*/  @!P0 IMAD.WIDE R36, R17, 0x8, R36 ;  /* 0x0000000811248825 */ /* 0x002fcc00078e0224 */
[----:B------:R-:W4:Y:S06]  /*4690*/  @!P0 LDG.E.64 R36, desc[UR8][R36.64] ;  /* 0x0000000824248981 */ /* 0x000f2c000c1e1b00 */
[----:B------:R0:W5:Y:S01]  /*46a0*/  @P3 LDG.E.64 R40, desc[UR8][R20.64+0x8] ;  /* 0x0000080814283981 */ /* 0x000162000c1e1b00 */
[----:B------:R-:W1:Y:S01]  /*46b0*/  MUFU.RCP64H R35, 0.0099999979138374328613 ;  /* 0x3f847ae100237908 */ /* 0x000e620000001800 */
[----:B------:R-:W-:Y:S01]  /*46c0*/  IMAD.MOV.U32 R44, RZ, RZ, 0x47ae147b ;  /* 0x47ae147bff2c7424 */ /* 0x000fe200078e00ff */
[----:B------:R-:W-:Y:S01]  /*46d0*/  MOV R45, 0x3f847ae1 ;  /* 0x3f847ae1002d7802 */ /* 0x000fe20000000f00 */
[----:B------:R-:W-:-:S06]  /*46e0*/  IMAD.MOV.U32 R34, RZ, RZ, 0x1 ;  /* 0x00000001ff227424 */ /* 0x000fcc00078e00ff */
[----:B-1----:R-:W-:-:S08]  /*46f0*/  DFMA R46, R34, -R44, 1 ;  /* 0x3ff00000222e742b */ /* 0x002fd0000000082c */
[----:B------:R-:W-:-:S08]  /*4700*/  DFMA R46, R46, R46, R46 ;  /* 0x0000002e2e2e722b */ /* 0x000fd0000000002e */
[----:B------:R-:W-:Y:S02]  /*4710*/  DFMA R46, R34, R46, R34 ;  /* 0x0000002e222e722b */ /* 0x000fe40000000022 */
[----:B------:R-:W-:-:S06]  /*4720*/  DADD R26, R12, R26 ;  /* 0x000000000c1a7229 */ /* 0x000fcc000000001a */
[----:B------:R-:W-:-:S08]  /*4730*/  DFMA R34, R46, -R44, 1 ;  /* 0x3ff000002e22742b */ /* 0x000fd0000000082c */
[----:B------:R-:W-:Y:S02]  /*4740*/  DFMA R12, R46, R34, R46 ;  /* 0x000000222e0c722b */ /* 0x000fe4000000002e */
[----:B------:R-:W-:Y:S01]  /*4750*/  DMUL R34, R28, R26 ;  /* 0x0000001a1c227228 */ /* 0x000fe20000000000 */
[----:B------:R-:W-:-:S07]  /*4760*/  ISETP.NE.AND P6, PT, R9, 0x2, PT ;  /* 0x000000020900780c */ /* 0x000fce0003fc5270 */
[----:B------:R-:W-:Y:S01]  /*4770*/  DMUL R26, R12, R34 ;  /* 0x000000220c1a7228 */ /* 0x000fe20000000000 */
[----:B------:R-:W-:Y:S02]  /*4780*/  ISETP.NE.AND P4, PT, R15, 0x1, PT ;  /* 0x000000010f00780c */ /* 0x000fe40003f85270 */
[----:B------:R-:W-:Y:S02]  /*4790*/  FSEL R15, R24, R22, !P6 ;  /* 0x00000016180f7208 */ /* 0x000fe40007000000 */
[----:B------:R-:W-:-:S03]  /*47a0*/  FSEL R23, R25, R23, !P6 ;  /* 0x0000001719177208 */ /* 0x000fc60007000000 */
[----:B------:R-:W-:Y:S01]  /*47b0*/  DFMA R44, R26, -R44, R34 ;  /* 0x8000002c1a2c722b */ /* 0x000fe20000000022 */
[----:B0-----:R-:W-:Y:S02]  /*47c0*/  CS2R R20, SRZ ;  /* 0x0000000000147805 */ /* 0x001fe4000001ff00 */
[----:B------:R-:W-:Y:S02]  /*47d0*/  FSEL R15, R24, R15, !P4 ;  /* 0x0000000f180f7208 */ /* 0x000fe40006000000 */
[----:B------:R-:W-:Y:S02]  /*47e0*/  FSEL R23, R25, R23, !P4 ;  /* 0x0000001719177208 */ /* 0x000fe40006000000 */
[----:B------:R-:W-:Y:S01]  /*47f0*/  ISETP.GE.U32.AND P6, PT, R8, 0x3, PT ;  /* 0x000000030800780c */ /* 0x000fe20003fc6070 */
[----:B------:R-:W-:Y:S01]  /*4800*/  DFMA R12, R12, R44, R26 ;  /* 0x0000002c0c0c722b */ /* 0x000fe2000000001a */
[----:B------:R-:W-:Y:S01]  /*4810*/  ISETP.NE.AND P1, PT, R16, 0x1, PT ;  /* 0x000000011000780c */ /* 0x000fe20003f25270 */
[----:B------:R-:W0:Y:S01]  /*4820*/  LDC.64 R26, c[0x0][0x388] ;  /* 0x0000e200ff1a7b82 */ /* 0x000e220000000a00 */
[----:B------:R-:W-:-:S07]  /*4830*/  CS2R R50, SRZ ;  /* 0x0000000000327805 */ /* 0x000fce000001ff00 */
[----:B------:R-:W-:-:S05]  /*4840*/  FFMA R0, RZ, 1.0349999666213989258, R13 ;  /* 0x3f847ae1ff007823 */ /* 0x000fca000000000d */
[----:B------:R-:W-:Y:S02]  /*4850*/  FSETP.GT.AND P4, PT, |R0|, 1.469367938527859385e-39, PT ;  /* 0x001000000000780b */ /* 0x000fe40003f84200 */
[----:B------:R-:W-:Y:S02]  /*4860*/  CS2R R52, SRZ ;  /* 0x0000000000347805 */ /* 0x000fe4000001ff00 */
[----:B------:R-:W-:Y:S01]  /*4870*/  @!P3 CS2R R46, SRZ ;  /* 0x00000000002eb805 */ /* 0x000fe2000001ff00 */
[----:B------:R-:W-:Y:S01]  /*4880*/  BSSY.RECONVERGENT B1, `(.L_x_138) ;  /* 0x0000019000017945 */ /* 0x000fe20003800200 */
[----:B0-----:R-:W-:Y:S01]  /*4890*/  IMAD.WIDE R26, R7, 0x8, R26 ;  /* 0x00000008071a7825 */ /* 0x001fe200078e021a */
[----:B--2---:R-:W-:Y:S01]  /*48a0*/  @P2 DADD R50, -R48, R38 ;  /* 0x0000000030322229 */ /* 0x004fe20000000126 */
[----:B------:R-:W-:Y:S01]  /*48b0*/  ISETP.NE.AND P2, PT, R18, 0x1, PT ;  /* 0x000000011200780c */ /* 0x000fe20003f45270 */
[----:B---3--:R-:W-:Y:S01]  /*48c0*/  @P5 DADD R20, R42, -R48 ;  /* 0x000000002a145229 */ /* 0x008fe20000000830 */
[----:B------:R-:W-:-:S04]  /*48d0*/  ISETP.NE.AND P5, PT, R19, 0x1, PT ;  /* 0x000000011300780c */ /* 0x000fc80003fa5270 */
[C---:B------:R-:W-:Y:S02]  /*48e0*/  FSEL R15, R24.reuse, R15, !P5 ;  /* 0x0000000f180f7208 */ /* 0x040fe40006800000 */
[C---:B------:R-:W-:Y:S02]  /*48f0*/  FSEL R23, R25.reuse, R23, !P5 ;  /* 0x0000001719177208 */ /* 0x040fe40006800000 */
[C---:B------:R-:W-:Y:S02]  /*4900*/  FSEL R15, R24.reuse, R15, !P6 ;  /* 0x0000000f180f7208 */ /* 0x040fe40007000000 */
[C---:B------:R-:W-:Y:S02]  /*4910*/  FSEL R23, R25.reuse, R23, !P6 ;  /* 0x0000001719177208 */ /* 0x040fe40007000000 */
[----:B------:R-:W-:Y:S02]  /*4920*/  FSEL R15, R24, R15, !P1 ;  /* 0x0000000f180f7208 */ /* 0x000fe40004800000 */
[----:B------:R-:W-:-:S02]  /*4930*/  FSEL R23, R25, R23, !P1 ;  /* 0x0000001719177208 */ /* 0x000fc40004800000 */
[----:B------:R-:W-:Y:S02]  /*4940*/  FSEL R15, R24, R15, !P2 ;  /* 0x0000000f180f7208 */ /* 0x000fe40005000000 */
[----:B------:R-:W-:Y:S02]  /*4950*/  FSEL R23, R25, R23, !P2 ;  /* 0x0000001719177208 */ /* 0x000fe40005000000 */
[----:B------:R-:W-:Y:S02]  /*4960*/  FSETP.GEU.AND P2, PT, |R35|, 6.5827683646048100446e-37, PT ;  /* 0x036000002300780b */ /* 0x000fe40003f4e200 */
[----:B------:R-:W-:Y:S01]  /*4970*/  ISETP.NE.AND P1, PT, R10, 0x2, PT ;  /* 0x000000020a00780c */ /* 0x000fe20003f25270 */
[C---:B----4-:R-:W-:Y:S02]  /*4980*/  @!P0 DADD R52, -R48.reuse, R36 ;  /* 0x0000000030348229 */ /* 0x050fe40000000124 */
[----:B-----5:R-:W-:Y:S01]  /*4990*/  @P3 DADD R46, -R48, R40 ;  /* 0x00000000302e3229 */ /* 0x020fe20000000128 */
[----:B------:R-:W-:-:S02]  /*49a0*/  FSEL R22, R24, R15, !P1 ;  /* 0x0000000f18167208 */ /* 0x000fc40004800000 */
[----:B------:R-:W-:-:S05]  /*49b0*/  FSEL R23, R25, R23, !P1 ;  /* 0x0000001719177208 */ /* 0x000fca0004800000 */
[----:B------:R-:W-:Y:S05]  /*49c0*/  @P4 BRA P2, `(.L_x_139) ;  /* 0x0000000000104947 */ /* 0x000fea0001000000 */
[----:B------:R-:W-:Y:S01]  /*49d0*/  IMAD.MOV.U32 R38, RZ, RZ, 0x47ae147b ;  /* 0x47ae147bff267424 */ /* 0x000fe200078e00ff */
[----:B------:R-:W-:Y:S01]  /*49e0*/  MOV R0, 0x4a10 ;  /* 0x00004a1000007802 */ /* 0x000fe20000000f00 */
[----:B------:R-:W-:-:S07]  /*49f0*/  IMAD.MOV.U32 R37, RZ, RZ, 0x3f847ae1 ;  /* 0x3f847ae1ff257424 */ /* 0x000fce00078e00ff */
[----:B------:R-:W-:Y:S05]  /*4a00*/  CALL.REL.NOINC `($__internal_1_$__cuda_sm20_div_rn_f64_full) ;  /* 0x0000000000d87944 */ /* 0x000fea0003c00000 */
.L_x_139:
[----:B------:R-:W-:Y:S05]  /*4a10*/  BSYNC.RECONVERGENT B1 ;  /* 0x0000000000017941 */ /* 0x000fea0003800200 */
.L_x_138:
        /* <DEDUP_REMOVED lines=22> */
[----:B------:R-:W-:Y:S01]  /*4b80*/  MOV R38, R36 ;  /* 0x0000002400267202 */ /* 0x000fe20000000f00 */
[----:B------:R-:W-:Y:S01]  /*4b90*/  IMAD.MOV.U32 R34, RZ, RZ, 0x1a36e2f ;  /* 0x01a36e2fff227424 */ /* 0x000fe200078e00ff */
[----:B------:R-:W-:Y:S01]  /*4ba0*/  MOV R0, 0x4bd0 ;  /* 0x00004bd000007802 */ /* 0x000fe20000000f00 */
[----:B------:R-:W-:-:S07]  /*4bb0*/  IMAD.MOV.U32 R35, RZ, RZ, 0x3f5205bc ;  /* 0x3f5205bcff237424 */ /* 0x000fce00078e00ff */
[----:B------:R-:W-:Y:S05]  /*4bc0*/  CALL.REL.NOINC `($__internal_1_$__cuda_sm20_div_rn_f64_full) ;  /* 0x0000000000687944 */ /* 0x000fea0003c00000 */
.L_x_141:
[----:B------:R-:W-:Y:S05]  /*4bd0*/  BSYNC.RECONVERGENT B1 ;  /* 0x0000000000017941 */ /* 0x000fea0003800200 */
.L_x_140:
[----:B------:R-:W0:Y:S01]  /*4be0*/  LDC.64 R14, c[0x0][0x390] ;  /* 0x0000e400ff0e7b82 */ /* 0x000e220000000a00 */
[----:B------:R-:W-:-:S07]  /*4bf0*/  DADD R46, R46, R50 ;  /* 0x000000002e2e7229 */ /* 0x000fce0000000032 */
[----:B------:R-:W1:Y:S01]  /*4c00*/  LDC.64 R36, c[0x0][0x398] ;  /* 0x0000e600ff247b82 */ /* 0x000e620000000a00 */
[----:B0-----:R-:W-:-:S06]  /*4c10*/  IMAD.WIDE R14, R7, 0x8, R14 ;  /* 0x00000008070e7825 */ /* 0x001fcc00078e020e */
[----:B------:R-:W2:Y:S01]  /*4c20*/  LDG.E.64 R14, desc[UR8][R14.64] ;  /* 0x000000080e0e7981 */ /* 0x000ea2000c1e1b00 */
[----:B------:R-:W-:Y:S01]  /*4c30*/  DADD R20, R46, R20 ;  /* 0x000000002e147229 */ /* 0x000fe20000000014 */
[----:B------:R-:W-:Y:S01]  /*4c40*/  VIADD R0, R8, 0x1 ;  /* 0x0000000108007836 */ /* 0x000fe20000000000 */
[----:B------:R-:W-:Y:S01]  /*4c50*/  IADD3 R9, PT, PT, R9, 0x1, RZ ;  /* 0x0000000109097810 */ /* 0x000fe20007ffe0ff */
[----:B------:R-:W-:Y:S01]  /*4c60*/  VIADD R10, R10, 0x1 ;  /* 0x000000010a0a7836 */ /* 0x000fe20000000000 */
[----:B------:R-:W-:Y:S01]  /*4c70*/  MOV R16, R18 ;  /* 0x0000001200107202 */ /* 0x000fe20000000f00 */
[----:B------:R-:W-:Y:S02]  /*4c80*/  VIADD R11, R11, 0x1 ;  /* 0x000000010b0b7836 */ /* 0x000fe40000000000 */
[----:B------:R-:W-:Y:S01]  /*4c90*/  VIADD R17, R17, 0x1 ;  /* 0x0000000111117836 */ /* 0x000fe20000000000 */
[----:B------:R-:W-:Y:S01]  /*4ca0*/  DADD R20, R20, R52 ;  /* 0x0000000014147229 */ /* 0x000fe20000000034 */
[----:B------:R-:W-:Y:S01]  /*4cb0*/  VIADD R7, R7, 0x1 ;  /* 0x0000000107077836 */ /* 0x000fe20000000000 */
[----:B--2---:R-:W-:Y:S01]  /*4cc0*/  DADD R34, R22, R14 ;  /* 0x0000000016227229 */ /* 0x004fe2000000000e */
[----:B------:R-:W-:-:S07]  /*4cd0*/  IMAD.MOV.U32 R15, RZ, RZ, R19 ;  /* 0x000000ffff0f7224 */ /* 0x000fce00078e0013 */
[----:B------:R-:W-:-:S08]  /*4ce0*/  DMUL R34, R34, -0.5 ;  /* 0xbfe0000022227828 */ /* 0x000fd00000000000 */
[----:B------:R-:W-:-:S08]  /*4cf0*/  DFMA R20, R20, R12, R34 ;  /* 0x0000000c1414722b */ /* 0x000fd00000000022 */
[----:B-1----:R-:W-:-:S08]  /*4d00*/  DFMA R20, R20, R36, R48 ;  /* 0x000000241414722b */ /* 0x002fd00000000030 */
[----:B------:R-:W-:-:S14]  /*4d10*/  DSETP.NE.AND P1, PT, |R20|, +INF , PT ;  /* 0x7ff000001400742a */ /* 0x000fdc0003f25200 */
[----:B------:R0:W-:Y:S04]  /*4d20*/  @!P1 STG.E.64 desc[UR8][R26.64], R48 ;  /* 0x000000301a009986 */ /* 0x0001e8000c101b08 */
[----:B------:R0:W-:Y:S01]  /*4d30*/  @P1 STG.E.64 desc[UR8][R26.64], R20 ;  /* 0x000000141a001986 */ /* 0x0001e2000c101b08 */
[----:B------:R-:W-:-:S13]  /*4d40*/  ISETP.GE.AND P1, PT, R0, R3, PT ;  /* 0x000000030000720c */ /* 0x000fda0003f26270 */
[----:B0-----:R-:W-:Y:S05]  /*4d50*/  @!P1 BRA `(.L_x_142) ;  /* 0xfffffff4008c9947 */ /* 0x001fea000383ffff */
[----:B------:R-:W-:Y:S05]  /*4d60*/  EXIT ;  /* 0x000000000000794d */ /* 0x000fea0003800000 */
        .weak           $__internal_1_$__cuda_sm20_div_rn_f64_full
        .type           $__internal_1_$__cuda_sm20_div_rn_f64_full,@function
        .size           $__internal_1_$__cuda_sm20_div_rn_f64_full,($_Z15compute_voltagePdS_S_dS_iiiiiddiibPiiibiS_$__internal_accurate_pow - $__internal_1_$__cuda_sm20_div_rn_f64_full)
$__internal_1_$__cuda_sm20_div_rn_f64_full:
[----:B------:R-:W-:Y:S01]  /*4d70*/  FSETP.GEU.AND P1, PT, |R35|, 1.469367938527859385e-39, PT ;  /* 0x001000002300780b */ /* 0x000fe20003f2e200 */
[----:B------:R-:W-:Y:S01]  /*4d80*/  IMAD.MOV.U32 R36, RZ, RZ, R38 ;  /* 0x000000ffff247224 */ /* 0x000fe200078e0026 */
[C---:B------:R-:W-:Y:S01]  /*4d90*/  FSETP.GEU.AND P2, PT, |R37|.reuse, 1.469367938527859385e-39, PT ;  /* 0x001000002500780b */ /* 0x040fe20003f4e200 */
[----:B------:R-:W-:Y:S01]  /*4da0*/  IMAD.MOV.U32 R12, RZ, RZ, 0x1ca00000 ;  /* 0x1ca00000ff0c7424 */ /* 0x000fe200078e00ff */
[----:B------:R-:W-:Y:S01]  /*4db0*/  LOP3.LUT R39, R37, 0x800fffff, RZ, 0xc0, !PT ;  /* 0x800fffff25277812 */ /* 0x000fe200078ec0ff */
[----:B------:R-:W-:Y:S01]  /*4dc0*/  IMAD.MOV.U32 R42, RZ, RZ, 0x1 ;  /* 0x00000001ff2a7424 */ /* 0x000fe200078e00ff */
[----:B------:R-:W-:Y:S01]  /*4dd0*/  LOP3.LUT R4, R35, 0x7ff00000, RZ, 0xc0, !PT ;  /* 0x7ff0000023047812 */ /* 0x000fe200078ec0ff */
[----:B------:R-:W-:Y:S01]  /*4de0*/  BSSY.RECONVERGENT B0, `(.L_x_143) ;  /* 0x0000051000007945 */ /* 0x000fe20003800200 */
[----:B------:R-:W-:Y:S02]  /*4df0*/  LOP3.LUT R39, R39, 0x3ff00000, RZ, 0xfc, !PT ;  /* 0x3ff0000027277812 */ /* 0x000fe400078efcff */
[----:B------:R-:W-:-:S03]  /*4e00*/  MOV R40, R34 ;  /* 0x0000002200287202 */ /* 0x000fc60000000f00 */
[C---:B------:R-:W-:Y:S01]  /*4e10*/  @!P1 LOP3.LUT R13, R37.reuse, 0x7ff00000, RZ, 0xc0, !PT ;  /* 0x7ff00000250d9812 */ /* 0x040fe200078ec0ff */
[----:B------:R-:W-:Y:S01]  /*4e20*/  @!P1 IMAD.MOV.U32 R44, RZ, RZ, RZ ;  /* 0x000000ffff2c9224 */ /* 0x000fe200078e00ff */
[----:B------:R-:W-:Y:S02]  /*4e30*/  @!P2 DMUL R38, R36, 8.98846567431157953865e+307 ;  /* 0x7fe000002426a828 */ /* 0x000fe40000000000 */
[----:B------:R-:W-:Y:S02]  /*4e40*/  @!P1 ISETP.GE.U32.AND P3, PT, R4, R13, PT ;  /* 0x0000000d0400920c */ /* 0x000fe40003f66070 */
[----:B------:R-:W-:Y:S02]  /*4e50*/  LOP3.LUT R13, R37, 0x7ff00000, RZ, 0xc0, !PT ;  /* 0x7ff00000250d7812 */ /* 0x000fe400078ec0ff */
[----:B------:R-:W0:Y:S01]  /*4e60*/  MUFU.RCP64H R43, R39 ;  /* 0x00000027002b7308 */ /* 0x000e220000001800 */
[----:B------:R-:W-:Y:S02]  /*4e70*/  @!P1 SEL R41, R12, 0x63400000, !P3 ;  /* 0x634000000c299807 */ /* 0x000fe40005800000 */
[----:B------:R-:W-:-:S02]  /*4e80*/  ISETP.GE.U32.AND P4, PT, R4, R13, PT ;  /* 0x0000000d0400720c */ /* 0x000fc40003f86070 */
[--C-:B------:R-:W-:Y:S02]  /*4e90*/  @!P1 LOP3.LUT R14, R41, 0x80000000, R35.reuse, 0xf8, !PT ;  /* 0x80000000290e9812 */ /* 0x100fe400078ef823 */
[----:B------:R-:W-:Y:S02]  /*4ea0*/  SEL R41, R12, 0x63400000, !P4 ;  /* 0x634000000c297807 */ /* 0x000fe40006000000 */
[----:B------:R-:W-:Y:S01]  /*4eb0*/  @!P1 LOP3.LUT R45, R14, 0x100000, RZ, 0xfc, !PT ;  /* 0x001000000e2d9812 */ /* 0x000fe200078efcff */
[----:B------:R-:W-:Y:S01]  /*4ec0*/  IMAD.MOV.U32 R14, RZ, RZ, R4 ;  /* 0x000000ffff0e7224 */ /* 0x000fe200078e0004 */
[----:B------:R-:W-:-:S06]  /*4ed0*/  LOP3.LUT R41, R41, 0x800fffff, R35, 0xf8, !PT ;  /* 0x800fffff29297812 */ /* 0x000fcc00078ef823 */
[----:B------:R-:W-:Y:S02]  /*4ee0*/  @!P1 DFMA R40, R40, 2, -R44 ;  /* 0x400000002828982b */ /* 0x000fe4000000082c */
[----:B0-----:R-:W-:-:S08]  /*4ef0*/  DFMA R44, R42, -R38, 1 ;  /* 0x3ff000002a2c742b */ /* 0x001fd00000000826 */
[----:B------:R-:W-:Y:S01]  /*4f00*/  DFMA R44, R44, R44, R44 ;  /* 0x0000002c2c2c722b */ /* 0x000fe2000000002c */
[----:B------:R-:W-:-:S07]  /*4f10*/  @!P1 LOP3.LUT R14, R41, 0x7ff00000, RZ, 0xc0, !PT ;  /* 0x7ff00000290e9812 */ /* 0x000fce00078ec0ff */
[----:B------:R-:W-:-:S08]  /*4f20*/  DFMA R42, R42, R44, R42 ;  /* 0x0000002c2a2a722b */ /* 0x000fd0000000002a */
[----:B------:R-:W-:-:S08]  /*4f30*/  DFMA R54, R42, -R38, 1 ;  /* 0x3ff000002a36742b */ /* 0x000fd00000000826 */
[----:B------:R-:W-:-:S08]  /*4f40*/  DFMA R54, R42, R54, R42 ;  /* 0x000000362a36722b */ /* 0x000fd0000000002a */
[----:B------:R-:W-:-:S08]  /*4f50*/  DMUL R44, R54, R40 ;  /* 0x00000028362c7228 */ /* 0x000fd00000000000 */
[----:B------:R-:W-:-:S08]  /*4f60*/  DFMA R42, R44, -R38, R40 ;  /* 0x800000262c2a722b */ /* 0x000fd00000000028 */
[----:B------:R-:W-:Y:S01]  /*4f70*/  DFMA R42, R54, R42, R44 ;  /* 0x0000002a362a722b */ /* 0x000fe2000000002c */
[----:B------:R-:W-:Y:S01]  /*4f80*/  MOV R45, R13 ;  /* 0x0000000d002d7202 */ /* 0x000fe20000000f00 */
[----:B------:R-:W-:Y:S01]  /*4f90*/  VIADD R13, R14, 0xffffffff ;  /* 0xffffffff0e0d7836 */ /* 0x000fe20000000000 */
[----:B------:R-:W-:-:S04]  /*4fa0*/  @!P2 LOP3.LUT R45, R39, 0x7ff00000, RZ, 0xc0, !PT ;  /* 0x7ff00000272da812 */ /* 0x000fc800078ec0ff */
[----:B------:R-:W-:Y:S01]  /*4fb0*/  ISETP.GT.U32.AND P1, PT, R13, 0x7feffffe, PT ;  /* 0x7feffffe0d00780c */ /* 0x000fe20003f24070 */
[----:B------:R-:W-:-:S05]  /*4fc0*/  VIADD R13, R45, 0xffffffff ;  /* 0xffffffff2d0d7836 */ /* 0x000fca0000000000 */
[----:B------:R-:W-:-:S13]  /*4fd0*/  ISETP.GT.U32.OR P1, PT, R13, 0x7feffffe, P1 ;  /* 0x7feffffe0d00780c */ /* 0x000fda0000f24470 */
[----:B------:R-:W-:Y:S05]  /*4fe0*/  @P1 BRA `(.L_x_144) ;  /* 0x00000000006c1947 */ /* 0x000fea0003800000 */
[----:B------:R-:W-:Y:S01]  /*4ff0*/  LOP3.LUT R13, R37, 0x7ff00000, RZ, 0xc0, !PT ;  /* 0x7ff00000250d7812 */ /* 0x000fe200078ec0ff */
[----:B------:R-:W-:-:S03]  /*5000*/  IMAD.MOV.U32 R34, RZ, RZ, RZ ;  /* 0x000000ffff227224 */ /* 0x000fc600078e00ff */
[CC--:B------:R-:W-:Y:S02]  /*5010*/  ISETP.GE.U32.AND P1, PT, R4.reuse, R13.reuse, PT ;  /* 0x0000000d0400720c */ /* 0x0c0fe40003f26070 */
[----:B------:R-:W-:Y:S02]  /*5020*/  VIADDMNMX R4, R4, -R13, 0xb9600000, !PT ;  /* 0xb960000004047446 */ /* 0x000fe4000780090d */
[----:B------:R-:W-:Y:S02]  /*5030*/  SEL R13, R12, 0x63400000, !P1 ;  /* 0x634000000c0d7807 */ /* 0x000fe40004800000 */
[----:B------:R-:W-:-:S05]  /*5040*/  VIMNMX R4, PT, PT, R4, 0x46a00000, PT ;  /* 0x46a0000004047848 */ /* 0x000fca0003fe0100 */
[----:B------:R-:W-:-:S05]  /*5050*/  IMAD.IADD R4, R4, 0x1, -R13 ;  /* 0x0000000104047824 */ /* 0x000fca00078e0a0d */
[----:B------:R-:W-:-:S06]  /*5060*/  IADD3 R35, PT, PT, R4, 0x7fe00000, RZ ;  /* 0x7fe0000004237810 */ /* 0x000fcc0007ffe0ff */
[----:B------:R-:W-:-:S10]  /*5070*/  DMUL R12, R42, R34 ;  /* 0x000000222a0c7228 */ /* 0x000fd40000000000 */
[----:B------:R-:W-:-:S13]  /*5080*/  FSETP.GTU.AND P1, PT, |R13|, 1.469367938527859385e-39, PT ;  /* 0x001000000d00780b */ /* 0x000fda0003f2c200 */
[----:B------:R-:W-:Y:S05]  /*5090*/  @P1 BRA `(.L_x_145) ;  /* 0x0000000000941947 */ /* 0x000fea0003800000 */
[----:B------:R-:W-:-:S06]  /*50a0*/  DFMA R38, R42, -R38, R40 ;  /* 0x800000262a26722b */ /* 0x000fcc0000000028 */
[----:B------:R-:W-:-:S04]  /*50b0*/  IMAD.MOV.U32 R38, RZ, RZ, RZ ;  /* 0x000000ffff267224 */ /* 0x000fc800078e00ff */
[C---:B------:R-:W-:Y:S02]  /*50c0*/  FSETP.NEU.AND P1, PT, R39.reuse, RZ, PT ;  /* 0x000000ff2700720b */ /* 0x040fe40003f2d000 */
[----:B------:R-:W-:-:S04]  /*50d0*/  LOP3.LUT R36, R39, 0x80000000, R37, 0x48, !PT ;  /* 0x8000000027247812 */ /* 0x000fc800078e4825 */
[----:B------:R-:W-:-:S07]  /*50e0*/  LOP3.LUT R39, R36, R35, RZ, 0xfc, !PT ;  /* 0x0000002324277212 */ /* 0x000fce00078efcff */
[----:B------:R-:W-:Y:S05]  /*50f0*/  @!P1 BRA `(.L_x_145) ;  /* 0x00000000007c9947 */ /* 0x000fea0003800000 */
[----:B------:R-:W-:Y:S01]  /*5100*/  IMAD.MOV R35, RZ, RZ, -R4 ;  /* 0x000000ffff237224 */ /* 0x000fe200078e0a04 */
[----:B------:R-:W-:Y:S02]  /*5110*/  MOV R34, RZ ;  /* 0x000000ff00227202 */ /* 0x000fe40000000f00 */
[----:B------:R-:W-:-:S04]  /*5120*/  IADD3 R4, PT, PT, -R4, -0x43300000, RZ ;  /* 0xbcd0000004047810 */ /* 0x000fc80007ffe1ff */
[----:B------:R-:W-:Y:S02]  /*5130*/  DFMA R34, R12, -R34, R42 ;  /* 0x800000220c22722b */ /* 0x000fe4000000002a */
[----:B------:R-:W-:-:S08]  /*5140*/  DMUL.RP R42, R42, R38 ;  /* 0x000000262a2a7228 */ /* 0x000fd00000008000 */
[----:B------:R-:W-:Y:S02]  /*5150*/  FSETP.NEU.AND P1, PT, |R35|, R4, PT ;  /* 0x000000042300720b */ /* 0x000fe40003f2d200 */
[----:B------:R-:W-:Y:S02]  /*5160*/  LOP3.LUT R35, R43, R36, RZ, 0x3c, !PT ;  /* 0x000000242b237212 */ /* 0x000fe400078e3cff */
[----:B------:R-:W-:Y:S02]  /*5170*/  FSEL R12, R42, R12, !P1 ;  /* 0x0000000c2a0c7208 */ /* 0x000fe40004800000 */
[----:B------:R-:W-:Y:S01]  /*5180*/  FSEL R13, R35, R13, !P1 ;  /* 0x0000000d230d7208 */ /* 0x000fe20004800000 */
[----:B------:R-:W-:Y:S06]  /*5190*/  BRA `(.L_x_145) ;  /* 0x0000000000547947 */ /* 0x000fec0003800000 */
.L_x_144:
[----:B------:R-:W-:-:S14]  /*51a0*/  DSETP.NAN.AND P1, PT, R34, R34, PT ;  /* 0x000000222200722a */ /* 0x000fdc0003f28000 */
[----:B------:R-:W-:Y:S05]  /*51b0*/  @P1 BRA `(.L_x_146) ;  /* 0x0000000000441947 */ /* 0x000fea0003800000 */
[----:B------:R-:W-:-:S14]  /*51c0*/  DSETP.NAN.AND P1, PT, R36, R36, PT ;  /* 0x000000242400722a */ /* 0x000fdc0003f28000 */
[----:B------:R-:W-:Y:S05]  /*51d0*/  @P1 BRA `(.L_x_147) ;  /* 0x0000000000301947 */ /* 0x000fea0003800000 */
[----:B------:R-:W-:Y:S01]  /*51e0*/  ISETP.NE.AND P1, PT, R14, R45, PT ;  /* 0x0000002d0e00720c */ /* 0x000fe20003f25270 */
[----:B------:R-:W-:Y:S02]  /*51f0*/  IMAD.MOV.U32 R12, RZ, RZ, 0x0 ;  /* 0x00000000ff0c7424 */ /* 0x000fe400078e00ff */
[----:B------:R-:W-:-:S10]  /*5200*/  IMAD.MOV.U32 R13, RZ, RZ, -0x80000 ;  /* 0xfff80000ff0d7424 */ /* 0x000fd400078e00ff */
[----:B------:R-:W-:Y:S05]  /*5210*/  @!P1 BRA `(.L_x_145) ;  /* 0x0000000000349947 */ /* 0x000fea0003800000 */
[----:B------:R-:W-:Y:S02]  /*5220*/  ISETP.NE.AND P1, PT, R14, 0x7ff00000, PT ;  /* 0x7ff000000e00780c */ /* 0x000fe40003f25270 */
[----:B------:R-:W-:Y:S02]  /*5230*/  LOP3.LUT R13, R35, 0x80000000, R37, 0x48, !PT ;  /* 0x80000000230d7812 */ /* 0x000fe400078e4825 */
[----:B------:R-:W-:-:S13]  /*5240*/  ISETP.EQ.OR P1, PT, R45, RZ, !P1 ;  /* 0x000000ff2d00720c */ /* 0x000fda0004f22670 */
[----:B------:R-:W-:Y:S01]  /*5250*/  @P1 LOP3.LUT R4, R13, 0x7ff00000, RZ, 0xfc, !PT ;  /* 0x7ff000000d041812 */ /* 0x000fe200078efcff */
[----:B------:R-:W-:Y:S01]  /*5260*/  @!P1 IMAD.MOV.U32 R12, RZ, RZ, RZ ;  /* 0x000000ffff0c9224 */ /* 0x000fe200078e00ff */
[----:B------:R-:W-:-:S03]  /*5270*/  @P1 MOV R12, RZ ;  /* 0x000000ff000c1202 */ /* 0x000fc60000000f00 */
[----:B------:R-:W-:Y:S01]  /*5280*/  @P1 IMAD.MOV.U32 R13, RZ, RZ, R4 ;  /* 0x000000ffff0d1224 */ /* 0x000fe200078e0004 */
[----:B------:R-:W-:Y:S06]  /*5290*/  BRA `(.L_x_145) ;  /* 0x0000000000147947 */ /* 0x000fec0003800000 */
.L_x_147:
[----:B------:R-:W-:Y:S01]  /*52a0*/  LOP3.LUT R13, R37, 0x80000, RZ, 0xfc, !PT ;  /* 0x00080000250d7812 */ /* 0x000fe200078efcff */
[----:B------:R-:W-:Y:S01]  /*52b0*/  IMAD.MOV.U32 R12, RZ, RZ, R36 ;  /* 0x000000ffff0c7224 */ /* 0x000fe200078e0024 */
[----:B------:R-:W-:Y:S06]  /*52c0*/  BRA `(.L_x_145) ;  /* 0x0000000000087947 */ /* 0x000fec0003800000 */
.L_x_146:
[----:B------:R-:W-:Y:S01]  /*52d0*/  LOP3.LUT R13, R35, 0x80000, RZ, 0xfc, !PT ;  /* 0x00080000230d7812 */ /* 0x000fe200078efcff */
[----:B------:R-:W-:-:S07]  /*52e0*/  IMAD.MOV.U32 R12, RZ, RZ, R34 ;  /* 0x000000ffff0c7224 */ /* 0x000fce00078e0022 */
.L_x_145:
[----:B------:R-:W-:Y:S05]  /*52f0*/  BSYNC.RECONVERGENT B0 ;  /* 0x0000000000007941 */ /* 0x000fea0003800200 */
.L_x_143:
[----:B------:R-:W-:Y:S01]  /*5300*/  MOV R34, R0 ;  /* 0x0000000000227202 */ /* 0x000fe20000000f00 */
[----:B------:R-:W-:-:S04]  /*5310*/  IMAD.MOV.U32 R35, RZ, RZ, 0x0 ;  /* 0x00000000ff237424 */ /* 0x000fc800078e00ff */
[----:B------:R-:W-:Y:S05]  /*5320*/  RET.REL.NODEC R34 `(_Z15compute_voltagePdS_S_dS_iiiiiddiibPiiibiS_) ;  /* 0xffffffac22347950 */ /* 0x000fea0003c3ffff */
        .type           $_Z15compute_voltagePdS_S_dS_iiiiiddiibPiiibiS_$__internal_accurate_pow,@function
        .size           $_Z15compute_voltagePdS_S_dS_iiiiiddiibPiiibiS_$__internal_accurate_pow,(.L_x_601 - $_Z15compute_voltagePdS_S_dS_iiiiiddiibPiiibiS_$__internal_accurate_pow)
$_Z15compute_voltagePdS_S_dS_iiiiiddiibPiiibiS_$__internal_accurate_pow:
[----:B------:R-:W-:Y:S01]  /*5330*/  IMAD.MOV.U32 R4, RZ, RZ, 0x3f5205bc ;  /* 0x3f5205bcff047424 */ /* 0x000fe200078e00ff */
[----:B------:R-:W-:Y:S01]  /*5340*/  MOV R21, 0x3ed0f5d2 ;  /* 0x3ed0f5d200157802 */ /* 0x000fe20000000f00 */
[----:B------:R-:W-:Y:S01]  /*5350*/  IMAD.MOV.U32 R16, RZ, RZ, RZ ;  /* 0x000000ffff107224 */ /* 0x000fe200078e00ff */
[----:B------:R-:W-:Y:S01]  /*5360*/  UMOV UR6, 0x7d2cafe2 ;  /* 0x7d2cafe200067882 */ /* 0x000fe20000000000 */
[----:B------:R-:W-:Y:S01]  /*5370*/  IMAD.MOV.U32 R20, RZ, RZ, 0x41ad3b5a ;  /* 0x41ad3b5aff147424 */ /* 0x000fe200078e00ff */
[----:B------:R-:W-:Y:S01]  /*5380*/  LOP3.LUT R4, R4, 0x800fffff, RZ, 0xc0, !PT ;  /* 0x800fffff04047812 */ /* 0x000fe200078ec0ff */
[----:B------:R-:W-:Y:S01]  /*5390*/  UMOV UR7, 0x3eb0f5ff ;  /* 0x3eb0f5ff00077882 */ /* 0x000fe20000000000 */
[----:B------:R-:W-:Y:S01]  /*53a0*/  UMOV UR8, 0x3b39803f ;  /* 0x3b39803f00087882 */ /* 0x000fe20000000000 */
[----:B------:R-:W-:Y:S01]  /*53b0*/  UMOV UR9, 0x3c7abc9e ;  /* 0x3c7abc9e00097882 */ /* 0x000fe20000000000 */
[----:B------:R-:W-:Y:S01]  /*53c0*/  LOP3.LUT R5, R4, 0x3ff00000, RZ, 0xfc, !PT ;  /* 0x3ff0000004057812 */ /* 0x000fe200078efcff */
[----:B------:R-:W-:-:S03]  /*53d0*/  IMAD.MOV.U32 R4, RZ, RZ, 0x1a36e2f ;  /* 0x01a36e2fff047424 */ /* 0x000fc600078e00ff */
[----:B------:R-:W-:-:S13]  /*53e0*/  ISETP.GE.U32.AND P0, PT, R5, 0x3ff6a09f, PT ;  /* 0x3ff6a09f0500780c */ /* 0x000fda0003f06070 */
[----:B------:R-:W-:-:S05]  /*53f0*/  @P0 IADD3 R9, PT, PT, R5, -0x100000, RZ ;  /* 0xfff0000005090810 */ /* 0x000fca0007ffe0ff */
[----:B------:R-:W-:Y:S02]  /*5400*/  @P0 IMAD.MOV.U32 R5, RZ, RZ, R9 ;  /* 0x000000ffff050224 */ /* 0x000fe400078e0009 */
[----:B------:R-:W-:-:S04]  /*5410*/  IMAD.MOV.U32 R9, RZ, RZ, 0x3f5 ;  /* 0x000003f5ff097424 */ /* 0x000fc800078e00ff */
[----:B------:R-:W-:-:S06]  /*5420*/  DADD R10, R4, 1 ;  /* 0x3ff00000040a7429 */ /* 0x000fcc0000000000 */
[----:B------:R-:W0:Y:S02]  /*5430*/  MUFU.RCP64H R17, R11 ;  /* 0x0000000b00117308 */ /* 0x000e240000001800 */
[----:B0-----:R-:W-:-:S08]  /*5440*/  DFMA R12, -R10, R16, 1 ;  /* 0x3ff000000a0c742b */ /* 0x001fd00000000110 */
[----:B------:R-:W-:Y:S02]  /*5450*/  DFMA R18, R12, R12, R12 ;  /* 0x0000000c0c12722b */ /* 0x000fe4000000000c */
[----:B------:R-:W-:-:S06]  /*5460*/  DADD R12, R4, -1 ;  /* 0xbff00000040c7429 */ /* 0x000fcc0000000000 */
[----:B------:R-:W-:-:S08]  /*5470*/  DFMA R18, R16, R18, R16 ;  /* 0x000000121012722b */ /* 0x000fd00000000010 */
[----:B------:R-:W-:-:S08]  /*5480*/  DMUL R4, R12, R18 ;  /* 0x000000120c047228 */ /* 0x000fd00000000000 */
[----:B------:R-:W-:-:S08]  /*5490*/  DFMA R4, R12, R18, R4 ;  /* 0x000000120c04722b */ /* 0x000fd00000000004 */
[-C--:B------:R-:W-:Y:S02]  /*54a0*/  DMUL R16, R4, R4.reuse ;  /* 0x0000000404107228 */ /* 0x080fe40000000000 */
[----:B------:R-:W-:Y:S02]  /*54b0*/  DADD R22, R12, -R4 ;  /* 0x000000000c167229 */ /* 0x000fe40000000804 */
[----:B------:R-:W-:-:S04]  /*54c0*/  DMUL R26, R4, R4 ;  /* 0x00000004041a7228 */ /* 0x000fc80000000000 */
[----:B------:R-:W-:Y:S01]  /*54d0*/  DFMA R10, R16, UR6, R20 ;  /* 0x00000006100a7c2b */ /* 0x000fe20008000014 */
[----:B------:R-:W-:Y:S01]  /*54e0*/  UMOV UR6, 0x75488a3f ;  /* 0x75488a3f00067882 */ /* 0x000fe20000000000 */
[----:B------:R-:W-:Y:S01]  /*54f0*/  UMOV UR7, 0x3ef3b20a ;  /* 0x3ef3b20a00077882 */ /* 0x000fe20000000000 */
[----:B------:R-:W-:-:S05]  /*5500*/  DADD R22, R22, R22 ;  /* 0x0000000016167229 */ /* 0x000fca0000000016 */
[----:B------:R-:W-:Y:S01]  /*5510*/  DFMA R10, R16, R10, UR6 ;  /* 0x00000006100a7e2b */ /* 0x000fe2000800000a */
[----:B------:R-:W-:Y:S01]  /*5520*/  UMOV UR6, 0xe4faecd5 ;  /* 0xe4faecd500067882 */ /* 0x000fe20000000000 */
[----:B------:R-:W-:Y:S01]  /*5530*/  UMOV UR7, 0x3f1745cd ;  /* 0x3f1745cd00077882 */ /* 0x000fe20000000000 */
[----:B------:R-:W-:Y:S02]  /*5540*/  DFMA R12, R12, -R4, R22 ;  /* 0x800000040c0c722b */ /* 0x000fe40000000016 */
[----:B------:R-:W-:-:S03]  /*5550*/  DMUL R22, R4, R26 ;  /* 0x0000001a04167228 */ /* 0x000fc60000000000 */
[----:B------:R-:W-:Y:S01]  /*5560*/  DFMA R10, R16, R10, UR6 ;  /* 0x00000006100a7e2b */ /* 0x000fe2000800000a */
[----:B------:R-:W-:Y:S01]  /*5570*/  UMOV UR6, 0x258a578b ;  /* 0x258a578b00067882 */ /* 0x000fe20000000000 */
[----:B------:R-:W-:Y:S01]  /*5580*/  UMOV UR7, 0x3f3c71c7 ;  /* 0x3f3c71c700077882 */ /* 0x000fe20000000000 */
[----:B------:R-:W-:Y:S02]  /*5590*/  DMUL R12, R18, R12 ;  /* 0x0000000c120c7228 */ /* 0x000fe40000000000 */
[C---:B------:R-:W-:Y:S02]  /*55a0*/  DFMA R18, R4.reuse, R4, -R26 ;  /* 0x000000040412722b */ /* 0x040fe4000000081a */
[----:B------:R-:W-:Y:S02]  /*55b0*/  DFMA R28, R4, R26, -R22 ;  /* 0x0000001a041c722b */ /* 0x000fe40000000816 */
[----:B------:R-:W-:Y:S01]  /*55c0*/  DFMA R10, R16, R10, UR6 ;  /* 0x00000006100a7e2b */ /* 0x000fe2000800000a */
[----:B------:R-:W-:Y:S01]  /*55d0*/  UMOV UR6, 0x9242b910 ;  /* 0x9242b91000067882 */ /* 0x000fe20000000000 */
[----:B------:R-:W-:-:S04]  /*55e0*/  UMOV UR7, 0x3f624924 ;  /* 0x3f62492400077882 */ /* 0x000fc80000000000 */
[----:B------:R-:W-:Y:S02]  /*55f0*/  DFMA R28, R12, R26, R28 ;  /* 0x0000001a0c1c722b */ /* 0x000fe4000000001c */
[----:B------:R-:W-:Y:S01]  /*5600*/  DFMA R10, R16, R10, UR6 ;  /* 0x00000006100a7e2b */ /* 0x000fe2000800000a */
[----:B------:R-:W-:Y:S01]  /*5610*/  UMOV UR6, 0x99999dfb ;  /* 0x99999dfb00067882 */ /* 0x000fe20000000000 */
[----:B------:R-:W-:-:S06]  /*5620*/  UMOV UR7, 0x3f899999 ;  /* 0x3f89999900077882 */ /* 0x000fcc0000000000 */
[----:B------:R-:W-:Y:S01]  /*5630*/  DFMA R20, R16, R10, UR6 ;  /* 0x0000000610147e2b */ /* 0x000fe2000800000a */
[----:B------:R-:W-:Y:S01]  /*5640*/  UMOV UR6, 0x55555555 ;  /* 0x5555555500067882 */ /* 0x000fe20000000000 */
[----:B------:R-:W-:-:S06]  /*5650*/  UMOV UR7, 0x3fb55555 ;  /* 0x3fb5555500077882 */ /* 0x000fcc0000000000 */
[----:B------:R-:W-:-:S08]  /*5660*/  DFMA R10, R16, R20, UR6 ;  /* 0x00000006100a7e2b */ /* 0x000fd00008000014 */
[----:B------:R-:W-:Y:S01]  /*5670*/  DADD R24, -R10, UR6 ;  /* 0x000000060a187e29 */ /* 0x000fe20008000100 */
[----:B------:R-:W-:Y:S01]  /*5680*/  UMOV UR6, 0xb9e7b0 ;  /* 0x00b9e7b000067882 */ /* 0x000fe20000000000 */
[----:B------:R-:W-:-:S06]  /*5690*/  UMOV UR7, 0x3c46a4cb ;  /* 0x3c46a4cb00077882 */ /* 0x000fcc0000000000 */
[----:B------:R-:W-:Y:S01]  /*56a0*/  DFMA R24, R16, R20, R24 ;  /* 0x000000141018722b */ /* 0x000fe20000000018 */
[----:B------:R-:W-:Y:S02]  /*56b0*/  VIADD R21, R13, 0x100000 ;  /* 0x001000000d157836 */ /* 0x000fe40000000000 */
[----:B------:R-:W-:-:S05]  /*56c0*/  IMAD.MOV.U32 R20, RZ, RZ, R12 ;  /* 0x000000ffff147224 */ /* 0x000fca00078e000c */
[----:B------:R-:W-:Y:S01]  /*56d0*/  DADD R24, R24, -UR6 ;  /* 0x8000000618187e29 */ /* 0x000fe20008000000 */
[----:B------:R-:W-:Y:S01]  /*56e0*/  UMOV UR6, 0x80000000 ;  /* 0x8000000000067882 */ /* 0x000fe20000000000 */
[----:B------:R-:W-:Y:S01]  /*56f0*/  DFMA R18, R4, R20, R18 ;  /* 0x000000140412722b */ /* 0x000fe20000000012 */
[----:B------:R-:W-:-:S05]  /*5700*/  UMOV UR7, 0x43300000 ;  /* 0x4330000000077882 */ /* 0x000fca0000000000 */
[----:B------:R-:W-:Y:S02]  /*5710*/  DADD R16, R10, R24 ;  /* 0x000000000a107229 */ /* 0x000fe40000000018 */
[----:B------:R-:W-:-:S06]  /*5720*/  DFMA R18, R4, R18, R28 ;  /* 0x000000120412722b */ /* 0x000fcc000000001c */
[----:B------:R-:W-:Y:S02]  /*5730*/  DMUL R20, R16, R22 ;  /* 0x0000001610147228 */ /* 0x000fe40000000000 */
[----:B------:R-:W-:-:S06]  /*5740*/  DADD R10, R10, -R16 ;  /* 0x000000000a0a7229 */ /* 0x000fcc0000000810 */
[----:B------:R-:W-:Y:S02]  /*5750*/  DFMA R26, R16, R22, -R20 ;  /* 0x00000016101a722b */ /* 0x000fe40000000814 */
[----:B------:R-:W-:-:S06]  /*5760*/  DADD R10, R24, R10 ;  /* 0x00000000180a7229 */ /* 0x000fcc000000000a */
[----:B------:R-:W-:-:S08]  /*5770*/  DFMA R18, R16, R18, R26 ;  /* 0x000000121012722b */ /* 0x000fd0000000001a */
[----:B------:R-:W-:-:S08]  /*5780*/  DFMA R10, R10, R22, R18 ;  /* 0x000000160a0a722b */ /* 0x000fd00000000012 */
[----:B------:R-:W-:-:S08]  /*5790*/  DADD R16, R20, R10 ;  /* 0x0000000014107229 */ /* 0x000fd0000000000a */
[--C-:B------:R-:W-:Y:S02]  /*57a0*/  DADD R18, R4, R16.reuse ;  /* 0x0000000004127229 */ /* 0x100fe40000000010 */
[----:B------:R-:W-:-:S06]  /*57b0*/  DADD R20, R20, -R16 ;  /* 0x0000000014147229 */ /* 0x000fcc0000000810 */
[----:B------:R-:W-:Y:S02]  /*57c0*/  DADD R4, R4, -R18 ;  /* 0x0000000004047229 */ /* 0x000fe40000000812 */
[----:B------:R-:W-:Y:S01]  /*57d0*/  DADD R20, R10, R20 ;  /* 0x000000000a147229 */ /* 0x000fe20000000014 */
[C---:B------:R-:W-:Y:S01]  /*57e0*/  IADD3 R10, PT, PT, R9.reuse, -0x3ff, RZ ;  /* 0xfffffc01090a7810 */ /* 0x040fe20007ffe0ff */
[----:B------:R-:W-:Y:S02]  /*57f0*/  @P0 VIADD R10, R9, 0xfffffc02 ;  /* 0xfffffc02090a0836 */ /* 0x000fe40000000000 */
[----:B------:R-:W-:Y:S02]  /*5800*/  IMAD.MOV.U32 R11, RZ, RZ, 0x43300000 ;  /* 0x43300000ff0b7424 */ /* 0x000fe400078e00ff */
[----:B------:R-:W-:Y:S01]  /*5810*/  DADD R4, R16, R4 ;  /* 0x0000000010047229 */ /* 0x000fe20000000004 */
[----:B------:R-:W-:-:S07]  /*5820*/  LOP3.LUT R10, R10, 0x80000000, RZ, 0x3c, !PT ;  /* 0x800000000a0a7812 */ /* 0x000fce00078e3cff */
[----:B------:R-:W-:-:S08]  /*5830*/  DADD R4, R20, R4 ;  /* 0x0000000014047229 */ /* 0x000fd00000000004 */
[----:B------:R-:W-:Y:S02]  /*5840*/  DADD R4, R12, R4 ;  /* 0x000000000c047229 */ /* 0x000fe40000000004 */
[----:B------:R-:W-:Y:S01]  /*5850*/  DADD R12, R10, -UR6 ;  /* 0x800000060a0c7e29 */ /* 0x000fe20008000000 */
[----:B------:R-:W-:Y:S01]  /*5860*/  UMOV UR6, 0xfefa39ef ;  /* 0xfefa39ef00067882 */ /* 0x000fe20000000000 */
[----:B------:R-:W-:-:S04]  /*5870*/  UMOV UR7, 0x3fe62e42 ;  /* 0x3fe62e4200077882 */ /* 0x000fc80000000000 */
[----:B------:R-:W-:-:S08]  /*5880*/  DADD R10, R18, R4 ;  /* 0x00000000120a7229 */ /* 0x000fd00000000004 */
[--C-:B------:R-:W-:Y:S02]  /*5890*/  DFMA R16, R12, UR6, R10.reuse ;  /* 0x000000060c107c2b */ /* 0x100fe4000800000a */
[----:B------:R-:W-:-:S06]  /*58a0*/  DADD R18, R18, -R10 ;  /* 0x0000000012127229 */ /* 0x000fcc000000080a */
[----:B------:R-:W-:Y:S02]  /*58b0*/  DFMA R20, R12, -UR6, R16 ;  /* 0x800000060c147c2b */ /* 0x000fe40008000010 */
[----:B------:R-:W-:-:S06]  /*58c0*/  DADD R18, R4, R18 ;  /* 0x0000000004127229 */ /* 0x000fcc0000000012 */
[----:B------:R-:W-:-:S08]  /*58d0*/  DADD R20, -R10, R20 ;  /* 0x000000000a147229 */ /* 0x000fd00000000114 */
[----:B------:R-:W-:-:S08]  /*58e0*/  DADD R18, R18, -R20 ;  /* 0x0000000012127229 */ /* 0x000fd00000000814 */
[----:B------:R-:W-:Y:S01]  /*58f0*/  DFMA R18, R12, UR8, R18 ;  /* 0x000000080c127c2b */ /* 0x000fe20008000012 */
[----:B------:R-:W-:Y:S01]  /*5900*/  IMAD.MOV.U32 R12, RZ, RZ, 0x652b82fe ;  /* 0x652b82feff0c7424 */ /* 0x000fe200078e00ff */
[----:B------:R-:W-:-:S06]  /*5910*/  MOV R13, 0x3ff71547 ;  /* 0x3ff71547000d7802 */ /* 0x000fcc0000000f00 */
[----:B------:R-:W-:-:S08]  /*5920*/  DADD R10, R16, R18 ;  /* 0x00000000100a7229 */ /* 0x000fd00000000012 */
[----:B------:R-:W-:Y:S02]  /*5930*/  DADD R16, R16, -R10 ;  /* 0x0000000010107229 */ /* 0x000fe4000000080a */
[----:B------:R-:W-:-:S06]  /*5940*/  DMUL R4, R10, 2 ;  /* 0x400000000a047828 */ /* 0x000fcc0000000000 */
[----:B------:R-:W-:Y:S02]  /*5950*/  DADD R16, R18, R16 ;  /* 0x0000000012107229 */ /* 0x000fe40000000010 */
[----:B------:R-:W-:-:S08]  /*5960*/  DFMA R10, R10, 2, -R4 ;  /* 0x400000000a0a782b */ /* 0x000fd00000000804 */
[----:B------:R-:W-:-:S08]  /*5970*/  DFMA R16, R16, 2, R10 ;  /* 0x400000001010782b */ /* 0x000fd0000000000a */
[----:B------:R-:W-:-:S08]  /*5980*/  DADD R10, R4, R16 ;  /* 0x00000000040a7229 */ /* 0x000fd00000000010 */
[----:B------:R-:W-:Y:S02]  /*5990*/  DFMA R12, R10, R12, 6.75539944105574400000e+15 ;  /* 0x433800000a0c742b */ /* 0x000fe4000000000c */
[----:B------:R-:W-:Y:S01]  /*59a0*/  FSETP.GEU.AND P0, PT, |R11|, 4.1917929649353027344, PT ;  /* 0x4086232b0b00780b */ /* 0x000fe20003f0e200 */
[----:B------:R-:W-:-:S05]  /*59b0*/  DADD R4, R4, -R10 ;  /* 0x0000000004047229 */ /* 0x000fca000000080a */
[----:B------:R-:W-:-:S03]  /*59c0*/  DADD R18, R12, -6.75539944105574400000e+15 ;  /* 0xc33800000c127429 */ /* 0x000fc60000000000 */
[----:B------:R-:W-:-:S05]  /*59d0*/  DADD R16, R16, R4 ;  /* 0x0000000010107229 */ /* 0x000fca0000000004 */
        /* <DEDUP_REMOVED lines=35> */
[----:B------:R-:W-:Y:S01]  /*5c10*/  IMAD R5, R12, 0x100000, R19 ;  /* 0x001000000c057824 */ /* 0x000fe200078e0213 */
[----:B------:R-:W-:Y:S01]  /*5c20*/  MOV R4, R18 ;  /* 0x0000001200047202 */ /* 0x000fe20000000f00 */
[----:B------:R-:W-:Y:S06]  /*5c30*/  @!P0 BRA `(.L_x_148) ;  /* 0x0000000000388947 */ /* 0x000fec0003800000 */
[----:B------:R-:W-:Y:S01]  /*5c40*/  FSETP.GEU.AND P1, PT, |R11|, 4.2275390625, PT ;  /* 0x408748000b00780b */ /* 0x000fe20003f2e200 */
[C---:B------:R-:W-:Y:S02]  /*5c50*/  DADD R4, R10.reuse, +INF ;  /* 0x7ff000000a047429 */ /* 0x040fe40000000000 */
[----:B------:R-:W-:-:S08]  /*5c60*/  DSETP.GEU.AND P0, PT, R10, RZ, PT ;  /* 0x000000ff0a00722a */ /* 0x000fd00003f0e000 */
[----:B------:R-:W-:Y:S02]  /*5c70*/  FSEL R4, R4, RZ, P0 ;  /* 0x000000ff04047208 */ /* 0x000fe40000000000 */
[----:B------:R-:W-:Y:S01]  /*5c80*/  FSEL R5, R5, RZ, P0 ;  /* 0x000000ff05057208 */ /* 0x000fe20000000000 */
[----:B------:R-:W-:Y:S06]  /*5c90*/  @P1 BRA `(.L_x_148) ;  /* 0x0000000000201947 */ /* 0x000fec0003800000 */
[----:B------:R-:W-:-:S04]  /*5ca0*/  LEA.HI R4, R12, R12, RZ, 0x1 ;  /* 0x0000000c0c047211 */ /* 0x000fc800078f08ff */
[----:B------:R-:W-:Y:S01]  /*5cb0*/  SHF.R.S32.HI R5, RZ, 0x1, R4 ;  /* 0x00000001ff057819 */ /* 0x000fe20000011404 */
[----:B------:R-:W-:-:S04]  /*5cc0*/  IMAD.MOV.U32 R4, RZ, RZ, R18 ;  /* 0x000000ffff047224 */ /* 0x000fc800078e0012 */
[----:B------:R-:W-:Y:S02]  /*5cd0*/  IMAD.IADD R10, R12, 0x1, -R5 ;  /* 0x000000010c0a7824 */ /* 0x000fe400078e0a05 */
[----:B------:R-:W-:-:S03]  /*5ce0*/  IMAD R5, R5, 0x100000, R19 ;  /* 0x0010000005057824 */ /* 0x000fc600078e0213 */
[----:B------:R-:W-:Y:S02]  /*5cf0*/  LEA R11, R10, 0x3ff00000, 0x14 ;  /* 0x3ff000000a0b7811 */ /* 0x000fe400078ea0ff */
[----:B------:R-:W-:-:S06]  /*5d00*/  MOV R10, RZ ;  /* 0x000000ff000a7202 */ /* 0x000fcc0000000f00 */
[----:B------:R-:W-:-:S11]  /*5d10*/  DMUL R4, R4, R10 ;  /* 0x0000000a04047228 */ /* 0x000fd60000000000 */
.L_x_148:
[----:B------:R-:W-:Y:S02]  /*5d20*/  DFMA R10, R16, R4, R4 ;  /* 0x00000004100a722b */ /* 0x000fe40000000004 */
[----:B------:R-:W-:-:S08]  /*5d30*/  DSETP.NEU.AND P0, PT, |R4|, +INF , PT ;  /* 0x7ff000000400742a */ /* 0x000fd00003f0d200 */
[----:B------:R-:W-:Y:S01]  /*5d40*/  FSEL R12, R4, R10, !P0 ;  /* 0x0000000a040c7208 */ /* 0x000fe20004000000 */
[----:B------:R-:W-:Y:S01]  /*5d50*/  IMAD.MOV.U32 R4, RZ, RZ, R0 ;  /* 0x000000ffff047224 */ /* 0x000fe200078e0000 */
[----:B------:R-:W-:Y:S01]  /*5d60*/  FSEL R13, R5, R11, !P0 ;  /* 0x0000000b050d7208 */ /* 0x000fe20004000000 */
[----:B------:R-:W-:-:S04]  /*5d70*/  IMAD.MOV.U32 R5, RZ, RZ, 0x0 ;  /* 0x00000000ff057424 */ /* 0x000fc800078e00ff */
[----:B------:R-:W-:Y:S05]  /*5d80*/  RET.REL.NODEC R4 `(_Z15compute_voltagePdS_S_dS_iiiiiddiibPiiibiS_) ;  /* 0xffffffa0049c7950 */ /* 0x000fea0003c3ffff */
.L_x_149:
        /* <DEDUP_REMOVED lines=15> */
.L_x_601:


//--------------------- .text._Z11updateStatePdS_ii --------------------------
	.section	.text._Z11updateStatePdS_ii,"ax",@progbits
	.align	128
        .global         _Z11updateStatePdS_ii
        .type           _Z11updateStatePdS_ii,@function
        .size           _Z11updateStatePdS_ii,(.L_x_615 - _Z11updateStatePdS_ii)
        .other          _Z11updateStatePdS_ii,@"STO_CUDA_ENTRY STV_DEFAULT"
_Z11updateStatePdS_ii:
.text._Z11updateStatePdS_ii:
[----:B------:R-:W-:Y:S08]  /*0000*/  LDC R1, c[0x0][0x37c] ;  /* 0x0000df00ff017b82 */ /* 0x000ff00000000800 */
[----:B------:R-:W0:Y:S02]  /*0010*/  LDC R6, c[0x0][0x394] ;  /* 0x0000e500ff067b82 */ /* 0x000e240000000800 */
[----:B0-----:R-:W-:-:S13]  /*0020*/  ISETP.GE.AND P0, PT, R6, 0x1, PT ;  /* 0x000000010600780c */ /* 0x001fda0003f06270 */
[----:B------:R-:W-:Y:S05]  /*0030*/  @!P0 EXIT ;  /* 0x000000000000894d */ /* 0x000fea0003800000 */
[----:B------:R-:W0:Y:S01]  /*0040*/  S2R R9, SR_TID.X ;  /* 0x0000000000097919 */ /* 0x000e220000002100 */
[----:B------:R-:W1:Y:S01]  /*0050*/  S2UR UR4, SR_CTAID.X ;  /* 0x00000000000479c3 */ /* 0x000e620000002500 */
[----:B------:R-:W2:Y:S07]  /*0060*/  LDCU.64 UR6, c[0x0][0x358] ;  /* 0x00006b00ff0677ac */ /* 0x000eae0008000a00 */
[----:B------:R-:W1:Y:S01]  /*0070*/  LDC R7, c[0x0][0x390] ;  /* 0x0000e400ff077b82 */ /* 0x000e620000000800 */
[----:B0-----:R-:W-:-:S02]  /*0080*/  IMAD R9, R9, R6, RZ ;  /* 0x0000000609097224 */ /* 0x001fc400078e02ff */
[----:B-1----:R-:W-:-:S03]  /*0090*/  IMAD R0, R7, UR4, RZ ;  /* 0x0000000407007c24 */ /* 0x002fc6000f8e02ff */
[----:B------:R-:W-:Y:S01]  /*00a0*/  IADD3 R6, PT, PT, R9, R6, RZ ;  /* 0x0000000609067210 */ /* 0x000fe20007ffe0ff */
[----:B------:R-:W-:-:S05]  /*00b0*/  IMAD R0, R0, 0x13, R7 ;  /* 0x0000001300007824 */ /* 0x000fca00078e0207 */
[----:B--2---:R-:W-:-:S07]  /*00c0*/  IADD3 R0, PT, PT, R0, R9, RZ ;  /* 0x0000000900007210 */ /* 0x004fce0007ffe0ff */
.L_x_150:
[----:B-1----:R-:W0:Y:S08]  /*00d0*/  LDC.64 R4, c[0x0][0x388] ;  /* 0x0000e200ff047b82 */ /* 0x002e300000000a00 */
[----:B------:R-:W1:Y:S01]  /*00e0*/  LDC.64 R2, c[0x0][0x380] ;  /* 0x0000e000ff027b82 */ /* 0x000e620000000a00 */
[----:B0-----:R-:W-:-:S05]  /*00f0*/  IMAD.WIDE R4, R0, 0x8, R4 ;  /* 0x0000000800047825 */ /* 0x001fca00078e0204 */
[----:B------:R-:W2:Y:S01]  /*0100*/  LDG.E.64 R10, desc[UR6][R4.64] ;  /* 0x00000006040a7981 */ /* 0x000ea2000c1e1b00 */
[----:B------:R-:W-:-:S04]  /*0110*/  IMAD.WIDE R12, R7, 0x8, R4 ;  /* 0x00000008070c7825 */ /* 0x000fc800078e0204 */
[----:B-1----:R-:W-:-:S05]  /*0120*/  IMAD.WIDE R2, R0, 0x8, R2 ;  /* 0x0000000800027825 */ /* 0x002fca00078e0202 */
[----:B--2---:R0:W-:Y:S04]  /*0130*/  STG.E.64 desc[UR6][R2.64], R10 ;  /* 0x0000000a02007986 */ /* 0x0041e8000c101b06 */
[----:B------:R-:W2:Y:S01]  /*0140*/  LDG.E.64 R12, desc[UR6][R12.64] ;  /* 0x000000060c0c7981 */ /* 0x000ea2000c1e1b00 */
[----:B------:R-:W-:-:S04]  /*0150*/  IMAD.WIDE R14, R7, 0x8, R2 ;  /* 0x00000008070e7825 */ /* 0x000fc800078e0202 */
[C---:B------:R-:W-:Y:S01]  /*0160*/  IMAD.WIDE R16, R7.reuse, 0x10, R4 ;  /* 0x0000001007107825 */ /* 0x040fe200078e0204 */
[----:B--2---:R1:W-:Y:S05]  /*0170*/  STG.E.64 desc[UR6][R14.64], R12 ;  /* 0x0000000c0e007986 */ /* 0x0043ea000c101b06 */
[----:B------:R-:W2:Y:S01]  /*0180*/  LDG.E.64 R16, desc[UR6][R16.64] ;  /* 0x0000000610107981 */ /* 0x000ea2000c1e1b00 */
[----:B------:R-:W-:-:S04]  /*0190*/  IMAD.WIDE R18, R7, 0x10, R2 ;  /* 0x0000001007127825 */ /* 0x000fc800078e0202 */
[C---:B------:R-:W-:Y:S01]  /*01a0*/  IMAD.WIDE R20, R7.reuse, 0x18, R4 ;  /* 0x0000001807147825 */ /* 0x040fe200078e0204 */
[----:B--2---:R2:W-:Y:S05]  /*01b0*/  STG.E.64 desc[UR6][R18.64], R16 ;  /* 0x0000001012007986 */ /* 0x0045ea000c101b06 */
[----:B------:R-:W3:Y:S01]  /*01c0*/  LDG.E.64 R20, desc[UR6][R20.64] ;  /* 0x0000000614147981 */ /* 0x000ee2000c1e1b00 */
[----:B------:R-:W-:-:S04]  /*01d0*/  IMAD.WIDE R22, R7, 0x18, R2 ;  /* 0x0000001807167825 */ /* 0x000fc800078e0202 */
[C---:B0-----:R-:W-:Y:S01]  /*01e0*/  IMAD.WIDE R10, R7.reuse, 0x20, R4 ;  /* 0x00000020070a7825 */ /* 0x041fe200078e0204 */
[----:B---3--:R0:W-:Y:S05]  /*01f0*/  STG.E.64 desc[UR6][R22.64], R20 ;  /* 0x0000001416007986 */ /* 0x0081ea000c101b06 */
[----:B------:R-:W3:Y:S01]  /*0200*/  LDG.E.64 R10, desc[UR6][R10.64] ;  /* 0x000000060a0a7981 */ /* 0x000ee2000c1e1b00 */
[----:B------:R-:W-:-:S04]  /*0210*/  IMAD.WIDE R24, R7, 0x20, R2 ;  /* 0x0000002007187825 */ /* 0x000fc800078e0202 */
[C---:B-1----:R-:W-:Y:S01]  /*0220*/  IMAD.WIDE R12, R7.reuse, 0x28, R4 ;  /* 0x00000028070c7825 */ /* 0x042fe200078e0204 */
[----:B---3--:R1:W-:Y:S05]  /*0230*/  STG.E.64 desc[UR6][R24.64], R10 ;  /* 0x0000000a18007986 */ /* 0x0083ea000c101b06 */
[----:B------:R-:W3:Y:S01]  /*0240*/  LDG.E.64 R12, desc[UR6][R12.64] ;  /* 0x000000060c0c7981 */ /* 0x000ee2000c1e1b00 */
[----:B------:R-:W-:-:S04]  /*0250*/  IMAD.WIDE R14, R7, 0x28, R2 ;  /* 0x00000028070e7825 */ /* 0x000fc800078e0202 */
[C---:B--2---:R-:W-:Y:S01]  /*0260*/  IMAD.WIDE R16, R7.reuse, 0x30, R4 ;  /* 0x0000003007107825 */ /* 0x044fe200078e0204 */
[----:B---3--:R2:W-:Y:S05]  /*0270*/  STG.E.64 desc[UR6][R14.64], R12 ;  /* 0x0000000c0e007986 */ /* 0x0085ea000c101b06 */
        /* <DEDUP_REMOVED lines=36> */
[----:B------:R-:W2:Y:S01]  /*04c0*/  LDG.E.64 R20, desc[UR6][R20.64] ;  /* 0x0000000614147981 */ /* 0x000ea2000c1e1b00 */
[----:B------:R-:W-:-:S04]  /*04d0*/  IMAD.WIDE R22, R7, 0x78, R2 ;  /* 0x0000007807167825 */ /* 0x000fc800078e0202 */
[C---:B0-----:R-:W-:Y:S01]  /*04e0*/  IMAD.WIDE R10, R7.reuse, 0x80, R4 ;  /* 0x00000080070a7825 */ /* 0x041fe200078e0204 */
[----:B--2---:R1:W-:Y:S05]  /*04f0*/  STG.E.64 desc[UR6][R22.64], R20 ;  /* 0x0000001416007986 */ /* 0x0043ea000c101b06 */
[----:B------:R-:W2:Y:S01]  /*0500*/  LDG.E.64 R10, desc[UR6][R10.64] ;  /* 0x000000060a0a7981 */ /* 0x000ea2000c1e1b00 */
[----:B------:R-:W-:-:S04]  /*0510*/  IMAD.WIDE R24, R7, 0x80, R2 ;  /* 0x0000008007187825 */ /* 0x000fc800078e0202 */
[C---:B------:R-:W-:Y:S01]  /*0520*/  IMAD.WIDE R4, R7.reuse, 0x88, R4 ;  /* 0x0000008807047825 */ /* 0x040fe200078e0204 */
[----:B--2---:R1:W-:Y:S05]  /*0530*/  STG.E.64 desc[UR6][R24.64], R10 ;  /* 0x0000000a18007986 */ /* 0x0043ea000c101b06 */
[----:B------:R-:W2:Y:S01]  /*0540*/  LDG.E.64 R4, desc[UR6][R4.64] ;  /* 0x0000000604047981 */ /* 0x000ea2000c1e1b00 */
[----:B------:R-:W-:Y:S01]  /*0550*/  IMAD.WIDE R2, R7, 0x88, R2 ;  /* 0x0000008807027825 */ /* 0x000fe200078e0202 */
[----:B------:R-:W-:Y:S02]  /*0560*/  IADD3 R9, PT, PT, R9, 0x1, RZ ;  /* 0x0000000109097810 */ /* 0x000fe40007ffe0ff */
[----:B------:R-:W-:-:S02]  /*0570*/  IADD3 R0, PT, PT, R0, 0x1, RZ ;  /* 0x0000000100007810 */ /* 0x000fc40007ffe0ff */
[----:B------:R-:W-:Y:S01]  /*0580*/  ISETP.GE.AND P0, PT, R9, R6, PT ;  /* 0x000000060900720c */ /* 0x000fe20003f06270 */
[----:B--2---:R1:W-:-:S12]  /*0590*/  STG.E.64 desc[UR6][R2.64], R4 ;  /* 0x0000000402007986 */ /* 0x0043d8000c101b06 */
[----:B------:R-:W-:Y:S05]  /*05a0*/  @!P0 BRA `(.L_x_150) ;  /* 0xfffffff800c88947 */ /* 0x000fea000383ffff */
[----:B------:R-:W-:Y:S05]  /*05b0*/  EXIT ;  /* 0x000000000000794d */ /* 0x000fea0003800000 */
.L_x_151:
        /* <DEDUP_REMOVED lines=12> */
.L_x_615:


//--------------------- .text._Z12computeStatePdS_idS_iS_ii --------------------------
	.section	.text._Z12computeStatePdS_idS_iS_ii,"ax",@progbits
	.align	128
        .global         _Z12computeStatePdS_idS_iS_ii
        .type           _Z12computeStatePdS_idS_iS_ii,@function
        .size           _Z12computeStatePdS_idS_iS_ii,(.L_x_605 - _Z12computeStatePdS_idS_iS_ii)
        .other          _Z12computeStatePdS_idS_iS_ii,@"STO_CUDA_ENTRY STV_DEFAULT"
_Z12computeStatePdS_idS_iS_ii:
.text._Z12computeStatePdS_idS_iS_ii:
[----:B------:R-:W-:Y:S08]  /*0000*/  LDC R1, c[0x0][0x37c] ;  /* 0x0000df00ff017b82 */ /* 0x000ff00000000800 */
[----:B------:R-:W0:Y:S02]  /*0010*/  LDC R3, c[0x0][0x3bc] ;  /* 0x0000ef00ff037b82 */ /* 0x000e240000000800 */
[----:B0-----:R-:W-:-:S13]  /*0020*/  ISETP.GE.AND P0, PT, R3, 0x1, PT ;  /* 0x000000010300780c */ /* 0x001fda0003f06270 */
[----:B------:R-:W-:Y:S05]  /*0030*/  @!P0 EXIT ;  /* 0x000000000000894d */ /* 0x000fea0003800000 */
[----:B------:R-:W0:Y:S01]  /*0040*/  S2R R36, SR_TID.X ;  /* 0x0000000000247919 */ /* 0x000e220000002100 */
[----:B------:R-:W1:Y:S01]  /*0050*/  S2UR UR5, SR_CTAID.X ;  /* 0x00000000000579c3 */ /* 0x000e620000002500 */
[----:B------:R-:W2:Y:S01]  /*0060*/  LDCU UR4, c[0x0][0x3b8] ;  /* 0x00007700ff0477ac */ /* 0x000ea20008000800 */
[----:B------:R-:W-:Y:S01]  /*0070*/  BSSY.RECONVERGENT B0, `(.L_x_152) ;  /* 0x000002a000007945 */ /* 0x000fe20003800200 */
[----:B------:R-:W-:Y:S01]  /*0080*/  IMAD.MOV.U32 R40, RZ, RZ, RZ ;  /* 0x000000ffff287224 */ /* 0x000fe200078e00ff */
[----:B------:R-:W-:Y:S01]  /*0090*/  MOV R38, 0x310 ;  /* 0x0000031000267802 */ /* 0x000fe20000000f00 */
[----:B------:R-:W-:Y:S02]  /*00a0*/  IMAD.MOV.U32 R37, RZ, RZ, 0x40f55cc0 ;  /* 0x40f55cc0ff257424 */ /* 0x000fe400078e00ff */
[----:B------:R-:W-:Y:S01]  /*00b0*/  IMAD.MOV.U32 R39, RZ, RZ, 0x40080000 ;  /* 0x40080000ff277424 */ /* 0x000fe200078e00ff */
[----:B------:R-:W1:Y:S08]  /*00c0*/  LDC R5, c[0x0][0x390] ;  /* 0x0000e400ff057b82 */ /* 0x000e700000000800 */
[----:B------:R-:W3:Y:S01]  /*00d0*/  LDC.64 R192, c[0x0][0x3a0] ;  /* 0x0000e800ffc07b82 */ /* 0x000ee20000000a00 */
[----:B-1----:R-:W-:-:S04]  /*00e0*/  IMAD R5, R5, UR5, RZ ;  /* 0x0000000505057c24 */ /* 0x002fc8000f8e02ff */
[----:B0-----:R-:W-:Y:S02]  /*00f0*/  IMAD.IADD R0, R5, 0x1, R36 ;  /* 0x0000000105007824 */ /* 0x001fe400078e0224 */
[----:B------:R-:W-:Y:S02]  /*0100*/  IMAD R36, R36, R3, RZ ;  /* 0x0000000324247224 */ /* 0x000fe400078e02ff */
[----:B--2---:R-:W-:Y:S01]  /*0110*/  IMAD R221, R0, UR4, RZ ;  /* 0x0000000400dd7c24 */ /* 0x004fe2000f8e02ff */
[----:B------:R-:W-:-:S03]  /*0120*/  UMOV UR4, URZ ;  /* 0x000000ff00047c82 */ /* 0x000fc60008000000 */
[C---:B------:R-:W-:Y:S01]  /*0130*/  VIADD R219, R221.reuse, 0x1 ;  /* 0x00000001dddb7836 */ /* 0x040fe20000000000 */
[C---:B------:R-:W-:Y:S01]  /*0140*/  IADD3 R213, PT, PT, R221.reuse, 0x4, RZ ;  /* 0x00000004ddd57810 */ /* 0x040fe20007ffe0ff */
[C---:B------:R-:W-:Y:S01]  /*0150*/  VIADD R217, R221.reuse, 0x2 ;  /* 0x00000002ddd97836 */ /* 0x040fe20000000000 */
[C---:B------:R-:W-:Y:S01]  /*0160*/  IADD3 R203, PT, PT, R221.reuse, 0x9, RZ ;  /* 0x00000009ddcb7810 */ /* 0x040fe20007ffe0ff */
[C---:B------:R-:W-:Y:S01]  /*0170*/  VIADD R215, R221.reuse, 0x3 ;  /* 0x00000003ddd77836 */ /* 0x040fe20000000000 */
[C---:B------:R-:W-:Y:S01]  /*0180*/  IADD3 R3, PT, PT, R221.reuse, 0xe, RZ ;  /* 0x0000000edd037810 */ /* 0x040fe20007ffe0ff */
[C---:B------:R-:W-:Y:S02]  /*0190*/  VIADD R211, R221.reuse, 0x5 ;  /* 0x00000005ddd37836 */ /* 0x040fe40000000000 */
[C---:B------:R-:W-:Y:S02]  /*01a0*/  VIADD R209, R221.reuse, 0x6 ;  /* 0x00000006ddd17836 */ /* 0x040fe40000000000 */
[----:B------:R-:W-:-:S02]  /*01b0*/  VIADD R207, R221, 0x7 ;  /* 0x00000007ddcf7836 */ /* 0x000fc40000000000 */
[C---:B------:R-:W-:Y:S02]  /*01c0*/  VIADD R205, R221.reuse, 0x8 ;  /* 0x00000008ddcd7836 */ /* 0x040fe40000000000 */
[C---:B------:R-:W-:Y:S02]  /*01d0*/  VIADD R201, R221.reuse, 0xa ;  /* 0x0000000addc97836 */ /* 0x040fe40000000000 */
[C---:B------:R-:W-:Y:S02]  /*01e0*/  VIADD R199, R221.reuse, 0xb ;  /* 0x0000000bddc77836 */ /* 0x040fe40000000000 */
[C---:B------:R-:W-:Y:S02]  /*01f0*/  VIADD R197, R221.reuse, 0xc ;  /* 0x0000000cddc57836 */ /* 0x040fe40000000000 */
[C---:B------:R-:W-:Y:S02]  /*0200*/  VIADD R195, R221.reuse, 0xd ;  /* 0x0000000dddc37836 */ /* 0x040fe40000000000 */
[----:B---3--:R-:W-:-:S04]  /*0210*/  IMAD.WIDE.U32 R220, R221, 0x8, R192 ;  /* 0x00000008dddc7825 */ /* 0x008fc800078e00c0 */
[----:B------:R-:W-:-:S04]  /*0220*/  IMAD.WIDE.U32 R218, R219, 0x8, R192 ;  /* 0x00000008dbda7825 */ /* 0x000fc800078e00c0 */
        /* <DEDUP_REMOVED lines=12> */
[----:B------:R-:W-:-:S07]  /*02f0*/  IMAD.WIDE.U32 R192, R3, 0x8, R192 ;  /* 0x0000000803c07825 */ /* 0x000fce00078e00c0 */
[----:B------:R-:W-:Y:S05]  /*0300*/  CALL.REL.NOINC `($_Z12computeStatePdS_idS_iS_ii$__internal_accurate_pow) ;  /* 0x000001c400847944 */ /* 0x000fea0003c00000 */
[----:B------:R-:W-:Y:S05]  /*0310*/  BSYNC.RECONVERGENT B0 ;  /* 0x0000000000007941 */ /* 0x000fea0003800200 */
.L_x_152:
[----:B------:R-:W-:Y:S01]  /*0320*/  HFMA2 R37, -RZ, RZ, 2.501953125, 0.001708984375 ;  /* 0x41011700ff257431 */ /* 0x000fe200000001ff */
[----:B------:R-:W-:Y:S01]  /*0330*/  BSSY.RECONVERGENT B0, `(.L_x_153) ;  /* 0x0000007000007945 */ /* 0x000fe20003800200 */
[----:B------:R-:W-:Y:S01]  /*0340*/  IMAD.MOV.U32 R40, RZ, RZ, RZ ;  /* 0x000000ffff287224 */ /* 0x000fe200078e00ff */
[----:B------:R-:W-:Y:S01]  /*0350*/  MOV R38, 0x3a0 ;  /* 0x000003a000267802 */ /* 0x000fe20000000f00 */
[----:B------:R-:W-:Y:S02]  /*0360*/  IMAD.MOV.U32 R39, RZ, RZ, 0x40080000 ;  /* 0x40080000ff277424 */ /* 0x000fe400078e00ff */
[----:B------:R-:W-:Y:S02]  /*0370*/  IMAD.MOV.U32 R2, RZ, RZ, R224 ;  /* 0x000000ffff027224 */ /* 0x000fe400078e00e0 */
[----:B------:R-:W-:-:S07]  /*0380*/  IMAD.MOV.U32 R3, RZ, RZ, R41 ;  /* 0x000000ffff037224 */ /* 0x000fce00078e0029 */
[----:B------:R-:W-:Y:S05]  /*0390*/  CALL.REL.NOINC `($_Z12computeStatePdS_idS_iS_ii$__internal_accurate_pow) ;  /* 0x000001c400607944 */ /* 0x000fea0003c00000 */
[----:B------:R-:W-:Y:S05]  /*03a0*/  BSYNC.RECONVERGENT B0 ;  /* 0x0000000000007941 */ /* 0x000fea0003800200 */
.L_x_153:
[----:B------:R-:W-:Y:S01]  /*03b0*/  IMAD.MOV.U32 R190, RZ, RZ, R224 ;  /* 0x000000ffffbe7224 */ /* 0x000fe200078e00e0 */
[----:B------:R-:W-:Y:S01]  /*03c0*/  MOV R191, R41 ;  /* 0x0000002900bf7202 */ /* 0x000fe20000000f00 */
[----:B------:R-:W-:Y:S01]  /*03d0*/  BSSY.RECONVERGENT B0, `(.L_x_154) ;  /* 0x0000007000007945 */ /* 0x000fe20003800200 */
[----:B------:R-:W-:Y:S01]  /*03e0*/  IMAD.MOV.U32 R39, RZ, RZ, -0x40100000 ;  /* 0xbff00000ff277424 */ /* 0x000fe200078e00ff */
[----:B------:R-:W-:-:S03]  /*03f0*/  MOV R38, 0x440 ;  /* 0x0000044000267802 */ /* 0x000fc60000000f00 */
[----:B------:R-:W-:-:S08]  /*0400*/  DADD R2, R2, R190 ;  /* 0x0000000002027229 */ /* 0x000fd000000000be */
[----:B------:R-:W-:-:S10]  /*0410*/  DADD R40, -RZ, |R2| ;  /* 0x00000000ff287229 */ /* 0x000fd40000000502 */
[----:B------:R-:W-:-:S07]  /*0420*/  IMAD.MOV.U32 R37, RZ, RZ, R41 ;  /* 0x000000ffff257224 */ /* 0x000fce00078e0029 */
[----:B------:R-:W-:Y:S05]  /*0430*/  CALL.REL.NOINC `($_Z12computeStatePdS_idS_iS_ii$__internal_accurate_pow) ;  /* 0x000001c400387944 */ /* 0x000fea0003c00000 */
[----:B------:R-:W-:Y:S05]  /*0440*/  BSYNC.RECONVERGENT B0 ;  /* 0x0000000000007941 */ /* 0x000fea0003800200 */
.L_x_154:
[----:B------:R-:W-:Y:S01]  /*0450*/  IMAD.MOV.U32 R40, RZ, RZ, R224 ;  /* 0x000000ffff287224 */ /* 0x000fe200078e00e0 */
[C---:B------:R-:W-:Y:S01]  /*0460*/  DADD R6, R2.reuse, -1 ;  /* 0xbff0000002067429 */ /* 0x040fe20000000000 */
[----:B------:R-:W-:Y:S01]  /*0470*/  ISETP.GE.AND P0, PT, R3, RZ, PT ;  /* 0x000000ff0300720c */ /* 0x000fe20003f06270 */
[C---:B------:R-:W-:Y:S01]  /*0480*/  DSETP.NEU.AND P6, PT, R2.reuse, RZ, PT ;  /* 0x000000ff0200722a */ /* 0x040fe20003fcd000 */
[----:B------:R-:W-:Y:S01]  /*0490*/  BSSY.RECONVERGENT B0, `(.L_x_155) ;  /* 0x0000011000007945 */ /* 0x000fe20003800200 */
[C---:B------:R-:W-:Y:S01]  /*04a0*/  DSETP.NAN.AND P2, PT, R2.reuse, R2, PT ;  /* 0x000000020200722a */ /* 0x040fe20003f48000 */
[----:B------:R-:W-:Y:S01]  /*04b0*/  MOV R37, 0x40aa6800 ;  /* 0x40aa680000257802 */ /* 0x000fe20000000f00 */
[----:B------:R-:W-:Y:S01]  /*04c0*/  DADD R8, -RZ, -R40 ;  /* 0x00000000ff087229 */ /* 0x000fe20000000928 */
[----:B------:R-:W-:Y:S01]  /*04d0*/  IMAD.MOV.U32 R39, RZ, RZ, -0x40100000 ;  /* 0xbff00000ff277424 */ /* 0x000fe200078e00ff */
[C---:B------:R-:W-:Y:S01]  /*04e0*/  DSETP.NEU.AND P3, PT, |R2|.reuse, +INF , PT ;  /* 0x7ff000000200742a */ /* 0x040fe20003f6d200 */
[----:B------:R-:W-:Y:S01]  /*04f0*/  IMAD.MOV.U32 R40, RZ, RZ, RZ ;  /* 0x000000ffff287224 */ /* 0x000fe200078e00ff */
[----:B------:R-:W-:Y:S01]  /*0500*/  LOP3.LUT R6, R7, 0x7ff00000, RZ, 0xc0, !PT ;  /* 0x7ff0000007067812 */ /* 0x000fe200078ec0ff */
[C---:B------:R-:W-:Y:S01]  /*0510*/  DSETP.NEU.AND P4, PT, R2.reuse, 1, PT ;  /* 0x3ff000000200742a */ /* 0x040fe20003f8d000 */
[----:B------:R-:W-:Y:S01]  /*0520*/  LOP3.LUT R7, R3, 0x7ff00000, RZ, 0xfc, !PT ;  /* 0x7ff0000003077812 */ /* 0x000fe200078efcff */
[----:B------:R-:W-:Y:S01]  /*0530*/  DADD R2, R2, -1 ;  /* 0xbff0000002027429 */ /* 0x000fe20000000000 */
[----:B------:R-:W-:-:S02]  /*0540*/  ISETP.NE.AND P5, PT, R6, 0x7ff00000, PT ;  /* 0x7ff000000600780c */ /* 0x000fc40003fa5270 */
[----:B------:R-:W-:Y:S02]  /*0550*/  FSEL R0, R8, R224, !P0 ;  /* 0x000000e008007208 */ /* 0x000fe40004000000 */
[----:B------:R-:W-:Y:S02]  /*0560*/  FSEL R4, R9, R41, !P0 ;  /* 0x0000002909047208 */ /* 0x000fe40004000000 */
[----:B------:R-:W-:Y:S02]  /*0570*/  SEL R6, RZ, 0x80000000, P0 ;  /* 0x80000000ff067807 */ /* 0x000fe40000000000 */
[----:B------:R-:W-:-:S07]  /*0580*/  MOV R38, 0x5a0 ;  /* 0x000005a000267802 */ /* 0x000fce0000000f00 */
[----:B------:R-:W-:Y:S05]  /*0590*/  CALL.REL.NOINC `($_Z12computeStatePdS_idS_iS_ii$__internal_accurate_pow) ;  /* 0x000001c000e07944 */ /* 0x000fea0003c00000 */
[----:B------:R-:W-:Y:S05]  /*05a0*/  BSYNC.RECONVERGENT B0 ;  /* 0x0000000000007941 */ /* 0x000fea0003800200 */
.L_x_155:
[----:B------:R-:W0:Y:S01]  /*05b0*/  LDC R9, c[0x0][0x390] ;  /* 0x0000e400ff097b82 */ /* 0x000e220000000800 */
[----:B------:R-:W1:Y:S01]  /*05c0*/  LDCU UR27, c[0x0][0x3bc] ;  /* 0x00007780ff1b77ac */ /* 0x000e620008000800 */
[----:B------:R-:W-:Y:S01]  /*05d0*/  FSEL R189, R0, RZ, P6 ;  /* 0x000000ff00bd7208 */ /* 0x000fe20003000000 */
[----:B------:R-:W-:Y:S01]  /*05e0*/  IMAD.IADD R35, R36, 0x1, R5 ;  /* 0x0000000124237824 */ /* 0x000fe200078e0205 */
[----:B------:R-:W-:Y:S01]  /*05f0*/  FSEL R7, R7, R4, !P6 ;  /* 0x0000000407077208 */ /* 0x000fe20007000000 */
[----:B------:R-:W-:Y:S01]  /*0600*/  UIMAD UR5, UR5, 0x13, URZ ;  /* 0x00000013050578a4 */ /* 0x000fe2000f8e02ff */
[----:B------:R-:W-:Y:S01]  /*0610*/  FSEL R0, R2, R189, P2 ;  /* 0x000000bd02007208 */ /* 0x000fe20001000000 */
[----:B------:R-:W-:Y:S01]  /*0620*/  IMAD R34, R5, 0x13, R36 ;  /* 0x0000001305227824 */ /* 0x000fe200078e0224 */
[-C--:B------:R-:W-:Y:S01]  /*0630*/  @P3 FSEL R6, R3, R7.reuse, P2 ;  /* 0x0000000703063208 */ /* 0x080fe20001000000 */
[----:B------:R-:W-:Y:S01]  /*0640*/  UIADD3 UR11, UPT, UPT, UR5, 0x12, URZ ;  /* 0x00000012050b7890 */ /* 0x000fe2000fffe0ff */
[----:B------:R-:W-:Y:S01]  /*0650*/  @!P5 FSEL R189, R0, RZ, P3 ;  /* 0x000000ff00bdd208 */ /* 0x000fe20001800000 */
[----:B------:R-:W-:Y:S01]  /*0660*/  UIADD3 UR12, UPT, UPT, UR5, 0xe, URZ ;  /* 0x0000000e050c7890 */ /* 0x000fe2000fffe0ff */
[----:B------:R-:W-:Y:S01]  /*0670*/  FSEL R6, R6, R7, !P5 ;  /* 0x0000000706067208 */ /* 0x000fe20006800000 */
[----:B------:R-:W-:Y:S01]  /*0680*/  UIADD3 UR13, UPT, UPT, UR5, 0xf, URZ ;  /* 0x0000000f050d7890 */ /* 0x000fe2000fffe0ff */
[----:B------:R-:W-:Y:S01]  /*0690*/  FSEL R188, R189, RZ, P4 ;  /* 0x000000ffbdbc7208 */ /* 0x000fe20002000000 */
[----:B------:R-:W-:Y:S01]  /*06a0*/  UIADD3 UR14, UPT, UPT, UR5, 0x10, URZ ;  /* 0x00000010050e7890 */ /* 0x000fe2000fffe0ff */
[----:B------:R-:W-:Y:S01]  /*06b0*/  FSEL R189, R6, 1.875, P4 ;  /* 0x3ff0000006bd7808 */ /* 0x000fe20002000000 */
[----:B------:R-:W-:Y:S01]  /*06c0*/  UIADD3 UR15, UPT, UPT, UR5, 0x2, URZ ;  /* 0x00000002050f7890 */ /* 0x000fe2000fffe0ff */
[----:B------:R-:W-:Y:S01]  /*06d0*/  MOV R186, R224 ;  /* 0x000000e000ba7202 */ /* 0x000fe20000000f00 */
[----:B------:R-:W-:Y:S01]  /*06e0*/  UIADD3 UR16, UPT, UPT, UR5, 0x3, URZ ;  /* 0x0000000305107890 */ /* 0x000fe2000fffe0ff */
[----:B-1----:R-:W-:Y:S01]  /*06f0*/  VIADD R33, R36, UR27 ;  /* 0x0000001b24217c36 */ /* 0x002fe20008000000 */
[----:B------:R-:W-:Y:S01]  /*0700*/  UIADD3 UR17, UPT, UPT, UR5, 0x4, URZ ;  /* 0x0000000405117890 */ /* 0x000fe2000fffe0ff */
[----:B------:R-:W-:Y:S01]  /*0710*/  IMAD.MOV.U32 R187, RZ, RZ, R41 ;  /* 0x000000ffffbb7224 */ /* 0x000fe200078e0029 */
[----:B------:R-:W-:-:S02]  /*0720*/  UIADD3 UR18, UPT, UPT, UR5, 0x5, URZ ;  /* 0x0000000505127890 */ /* 0x000fc4000fffe0ff */
[C---:B0-----:R-:W-:Y:S01]  /*0730*/  IMAD R3, R9.reuse, UR5, R9 ;  /* 0x0000000509037c24 */ /* 0x041fe2000f8e0209 */
[----:B------:R-:W-:Y:S01]  /*0740*/  UIADD3 UR19, UPT, UPT, UR5, 0x6, URZ ;  /* 0x0000000605137890 */ /* 0x000fe2000fffe0ff */
[C-C-:B------:R-:W-:Y:S01]  /*0750*/  IMAD R31, R9.reuse, UR11, R36.reuse ;  /* 0x0000000b091f7c24 */ /* 0x140fe2000f8e0224 */
[----:B------:R-:W-:Y:S01]  /*0760*/  UIADD3 UR20, UPT, UPT, UR5, 0x7, URZ ;  /* 0x0000000705147890 */ /* 0x000fe2000fffe0ff */
[----:B------:R-:W-:Y:S01]  /*0770*/  IMAD.IADD R32, R36, 0x1, R3 ;  /* 0x0000000124207824 */ /* 0x000fe200078e0203 */
[----:B------:R-:W-:Y:S01]  /*0780*/  UIADD3 UR21, UPT, UPT, UR5, 0x8, URZ ;  /* 0x0000000805157890 */ /* 0x000fe2000fffe0ff */
[C-C-:B------:R-:W-:Y:S01]  /*0790*/  IMAD R30, R9.reuse, UR12, R36.reuse ;  /* 0x0000000c091e7c24 */ /* 0x140fe2000f8e0224 */
        /* <DEDUP_REMOVED lines=12> */
[----:B------:R-:W0:Y:S01]  /*0860*/  LDCU.64 UR6, c[0x0][0x358] ;  /* 0x00006b00ff0677ac */ /* 0x000e220008000a00 */
[----:B------:R-:W-:-:S02]  /*0870*/  IMAD R23, R9, UR19, R36 ;  /* 0x0000001309177c24 */ /* 0x000fc4000f8e0224 */
[C-C-:B------:R-:W-:Y:S01]  /*0880*/  IMAD R22, R9.reuse, UR20, R36.reuse ;  /* 0x0000001409167c24 */ /* 0x140fe2000f8e0224 */
[----:B------:R-:W1:Y:S01]  /*0890*/  LDCU.64 UR8, c[0x0][0x398] ;  /* 0x00007300ff0877ac */ /* 0x000e620008000a00 */
[C-C-:B------:R-:W-:Y:S02]  /*08a0*/  IMAD R21, R9.reuse, UR21, R36.reuse ;  /* 0x0000001509157c24 */ /* 0x140fe4000f8e0224 */
[C-C-:B------:R-:W-:Y:S01]  /*08b0*/  IMAD R20, R9.reuse, UR22, R36.reuse ;  /* 0x0000001609147c24 */ /* 0x140fe2000f8e0224 */
[----:B------:R-:W2:Y:S01]  /*08c0*/  LDCU UR10, c[0x0][0x3b8] ;  /* 0x00007700ff0a77ac */ /* 0x000ea20008000800 */
[C-C-:B------:R-:W-:Y:S02]  /*08d0*/  IMAD R19, R9.reuse, UR23, R36.reuse ;  /* 0x0000001709137c24 */ /* 0x140fe4000f8e0224 */
[C-C-:B------:R-:W-:Y:S02]  /*08e0*/  IMAD R18, R9.reuse, UR24, R36.reuse ;  /* 0x0000001809127c24 */ /* 0x140fe4000f8e0224 */
[----:B------:R-:W-:-:S02]  /*08f0*/  IMAD R17, R9, UR25, R36 ;  /* 0x0000001909117c24 */ /* 0x000fc4000f8e0224 */
[C-C-:B------:R-:W-:Y:S02]  /*0900*/  IMAD R16, R9.reuse, UR26, R36.reuse ;  /* 0x0000001a09107c24 */ /* 0x140fe4000f8e0224 */
[----:B------:R-:W-:-:S07]  /*0910*/  IMAD R0, R9, UR5, R36 ;  /* 0x0000000509007c24 */ /* 0x000fce000f8e0224 */
.L_x_577:
[----:B---3--:R-:W3:Y:S01]  /*0920*/  LDC.64 R184, c[0x0][0x380] ;  /* 0x0000e000ffb87b82 */ /* 0x008ee20000000a00 */
[----:B------:R-:W-:-:S07]  /*0930*/  IMAD.MOV.U32 R2, RZ, RZ, 0x1 ;  /* 0x00000001ff027424 */ /* 0x000fce00078e00ff */
[----:B------:R-:W4:Y:S01]  /*0940*/  LDC.64 R150, c[0x0][0x3b0] ;  /* 0x0000ec00ff967b82 */ /* 0x000f220000000a00 */
[----:B---3--:R-:W-:-:S05]  /*0950*/  IMAD.WIDE R184, R0, 0x8, R184 ;  /* 0x0000000800b87825 */ /* 0x008fca00078e02b8 */
[----:B0-----:R-:W3:Y:S01]  /*0960*/  LDG.E.64 R12, desc[UR6][R184.64] ;  /* 0x00000006b80c7981 */ /* 0x001ee2000c1e1b00 */
[----:B--2---:R-:W-:Y:S01]  /*0970*/  UISETP.NE.AND UP0, UPT, UR10, URZ, UPT ;  /* 0x000000ff0a00728c */ /* 0x004fe2000bf05270 */
[----:B------:R-:W-:Y:S02]  /*0980*/  HFMA2 R63, -RZ, RZ, 2.279296875, 2 ;  /* 0x408f4000ff3f7431 */ /* 0x000fe400000001ff */
[----:B------:R-:W-:Y:S02]  /*0990*/  IMAD.MOV.U32 R42, RZ, RZ, 0x83126e9 ;  /* 0x083126e9ff2a7424 */ /* 0x000fe400078e00ff */
[----:B------:R-:W-:Y:S02]  /*09a0*/  HFMA2 R7, -RZ, RZ, 1.7998046875, 2.12192535400390625e-05 ;  /* 0x3f330164ff077431 */ /* 0x000fe400000001ff */
[----:B------:R-:W-:Y:S02]  /*09b0*/  IMAD.MOV.U32 R43, RZ, RZ, 0x3fba1cac ;  /* 0x3fba1cacff2b7424 */ /* 0x000fe400078e00ff */
[----:B------:R-:W-:Y:S01]  /*09c0*/  HFMA2 R66, -RZ, RZ, 96.25, 0.0022335052490234375 ;  /* 0x56041893ff427431 */ /* 0x000fe200000001ff */
[----:B------:R-:W-:Y:S01]  /*09d0*/  MOV R46, 0x0 ;  /* 0x00000000002e7802 */ /* 0x000fe20000000f00 */
[----:B------:R-:W-:Y:S01]  /*09e0*/  IMAD.MOV.U32 R47, RZ, RZ, 0x40198000 ;  /* 0x40198000ff2f7424 */ /* 0x000fe200078e00ff */
[----:B------:R-:W-:Y:S01]  /*09f0*/  MOV R64, 0x60418937 ;  /* 0x6041893700407802 */ /* 0x000fe20000000f00 */
[----:B------:R-:W-:Y:S01]  /*0a00*/  IMAD.MOV.U32 R50, RZ, RZ, 0x39ffd60f ;  /* 0x39ffd60fff327424 */ /* 0x000fe200078e00ff */
[----:B------:R-:W-:Y:S01]  /*0a10*/  MOV R56, 0x624dd2f ;  /* 0x0624dd2f00387802 */ /* 0x000fe20000000f00 */
[----:B------:R-:W-:-:S02]  /*0a20*/  IMAD.MOV.U32 R51, RZ, RZ, 0x3f3797cc ;  /* 0x3f3797ccff337424 */ /* 0x000fc400078e00ff */
[----:B------:R-:W-:Y:S02]  /*0a30*/  IMAD.MOV.U32 R62, RZ, RZ, 0x0 ;  /* 0x00000000ff3e7424 */ /* 0x000fe400078e00ff */
[----:B------:R-:W-:Y:S02]  /*0a40*/  IMAD.MOV.U32 R52, RZ, RZ, -0x33333333 ;  /* 0xcccccccdff347424 */ /* 0x000fe400078e00ff */
[----:B------:R-:W-:Y:S02]  /*0a50*/  IMAD.MOV.U32 R53, RZ, RZ, 0x40ccbacc ;  /* 0x40ccbaccff357424 */ /* 0x000fe400078e00ff */
[----:B------:R-:W-:Y:S02]  /*0a60*/  IMAD.MOV.U32 R60, RZ, RZ, 0x2b020c4a ;  /* 0x2b020c4aff3c7424 */ /* 0x000fe400078e00ff */
[----:B------:R-:W-:Y:S02]  /*0a70*/  IMAD.MOV.U32 R61, RZ, RZ, 0x3fd91687 ;  /* 0x3fd91687ff3d7424 */ /* 0x000fe400078e00ff */
[----:B------:R-:W-:-:S02]  /*0a80*/  IMAD.MOV.U32 R65, RZ, RZ, 0x3fd2d0e5 ;  /* 0x3fd2d0e5ff417424 */ /* 0x000fc400078e00ff */
[----:B------:R-:W-:Y:S02]  /*0a90*/  IMAD.MOV.U32 R104, RZ, RZ, 0x51d25aab ;  /* 0x51d25aabff687424 */ /* 0x000fe400078e00ff */
[----:B------:R-:W-:Y:S02]  /*0aa0*/  IMAD.MOV.U32 R105, RZ, RZ, 0x3f43660e ;  /* 0x3f43660eff697424 */ /* 0x000fe400078e00ff */
[----:B------:R-:W-:Y:S02]  /*0ab0*/  IMAD.MOV.U32 R6, RZ, RZ, -0x7bf1e8e6 ;  /* 0x840e171aff067424 */ /* 0x000fe400078e00ff */
[----:B------:R-:W-:Y:S02]  /*0ac0*/  IMAD.MOV.U32 R10, RZ, RZ, 0x573eab36 ;  /* 0x573eab36ff0a7424 */ /* 0x000fe400078e00ff */
[----:B------:R-:W-:Y:S02]  /*0ad0*/  IMAD.MOV.U32 R11, RZ, RZ, 0x3fbfb15b ;  /* 0x3fbfb15bff0b7424 */ /* 0x000fe400078e00ff */
[----:B------:R-:W-:-:S02]  /*0ae0*/  IMAD.MOV.U32 R48, RZ, RZ, -0x2bd3c361 ;  /* 0xd42c3c9fff307424 */ /* 0x000fc400078e00ff */
[----:B------:R-:W-:Y:S02]  /*0af0*/  IMAD.MOV.U32 R49, RZ, RZ, 0x3f8de69a ;  /* 0x3f8de69aff317424 */ /* 0x000fe400078e00ff */
[----:B------:R-:W-:Y:S02]  /*0b00*/  IMAD.MOV.U32 R57, RZ, RZ, 0x3fc39581 ;  /* 0x3fc39581ff397424 */ /* 0x000fe400078e00ff */
[----:B------:R-:W-:Y:S02]  /*0b10*/  IMAD.MOV.U32 R54, RZ, RZ, 0x51eb851f ;  /* 0x51eb851fff367424 */ /* 0x000fe400078e00ff */
[----:B------:R-:W-:Y:S02]  /*0b20*/  IMAD.MOV.U32 R55, RZ, RZ, 0x40159eb8 ;  /* 0x40159eb8ff377424 */ /* 0x000fe400078e00ff */
[----:B------:R-:W-:Y:S02]  /*0b30*/  IMAD.MOV.U32 R67, RZ, RZ, 0x402dad0e ;  /* 0x402dad0eff437424 */ /* 0x000fe400078e00ff */
[----:B----4-:R-:W-:-:S04]  /*0b40*/  IMAD.WIDE R182, R30, 0x8, R150 ;  /* 0x000000081eb67825 */ /* 0x010fc800078e0296 */
[----:B------:R-:W-:-:S04]  /*0b50*/  IMAD.WIDE R180, R29, 0x8, R150 ;  /* 0x000000081db47825 */ /* 0x000fc800078e0296 */
        /* <DEDUP_REMOVED lines=13> */
[----:B------:R-:W-:Y:S02]  /*0c30*/  IMAD.MOV.U32 R14, RZ, RZ, -0x69b753bf ;  /* 0x9648ac41ff0e7424 */ /* 0x000fe400078e00ff */
[----:B------:R-:W-:Y:S01]  /*0c40*/  IMAD.MOV.U32 R15, RZ, RZ, 0x3f04dddd ;  /* 0x3f04ddddff0f7424 */ /* 0x000fe200078e00ff */
[----:B---3--:R-:W0:Y:S02]  /*0c50*/  MUFU.RCP64H R3, R13 ;  /* 0x0000000d00037308 */ /* 0x008e240000001800 */
[----:B0-----:R-:W-:-:S08]  /*0c60*/  DFMA R4, -R12, R2, 1 ;  /* 0x3ff000000c04742b */ /* 0x001fd00000000102 */
[----:B------:R-:W-:-:S08]  /*0c70*/  DFMA R4, R4, R4, R4 ;  /* 0x000000040404722b */ /* 0x000fd00000000004 */
[----:B------:R-:W-:-:S08]  /*0c80*/  DFMA R4, R2, R4, R2 ;  /* 0x000000040204722b */ /* 0x000fd00000000002 */
[----:B------:R-:W-:-:S08]  /*0c90*/  DFMA R2, -R12, R4, 1 ;  /* 0x3ff000000c02742b */ /* 0x000fd00000000104 */
[----:B------:R-:W-:-:S08]  /*0ca0*/  DFMA R2, R4, R2, R4 ;  /* 0x000000020402722b */ /* 0x000fd00000000004 */
[----:B------:R-:W-:-:S08]  /*0cb0*/  DMUL R40, R2, 140000 ;  /* 0x4101170002287828 */ /* 0x000fd00000000000 */
[----:B------:R-:W-:-:S08]  /*0cc0*/  DFMA R4, -R12, R40, 140000 ;  /* 0x410117000c04742b */ /* 0x000fd00000000128 */
[----:B------:R-:W-:-:S10]  /*0cd0*/  DFMA R40, R2, R4, R40 ;  /* 0x000000040228722b */ /* 0x000fd40000000028 */
[----:B------:R-:W-:-:S05]  /*0ce0*/  FFMA R2, RZ, R13, R41 ;  /* 0x0000000dff027223 */ /* 0x000fca0000000029 */
[----:B------:R-:W-:Y:S01]  /*0cf0*/  FSETP.GT.AND P0, PT, |R2|, 1.469367938527859385e-39, PT ;  /* 0x001000000200780b */ /* 0x000fe20003f04200 */
[----:B------:R-:W-:-:S12]  /*0d00*/  BRA.U !UP0, `(.L_x_156) ;  /* 0x0000000108e47547 */ /* 0x000fd8000b800000 */
        /* <DEDUP_REMOVED lines=15> */
[----:B------:R-:W-:Y:S01]  /*0e00*/  UMOV UR12, 0x56041893 ;  /* 0x56041893000c7882 */ /* 0x000fe20000000000 */
[----:B------:R-:W-:Y:S01]  /*0e10*/  UMOV UR13, 0x402dad0e ;  /* 0x402dad0e000d7882 */ /* 0x000fe20000000000 */
[----:B------:R-:W-:Y:S01]  /*0e20*/  UMOV UR14, 0x83126e98 ;  /* 0x83126e98000e7882 */ /* 0x000fe20000000000 */
[----:B------:R-:W-:Y:S01]  /*0e30*/  UMOV UR15, 0x4005cac0 ;  /* 0x4005cac0000f7882 */ /* 0x000fe20000000000 */
[----:B--2---:R-:W-:Y:S01]  /*0e40*/  DMUL R66, R66, UR12 ;  /* 0x0000000c42427c28 */ /* 0x004fe20008000000 */
[----:B------:R-:W-:Y:S01]  /*0e50*/  UMOV UR12, 0x624dd2f ;  /* 0x0624dd2f000c7882 */ /* 0x000fe20000000000 */
[----:B------:R-:W-:Y:S01]  /*0e60*/  UMOV UR13, 0x3fc39581 ;  /* 0x3fc39581000d7882 */ /* 0x000fe20000000000 */
[----:B---3--:R-:W-:Y:S01]  /*0e70*/  DMUL R2, R2, UR14 ;  /* 0x0000000e02027c28 */ /* 0x008fe20008000000 */
[----:B------:R-:W-:Y:S01]  /*0e80*/  UMOV UR14, 0x51eb851f ;  /* 0x51eb851f000e7882 */ /* 0x000fe20000000000 */
[----:B------:R-:W-:Y:S01]  /*0e90*/  UMOV UR15, 0x40159eb8 ;  /* 0x40159eb8000f7882 */ /* 0x000fe20000000000 */
[----:B----4-:R-:W-:Y:S01]  /*0ea0*/  DMUL R56, R56, UR12 ;  /* 0x0000000c38387c28 */ /* 0x010fe20008000000 */
[----:B------:R-:W-:Y:S01]  /*0eb0*/  UMOV UR12, 0x573eab36 ;  /* 0x573eab36000c7882 */ /* 0x000fe20000000000 */
[----:B------:R-:W-:Y:S01]  /*0ec0*/  UMOV UR13, 0x3fbfb15b ;  /* 0x3fbfb15b000d7882 */ /* 0x000fe20000000000 */
[----:B-----5:R-:W-:Y:S01]  /*0ed0*/  DMUL R54, R54, UR14 ;  /* 0x0000000e36367c28 */ /* 0x020fe20008000000 */
[----:B------:R-:W-:Y:S01]  /*0ee0*/  UMOV UR14, 0xd42c3c9f ;  /* 0xd42c3c9f000e7882 */ /* 0x000fe20000000000 */
[----:B------:R-:W-:Y:S01]  /*0ef0*/  UMOV UR15, 0x3f8de69a ;  /* 0x3f8de69a000f7882 */ /* 0x000fe20000000000 */
[----:B------:R-:W-:Y:S01]  /*0f00*/  DMUL R10, R10, UR12 ;  /* 0x0000000c0a0a7c28 */ /* 0x000fe20008000000 */
        /* <DEDUP_REMOVED lines=20> */
[----:B------:R-:W-:-:S02]  /*1050*/  DMUL R52, R2, 5400 ;  /* 0x40b5180002347828 */ /* 0x000fc40000000000 */
[----:B------:R-:W-:Y:S02]  /*1060*/  DMUL R14, R14, UR14 ;  /* 0x0000000e0e0e7c28 */ /* 0x000fe40008000000 */
[----:B------:R-:W-:Y:S02]  /*1070*/  DMUL R62, R62, 1000 ;  /* 0x408f40003e3e7828 */ /* 0x000fe40000000000 */
[----:B------:R-:W-:Y:S02]  /*1080*/  DMUL R46, R46, 6.375 ;  /* 0x401980002e2e7828 */ /* 0x000fe40000000000 */
[----:B------:R-:W-:-:S11]  /*1090*/  DMUL R42, R42, UR12 ;  /* 0x0000000c2a2a7c28 */ /* 0x000fd60008000000 */
.L_x_156:
[----:B------:R-:W-:Y:S01]  /*10a0*/  BSSY.RECONVERGENT B1, `(.L_x_157) ;  /* 0x000000b000017945 */ /* 0x000fe20003800200 */
[----:B------:R-:W-:-:S04]  /*10b0*/  IMAD.WIDE R152, R16, 0x8, R150 ;  /* 0x0000000810987825 */ /* 0x000fc800078e0296 */
[----:B------:R-:W-:Y:S01]  /*10c0*/  IMAD.WIDE R150, R0, 0x8, R150 ;  /* 0x0000000800967825 */ /* 0x000fe200078e0296 */
[----:B------:R-:W-:Y:S06]  /*10d0*/  @P0 BRA `(.L_x_158) ;  /* 0x00000000001c0947 */ /* 0x000fec0003800000 */
[----:B------:R-:W-:Y:S01]  /*10e0*/  MOV R224, RZ ;  /* 0x000000ff00e07202 */ /* 0x000fe20000000f00 */
[----:B------:R-:W-:Y:S01]  /*10f0*/  IMAD.MOV.U32 R39, RZ, RZ, 0x41011700 ;  /* 0x41011700ff277424 */ /* 0x000fe200078e00ff */
[----:B------:R-:W-:Y:S01]  /*1100*/  MOV R38, 0x1140 ;  /* 0x0000114000267802 */ /* 0x000fe20000000f00 */
[----:B------:R-:W-:Y:S02]  /*1110*/  IMAD.MOV.U32 R40, RZ, RZ, R12 ;  /* 0x000000ffff287224 */ /* 0x000fe400078e000c */
[----:B------:R-:W-:-:S07]  /*1120*/  IMAD.MOV.U32 R37, RZ, RZ, R13 ;  /* 0x000000ffff257224 */ /* 0x000fce00078e000d */
[----:B-1----:R-:W-:Y:S05]  /*1130*/  CALL.REL.NOINC `($__internal_3_$__cuda_sm20_div_rn_f64_full) ;  /* 0x000001ac00bc7944 */ /* 0x002fea0003c00000 */
[----:B------:R-:W-:-:S07]  /*1140*/  MOV R41, R37 ;  /* 0x0000002500297202 */ /* 0x000fce0000000f00 */
.L_x_158:
[----:B-1----:R-:W-:Y:S05]  /*1150*/  BSYNC.RECONVERGENT B1 ;  /* 0x0000000000017941 */ /* 0x002fea0003800200 */
.L_x_157:
[----:B------:R-:W-:Y:S01]  /*1160*/  ISETP.GT.AND P0, PT, R41, 0xfffff, PT ;  /* 0x000fffff2900780c */ /* 0x000fe20003f04270 */
[----:B------:R-:W-:Y:S01]  /*1170*/  IMAD.MOV.U32 R2, RZ, RZ, R40 ;  /* 0x000000ffff027224 */ /* 0x000fe200078e0028 */
[----:B------:R-:W-:Y:S01]  /*1180*/  BSSY.RECONVERGENT B0, `(.L_x_159) ;  /* 0x0000052000007945 */ /* 0x000fe20003800200 */
[--C-:B------:R-:W-:Y:S02]  /*1190*/  IMAD.MOV.U32 R3, RZ, RZ, R41.reuse ;  /* 0x000000ffff037224 */ /* 0x100fe400078e0029 */
[----:B------:R-:W-:Y:S02]  /*11a0*/  IMAD.MOV.U32 R37, RZ, RZ, R41 ;  /* 0x000000ffff257224 */ /* 0x000fe400078e0029 */
[----:B------:R-:W-:-:S06]  /*11b0*/  IMAD.MOV.U32 R58, RZ, RZ, -0x3ff ;  /* 0xfffffc01ff3a7424 */ /* 0x000fcc00078e00ff */
[----:B------:R-:W-:Y:S01]  /*11c0*/  @!P0 DMUL R2, R2, 1.80143985094819840000e+16 ;  /* 0x4350000002028828 */ /* 0x000fe20000000000 */
[----:B------:R-:W-:-:S09]  /*11d0*/  @!P0 IMAD.MOV.U32 R58, RZ, RZ, -0x435 ;  /* 0xfffffbcbff3a8424 */ /* 0x000fd200078e00ff */
[----:B------:R-:W-:Y:S02]  /*11e0*/  @!P0 MOV R37, R3 ;  /* 0x0000000300258202 */ /* 0x000fe40000000f00 */
[----:B------:R-:W-:-:S03]  /*11f0*/  @!P0 MOV R40, R2 ;  /* 0x0000000200288202 */ /* 0x000fc60000000f00 */
[----:B------:R-:W-:-:S05]  /*1200*/  VIADD R4, R37, 0xffffffff ;  /* 0xffffffff25047836 */ /* 0x000fca0000000000 */
[----:B------:R-:W-:-:S13]  /*1210*/  ISETP.GT.U32.AND P1, PT, R4, 0x7feffffe, PT ;  /* 0x7feffffe0400780c */ /* 0x000fda0003f24070 */
[----:B------:R-:W-:Y:S05]  /*1220*/  @P1 BRA `(.L_x_160) ;  /* 0x0000000400041947 */ /* 0x000fea0003800000 */
[----:B------:R-:W-:Y:S01]  /*1230*/  LOP3.LUT R2, R37, 0xfffff, RZ, 0xc0, !PT ;  /* 0x000fffff25027812 */ /* 0x000fe200078ec0ff */
[----:B------:R-:W-:Y:S01]  /*1240*/  IMAD.MOV.U32 R44, RZ, RZ, -0x748574fc ;  /* 0x8b7a8b04ff2c7424 */ /* 0x000fe200078e00ff */
[----:B------:R-:W-:Y:S01]  /*1250*/  MOV R8, RZ ;  /* 0x000000ff00087202 */ /* 0x000fe20000000f00 */
[----:B------:R-:W-:Y:S01]  /*1260*/  IMAD.MOV.U32 R45, RZ, RZ, 0x3ed0ee25 ;  /* 0x3ed0ee25ff2d7424 */ /* 0x000fe200078e00ff */
[----:B------:R-:W-:Y:S01]  /*1270*/  LOP3.LUT R3, R2, 0x3ff00000, RZ, 0xfc, !PT ;  /* 0x3ff0000002037812 */ /* 0x000fe200078efcff */
[----:B------:R-:W-:Y:S01]  /*1280*/  IMAD.MOV.U32 R2, RZ, RZ, R40 ;  /* 0x000000ffff027224 */ /* 0x000fe200078e0028 */
[----:B------:R-:W-:Y:S01]  /*1290*/  UMOV UR12, 0x3ae80f1e ;  /* 0x3ae80f1e000c7882 */ /* 0x000fe20000000000 */
[----:B------:R-:W-:Y:S01]  /*12a0*/  UMOV UR13, 0x3eb1380b ;  /* 0x3eb1380b000d7882 */ /* 0x000fe20000000000 */
[----:B------:R-:W-:Y:S01]  /*12b0*/  ISETP.GE.U32.AND P0, PT, R3, 0x3ff6a09f, PT ;  /* 0x3ff6a09f0300780c */ /* 0x000fe20003f06070 */
[----:B------:R-:W-:Y:S01]  /*12c0*/  UMOV UR14, 0x80000000 ;  /* 0x80000000000e7882 */ /* 0x000fe20000000000 */
[----:B------:R-:W-:Y:S01]  /*12d0*/  LEA.HI R58, R37, R58, RZ, 0xc ;  /* 0x0000003a253a7211 */ /* 0x000fe200078f60ff */
[----:B------:R-:W-:Y:S01]  /*12e0*/  UMOV UR15, 0x43300000 ;  /* 0x43300000000f7882 */ /* 0x000fe20000000000 */
[----:B------:R-:W-:-:S09]  /*12f0*/  MOV R59, 0x43300000 ;  /* 0x43300000003b7802 */ /* 0x000fd20000000f00 */
[----:B------:R-:W-:Y:S02]  /*1300*/  @P0 VIADD R5, R3, 0xfff00000 ;  /* 0xfff0000003050836 */ /* 0x000fe40000000000 */
[----:B------:R-:W-:Y:S02]  /*1310*/  @P0 VIADD R58, R58, 0x1 ;  /* 0x000000013a3a0836 */ /* 0x000fe40000000000 */
[----:B------:R-:W-:-:S03]  /*1320*/  @P0 IMAD.MOV.U32 R3, RZ, RZ, R5 ;  /* 0x000000ffff030224 */ /* 0x000fc600078e0005 */
[----:B------:R-:W-:-:S03]  /*1330*/  LOP3.LUT R58, R58, 0x80000000, RZ, 0x3c, !PT ;  /* 0x800000003a3a7812 */ /* 0x000fc600078e3cff */
[C---:B------:R-:W-:Y:S02]  /*1340*/  DADD R4, R2.reuse, 1 ;  /* 0x3ff0000002047429 */ /* 0x040fe40000000000 */
[----:B------:R-:W-:Y:S02]  /*1350*/  DADD R2, R2, -1 ;  /* 0xbff0000002027429 */ /* 0x000fe40000000000 */
[----:B------:R-:W-:Y:S01]  /*1360*/  DADD R58, R58, -UR14 ;  /* 0x8000000e3a3a7e29 */ /* 0x000fe20008000000 */
[----:B------:R-:W-:Y:S01]  /*1370*/  UMOV UR14, 0xfefa39ef ;  /* 0xfefa39ef000e7882 */ /* 0x000fe20000000000 */
[----:B------:R-:W0:Y:S01]  /*1380*/  MUFU.RCP64H R9, R5 ;  /* 0x0000000500097308 */ /* 0x000e220000001800 */
[----:B------:R-:W-:Y:S01]  /*1390*/  UMOV UR15, 0x3fe62e42 ;  /* 0x3fe62e42000f7882 */ /* 0x000fe20000000000 */
[----:B0-----:R-:W-:-:S08]  /*13a0*/  DFMA R38, -R4, R8, 1 ;  /* 0x3ff000000426742b */ /* 0x001fd00000000108 */
[----:B------:R-:W-:-:S08]  /*13b0*/  DFMA R38, R38, R38, R38 ;  /* 0x000000262626722b */ /* 0x000fd00000000026 */
[----:B------:R-:W-:-:S08]  /*13c0*/  DFMA R38, R8, R38, R8 ;  /* 0x000000260826722b */ /* 0x000fd00000000008 */
[----:B------:R-:W-:-:S08]  /*13d0*/  DMUL R8, R2, R38 ;  /* 0x0000002602087228 */ /* 0x000fd00000000000 */
[----:B------:R-:W-:-:S08]  /*13e0*/  DFMA R8, R2, R38, R8 ;  /* 0x000000260208722b */ /* 0x000fd00000000008 */
[----:B------:R-:W-:Y:S02]  /*13f0*/  DMUL R40, R8, R8 ;  /* 0x0000000808287228 */ /* 0x000fe40000000000 */
[----:B------:R-:W-:-:S06]  /*1400*/  DFMA R106, R58, UR14, R8 ;  /* 0x0000000e3a6a7c2b */ /* 0x000fcc0008000008 */
[----:B------:R-:W-:Y:S01]  /*1410*/  DFMA R4, R40, UR12, R44 ;  /* 0x0000000c28047c2b */ /* 0x000fe2000800002c */
[----:B------:R-:W-:Y:S01]  /*1420*/  UMOV UR12, 0x9f02676f ;  /* 0x9f02676f000c7882 */ /* 0x000fe20000000000 */
[----:B------:R-:W-:Y:S01]  /*1430*/  UMOV UR13, 0x3ef3b266 ;  /* 0x3ef3b266000d7882 */ /* 0x000fe20000000000 */
[----:B------:R-:W-:-:S05]  /*1440*/  DADD R44, R2, -R8 ;  /* 0x00000000022c7229 */ /* 0x000fca0000000808 */
[----:B------:R-:W-:Y:S01]  /*1450*/  DFMA R4, R40, R4, UR12 ;  /* 0x0000000c28047e2b */ /* 0x000fe20008000004 */
[----:B------:R-:W-:Y:S01]  /*1460*/  UMOV UR12, 0xa9ab0956 ;  /* 0xa9ab0956000c7882 */ /* 0x000fe20000000000 */
[----:B------:R-:W-:Y:S01]  /*1470*/  UMOV UR13, 0x3f1745cb ;  /* 0x3f1745cb000d7882 */ /* 0x000fe20000000000 */
[----:B------:R-:W-:-:S05]  /*1480*/  DADD R44, R44, R44 ;  /* 0x000000002c2c7229 */ /* 0x000fca000000002c */
[----:B------:R-:W-:Y:S01]  /*1490*/  DFMA R4, R40, R4, UR12 ;  /* 0x0000000c28047e2b */ /* 0x000fe20008000004 */
[----:B------:R-:W-:Y:S01]  /*14a0*/  UMOV UR12, 0x2d1b5154 ;  /* 0x2d1b5154000c7882 */ /* 0x000fe20000000000 */
[----:B------:R-:W-:Y:S01]  /*14b0*/  UMOV UR13, 0x3f3c71c7 ;  /* 0x3f3c71c7000d7882 */ /* 0x000fe20000000000 */
[----:B------:R-:W-:-:S05]  /*14c0*/  DFMA R44, R2, -R8, R44 ;  /* 0x80000008022c722b */ /* 0x000fca000000002c */
[----:B------:R-:W-:Y:S01]  /*14d0*/  DFMA R4, R40, R4, UR12 ;  /* 0x0000000c28047e2b */ /* 0x000fe20008000004 */
[----:B------:R-:W-:Y:S01]  /*14e0*/  UMOV UR12, 0x923be72d ;  /* 0x923be72d000c7882 */ /* 0x000fe20000000000 */
[----:B------:R-:W-:Y:S01]  /*14f0*/  UMOV UR13, 0x3f624924 ;  /* 0x3f624924000d7882 */ /* 0x000fe20000000000 */
[----:B------:R-:W-:-:S05]  /*1500*/  DMUL R44, R38, R44 ;  /* 0x0000002c262c7228 */ /* 0x000fca0000000000 */
        /* <DEDUP_REMOVED lines=8> */
[----:B------:R-:W-:Y:S02]  /*1590*/  UMOV UR13, 0x3fe62e42 ;  /* 0x3fe62e42000d7882 */ /* 0x000fe40000000000 */
[----:B------:R-:W-:Y:S01]  /*15a0*/  DFMA R2, R58, -UR12, R106 ;  /* 0x8000000c3a027c2b */ /* 0x000fe2000800006a */
[----:B------:R-:W-:Y:S01]  /*15b0*/  UMOV UR12, 0x3b39803f ;  /* 0x3b39803f000c7882 */ /* 0x000fe20000000000 */
[----:B------:R-:W-:Y:S02]  /*15c0*/  UMOV UR13, 0x3c7abc9e ;  /* 0x3c7abc9e000d7882 */ /* 0x000fe40000000000 */
[----:B------:R-:W-:-:S04]  /*15d0*/  DMUL R4, R40, R4 ;  /* 0x0000000428047228 */ /* 0x000fc80000000000 */
[----:B------:R-:W-:-:S04]  /*15e0*/  DADD R2, -R8, R2 ;  /* 0x0000000008027229 */ /* 0x000fc80000000102 */
[----:B------:R-:W-:-:S08]  /*15f0*/  DFMA R4, R8, R4, R44 ;  /* 0x000000040804722b */ /* 0x000fd0000000002c */
[----:B------:R-:W-:-:S08]  /*1600*/  DADD R2, R4, -R2 ;  /* 0x0000000004027229 */ /* 0x000fd00000000802 */
[----:B------:R-:W-:-:S08]  /*1610*/  DFMA R2, R58, UR12, R2 ;  /* 0x0000000c3a027c2b */ /* 0x000fd00008000002 */
[----:B------:R-:W-:Y:S01]  /*1620*/  DADD R106, R106, R2 ;  /* 0x000000006a6a7229 */ /* 0x000fe20000000002 */
[----:B------:R-:W-:Y:S10]  /*1630*/  BRA `(.L_x_161) ;  /* 0x0000000000187947 */ /* 0x000ff40003800000 */
.L_x_160:
[----:B------:R-:W-:Y:S01]  /*1640*/  IMAD.MOV.U32 R4, RZ, RZ, 0x0 ;  /* 0x00000000ff047424 */ /* 0x000fe200078e00ff */
[----:B------:R-:W-:Y:S01]  /*1650*/  LOP3.LUT P0, RZ, R3, 0x7fffffff, RZ, 0xc0, !PT ;  /* 0x7fffffff03ff7812 */ /* 0x000fe2000780c0ff */
[----:B------:R-:W-:-:S06]  /*1660*/  IMAD.MOV.U32 R5, RZ, RZ, 0x7ff00000 ;  /* 0x7ff00000ff057424 */ /* 0x000fcc00078e00ff */
[----:B------:R-:W-:-:S10]  /*1670*/  DFMA R4, R2, R4, +INF ;  /* 0x7ff000000204742b */ /* 0x000fd40000000004 */
[----:B------:R-:W-:Y:S02]  /*1680*/  FSEL R106, R4, RZ, P0 ;  /* 0x000000ff046a7208 */ /* 0x000fe40000000000 */
[----:B------:R-:W-:-:S07]  /*1690*/  FSEL R107, R5, -QNAN , P0 ;  /* 0xfff00000056b7808 */ /* 0x000fce0000000000 */
.L_x_161:
[----:B------:R-:W-:Y:S05]  /*16a0*/  BSYNC.RECONVERGENT B0 ;  /* 0x0000000000007941 */ /* 0x000fea0003800200 */
.L_x_159:
[----:B------:R-:W0:Y:S02]  /*16b0*/  LDC R149, c[0x0][0x390] ;  /* 0x0000e400ff957b82 */ /* 0x000e240000000800 */
[----:B0-----:R-:W-:-:S05]  /*16c0*/  IMAD.WIDE R148, R149, 0x8, R184 ;  /* 0x0000000895947825 */ /* 0x001fca00078e02b8 */
[----:B------:R-:W2:Y:S01]  /*16d0*/  LDG.E.64 R2, desc[UR6][R148.64] ;  /* 0x0000000694027981 */ /* 0x000ea2000c1e1b00 */
[----:B------:R-:W-:Y:S01]  /*16e0*/  IMAD.MOV.U32 R4, RZ, RZ, 0x1 ;  /* 0x00000001ff047424 */ /* 0x000fe200078e00ff */
[----:B------:R-:W-:Y:S01]  /*16f0*/  BSSY.RECONVERGENT B1, `(.L_x_162) ;  /* 0x0000014000017945 */ /* 0x000fe20003800200 */
[----:B--2---:R-:W0:Y:S04]  /*1700*/  MUFU.RCP64H R5, R3 ;  /* 0x0000000300057308 */ /* 0x004e280000001800 */
        /* <DEDUP_REMOVED lines=9> */
[----:B------:R-:W-:-:S13]  /*17a0*/  FSETP.GT.AND P0, PT, |R4|, 1.469367938527859385e-39, PT ;  /* 0x001000000400780b */ /* 0x000fda0003f04200 */
[----:B------:R-:W-:Y:S05]  /*17b0*/  @P0 BRA `(.L_x_163) ;  /* 0x00000000001c0947 */ /* 0x000fea0003800000 */
[----:B------:R-:W-:Y:S01]  /*17c0*/  MOV R224, RZ ;  /* 0x000000ff00e07202 */ /* 0x000fe20000000f00 */
[----:B------:R-:W-:Y:S01]  /*17d0*/  IMAD.MOV.U32 R39, RZ, RZ, 0x40b51800 ;  /* 0x40b51800ff277424 */ /* 0x000fe200078e00ff */
[----:B------:R-:W-:Y:S01]  /*17e0*/  MOV R38, 0x1820 ;  /* 0x0000182000267802 */ /* 0x000fe20000000f00 */
[----:B------:R-:W-:Y:S02]  /*17f0*/  IMAD.MOV.U32 R40, RZ, RZ, R2 ;  /* 0x000000ffff287224 */ /* 0x000fe400078e0002 */
[----:B------:R-:W-:-:S07]  /*1800*/  IMAD.MOV.U32 R37, RZ, RZ, R3 ;  /* 0x000000ffff257224 */ /* 0x000fce00078e0003 */
[----:B------:R-:W-:Y:S05]  /*1810*/  CALL.REL.NOINC `($__internal_3_$__cuda_sm20_div_rn_f64_full) ;  /* 0x000001a800047944 */ /* 0x000fea0003c00000 */
[----:B------:R-:W-:-:S07]  /*1820*/  MOV R41, R37 ;  /* 0x0000002500297202 */ /* 0x000fce0000000f00 */
.L_x_163:
[----:B------:R-:W-:Y:S05]  /*1830*/  BSYNC.RECONVERGENT B1 ;  /* 0x0000000000017941 */ /* 0x000fea0003800200 */
.L_x_162:
        /* <DEDUP_REMOVED lines=41> */
[----:B------:R-:W-:-:S08]  /*1ad0*/  DMUL R44, R38, R38 ;  /* 0x00000026262c7228 */ /* 0x000fd00000000000 */
        /* <DEDUP_REMOVED lines=11> */
[----:B------:R-:W-:Y:S02]  /*1b90*/  DFMA R58, R4, -R38, R58 ;  /* 0x80000026043a722b */ /* 0x000fe4000000003a */
[----:B------:R-:W-:-:S03]  /*1ba0*/  DFMA R4, R68, UR14, R38 ;  /* 0x0000000e44047c2b */ /* 0x000fc60008000026 */
        /* <DEDUP_REMOVED lines=23> */
.L_x_165:
[----:B------:R-:W-:Y:S01]  /*1d20*/  IMAD.MOV.U32 R8, RZ, RZ, 0x0 ;  /* 0x00000000ff087424 */ /* 0x000fe200078e00ff */
[----:B------:R-:W-:Y:S01]  /*1d30*/  LOP3.LUT P0, RZ, R5, 0x7fffffff, RZ, 0xc0, !PT ;  /* 0x7fffffff05ff7812 */ /* 0x000fe2000780c0ff */
[----:B------:R-:W-:-:S06]  /*1d40*/  IMAD.MOV.U32 R9, RZ, RZ, 0x7ff00000 ;  /* 0x7ff00000ff097424 */ /* 0x000fcc00078e00ff */
[----:B------:R-:W-:-:S10]  /*1d50*/  DFMA R8, R4, R8, +INF ;  /* 0x7ff000000408742b */ /* 0x000fd40000000008 */
[----:B------:R-:W-:Y:S02]  /*1d60*/  FSEL R8, R8, RZ, P0 ;  /* 0x000000ff08087208 */ /* 0x000fe40000000000 */
[----:B------:R-:W-:-:S07]  /*1d70*/  FSEL R9, R9, -QNAN , P0 ;  /* 0xfff0000009097808 */ /* 0x000fce0000000000 */
.L_x_166:
[----:B------:R-:W-:Y:S05]  /*1d80*/  BSYNC.RECONVERGENT B0 ;  /* 0x0000000000007941 */ /* 0x000fea0003800200 */
.L_x_164:
[----:B------:R-:W0:Y:S02]  /*1d90*/  LDC.64 R146, c[0x0][0x380] ;  /* 0x0000e000ff927b82 */ /* 0x000e240000000a00 */
        /* <DEDUP_REMOVED lines=23> */
.L_x_168:
[----:B------:R-:W-:Y:S05]  /*1f10*/  BSYNC.RECONVERGENT B1 ;  /* 0x0000000000017941 */ /* 0x000fea0003800200 */
.L_x_167:
        /* <DEDUP_REMOVED lines=15> */
[----:B------:R-:W-:Y:S01]  /*2010*/  UMOV UR12, 0x3ae80f1e ;  /* 0x3ae80f1e000c7882 */ /* 0x000fe20000000000 */
[----:B------:R-:W-:Y:S01]  /*2020*/  IMAD.MOV.U32 R71, RZ, RZ, 0x3ed0ee25 ;  /* 0x3ed0ee25ff477424 */ /* 0x000fe200078e00ff */
[----:B------:R-:W-:Y:S01]  /*2030*/  LOP3.LUT R5, R4, 0x3ff00000, RZ, 0xfc, !PT ;  /* 0x3ff0000004057812 */ /* 0x000fe200078efcff */
[----:B------:R-:W-:Y:S01]  /*2040*/  IMAD.MOV.U32 R4, RZ, RZ, R40 ;  /* 0x000000ffff047224 */ /* 0x000fe200078e0028 */
[----:B------:R-:W-:Y:S01]  /*2050*/  MOV R40, RZ ;  /* 0x000000ff00287202 */ /* 0x000fe20000000f00 */
        /* <DEDUP_REMOVED lines=58> */
.L_x_170:
[----:B------:R-:W-:Y:S01]  /*2400*/  IMAD.MOV.U32 R38, RZ, RZ, 0x0 ;  /* 0x00000000ff267424 */ /* 0x000fe200078e00ff */
[----:B------:R-:W-:Y:S01]  /*2410*/  LOP3.LUT P0, RZ, R5, 0x7fffffff, RZ, 0xc0, !PT ;  /* 0x7fffffff05ff7812 */ /* 0x000fe2000780c0ff */
[----:B------:R-:W-:-:S06]  /*2420*/  IMAD.MOV.U32 R39, RZ, RZ, 0x7ff00000 ;  /* 0x7ff00000ff277424 */ /* 0x000fcc00078e00ff */
[----:B------:R-:W-:-:S10]  /*2430*/  DFMA R38, R4, R38, +INF ;  /* 0x7ff000000426742b */ /* 0x000fd40000000026 */
[----:B------:R-:W-:Y:S02]  /*2440*/  FSEL R4, R38, RZ, P0 ;  /* 0x000000ff26047208 */ /* 0x000fe40000000000 */
[----:B------:R-:W-:-:S07]  /*2450*/  FSEL R5, R39, -QNAN , P0 ;  /* 0xfff0000027057808 */ /* 0x000fce0000000000 */
.L_x_171:
[----:B------:R-:W-:Y:S05]  /*2460*/  BSYNC.RECONVERGENT B0 ;  /* 0x0000000000007941 */ /* 0x000fea0003800200 */
.L_x_169:
[----:B------:R-:W-:Y:S01]  /*2470*/  UMOV UR12, 0xeb851eb8 ;  /* 0xeb851eb8000c7882 */ /* 0x000fe20000000000 */
[----:B------:R-:W-:Y:S01]  /*2480*/  UMOV UR13, 0x3f9eb851 ;  /* 0x3f9eb851000d7882 */ /* 0x000fe20000000000 */
[----:B------:R-:W-:Y:S01]  /*2490*/  BSSY.RECONVERGENT B1, `(.L_x_172) ;  /* 0x0000016000017945 */ /* 0x000fe20003800200 */
[----:B------:R-:W-:Y:S01]  /*24a0*/  DFMA R58, R12, UR12, R2 ;  /* 0x0000000c0c3a7c2b */ /* 0x000fe20008000002 */
[----:B------:R-:W-:-:S05]  /*24b0*/  IMAD.MOV.U32 R2, RZ, RZ, 0x1 ;  /* 0x00000001ff027424 */ /* 0x000fca00078e00ff */
[----:B------:R-:W0:Y:S02]  /*24c0*/  MUFU.RCP64H R3, R59 ;  /* 0x0000003b00037308 */ /* 0x000e240000001800 */
        /* <DEDUP_REMOVED lines=11> */
[----:B------:R-:W-:Y:S01]  /*2580*/  MOV R40, R58 ;  /* 0x0000003a00287202 */ /* 0x000fe20000000f00 */
[----:B------:R-:W-:Y:S01]  /*2590*/  IMAD.MOV.U32 R37, RZ, RZ, R59 ;  /* 0x000000ffff257224 */ /* 0x000fe200078e003b */
[----:B------:R-:W-:Y:S01]  /*25a0*/  MOV R38, 0x25e0 ;  /* 0x000025e000267802 */ /* 0x000fe20000000f00 */
[----:B------:R-:W-:Y:S02]  /*25b0*/  IMAD.MOV.U32 R224, RZ, RZ, RZ ;  /* 0x000000ffffe07224 */ /* 0x000fe400078e00ff */
[----:B------:R-:W-:-:S07]  /*25c0*/  IMAD.MOV.U32 R39, RZ, RZ, 0x40c2c000 ;  /* 0x40c2c000ff277424 */ /* 0x000fce00078e00ff */
[----:B------:R-:W-:Y:S05]  /*25d0*/  CALL.REL.NOINC `($__internal_3_$__cuda_sm20_div_rn_f64_full) ;  /* 0x0000019800947944 */ /* 0x000fea0003c00000 */
[----:B------:R-:W-:-:S07]  /*25e0*/  MOV R41, R37 ;  /* 0x0000002500297202 */ /* 0x000fce0000000f00 */
.L_x_173:
[----:B------:R-:W-:Y:S05]  /*25f0*/  BSYNC.RECONVERGENT B1 ;  /* 0x0000000000017941 */ /* 0x000fea0003800200 */
.L_x_172:
        /* <DEDUP_REMOVED lines=78> */
.L_x_175:
[----:B------:R-:W-:Y:S01]  /*2ae0*/  IMAD.MOV.U32 R38, RZ, RZ, 0x0 ;  /* 0x00000000ff267424 */ /* 0x000fe200078e00ff */
[----:B------:R-:W-:Y:S01]  /*2af0*/  LOP3.LUT P0, RZ, R3, 0x7fffffff, RZ, 0xc0, !PT ;  /* 0x7fffffff03ff7812 */ /* 0x000fe2000780c0ff */
[----:B------:R-:W-:-:S06]  /*2b00*/  IMAD.MOV.U32 R39, RZ, RZ, 0x7ff00000 ;  /* 0x7ff00000ff277424 */ /* 0x000fcc00078e00ff */
[----:B------:R-:W-:-:S10]  /*2b10*/  DFMA R38, R2, R38, +INF ;  /* 0x7ff000000226742b */ /* 0x000fd40000000026 */
[----:B------:R-:W-:Y:S02]  /*2b20*/  FSEL R58, R38, RZ, P0 ;  /* 0x000000ff263a7208 */ /* 0x000fe40000000000 */
[----:B------:R-:W-:-:S07]  /*2b30*/  FSEL R59, R39, -QNAN , P0 ;  /* 0xfff00000273b7808 */ /* 0x000fce0000000000 */
.L_x_176:
[----:B------:R-:W-:Y:S05]  /*2b40*/  BSYNC.RECONVERGENT B0 ;  /* 0x0000000000007941 */ /* 0x000fea0003800200 */
.L_x_174:
[----:B------:R-:W0:Y:S02]  /*2b50*/  LDC.64 R144, c[0x0][0x380] ;  /* 0x0000e000ff907b82 */ /* 0x000e240000000a00 */
[----:B0-----:R-:W-:-:S05]  /*2b60*/  IMAD.WIDE R144, R32, 0x8, R144 ;  /* 0x0000000820907825 */ /* 0x001fca00078e0290 */
[----:B------:R-:W2:Y:S01]  /*2b70*/  LDG.E.64 R68, desc[UR6][R144.64] ;  /* 0x0000000690447981 */ /* 0x000ea2000c1e1b00 */
[----:B------:R-:W-:Y:S01]  /*2b80*/  BSSY.RECONVERGENT B0, `(.L_x_177) ;  /* 0x0000006000007945 */ /* 0x000fe20003800200 */
[----:B------:R-:W-:Y:S01]  /*2b90*/  IMAD.MOV.U32 R39, RZ, RZ, 0x40080000 ;  /* 0x40080000ff277424 */ /* 0x000fe200078e00ff */
[----:B------:R-:W-:Y:S01]  /*2ba0*/  MOV R38, 0x2be0 ;  /* 0x00002be000267802 */ /* 0x000fe20000000f00 */
[----:B--2---:R-:W-:-:S10]  /*2bb0*/  DADD R40, -RZ, |R68| ;  /* 0x00000000ff287229 */ /* 0x004fd40000000544 */
[----:B------:R-:W-:-:S07]  /*2bc0*/  MOV R37, R41 ;  /* 0x0000002900257202 */ /* 0x000fce0000000f00 */
[----:B------:R-:W-:Y:S05]  /*2bd0*/  CALL.REL.NOINC `($_Z12computeStatePdS_idS_iS_ii$__internal_accurate_pow) ;  /* 0x0000019c00507944 */ /* 0x000fea0003c00000 */
[----:B------:R-:W-:Y:S05]  /*2be0*/  BSYNC.RECONVERGENT B0 ;  /* 0x0000000000007941 */ /* 0x000fea0003800200 */
.L_x_177:
[----:B------:R-:W0:Y:S08]  /*2bf0*/  LDC R133, c[0x0][0x390] ;  /* 0x0000e400ff857b82 */ /* 0x000e300000000800 */
[----:B------:R-:W1:Y:S01]  /*2c00*/  LDC.64 R2, c[0x0][0x380] ;  /* 0x0000e000ff027b82 */ /* 0x000e620000000a00 */
[----:B0-----:R-:W-:-:S05]  /*2c10*/  IMAD.WIDE R142, R133, 0x18, R144 ;  /* 0x00000018858e7825 */ /* 0x001fca00078e0290 */
[----:B------:R-:W2:Y:S01]  /*2c20*/  LDG.E.64 R72, desc[UR6][R142.64] ;  /* 0x000000068e487981 */ /* 0x000ea2000c1e1b00 */
[----:B------:R-:W-:-:S05]  /*2c30*/  IMAD.WIDE R140, R133, 0x20, R144 ;  /* 0x00000020858c7825 */ /* 0x000fca00078e0290 */
[----:B------:R-:W3:Y:S01]  /*2c40*/  LDG.E.64 R74, desc[UR6][R140.64] ;  /* 0x000000068c4a7981 */ /* 0x000ee2000c1e1b00 */
[----:B------:R-:W-:-:S05]  /*2c50*/  IMAD.WIDE R138, R133, 0x28, R144 ;  /* 0x00000028858a7825 */ /* 0x000fca00078e0290 */
[----:B------:R-:W4:Y:S01]  /*2c60*/  LDG.E.64 R76, desc[UR6][R138.64] ;  /* 0x000000068a4c7981 */ /* 0x000f22000c1e1b00 */
[----:B------:R-:W-:-:S05]  /*2c70*/  IMAD.WIDE R136, R133, 0x30, R144 ;  /* 0x0000003085887825 */ /* 0x000fca00078e0290 */
[----:B------:R-:W4:Y:S01]  /*2c80*/  LDG.E.64 R78, desc[UR6][R136.64] ;  /* 0x00000006884e7981 */ /* 0x000f22000c1e1b00 */
[----:B------:R-:W-:-:S04]  /*2c90*/  IMAD.WIDE R134, R133, 0x8, R144 ;  /* 0x0000000885867825 */ /* 0x000fc800078e0290 */
[----:B-1----:R-:W-:Y:S01]  /*2ca0*/  IMAD.WIDE R2, R34, 0x8, R2 ;  /* 0x0000000822027825 */ /* 0x002fe200078e0202 */
[----:B------:R0:W5:Y:S03]  /*2cb0*/  LDG.E.64 R70, desc[UR6][R134.64] ;  /* 0x0000000686467981 */ /* 0x000166000c1e1b00 */
[----:B------:R-:W-:Y:S02]  /*2cc0*/  IMAD.WIDE R132, R133, 0x10, R144 ;  /* 0x0000001085847825 */ /* 0x000fe400078e0290 */
[----:B------:R-:W5:Y:S04]  /*2cd0*/  LDG.E.64 R2, desc[UR6][R2.64] ;  /* 0x0000000602027981 */ /* 0x000f68000c1e1b00 */
[----:B------:R0:W5:Y:S01]  /*2ce0*/  LDG.E.64 R38, desc[UR6][R132.64] ;  /* 0x0000000684267981 */ /* 0x000162000c1e1b00 */
[----:B------:R-:W1:Y:S01]  /*2cf0*/  MUFU.RCP64H R81, 26.7137603759765625 ;  /* 0x403ab6b900517908 */ /* 0x000e620000001800 */
[----:B------:R-:W-:-:S02]  /*2d00*/  IMAD.MOV.U32 R84, RZ, RZ, 0x4c2906f ;  /* 0x04c2906fff547424 */ /* 0x000fc400078e00ff */
[----:B------:R-:W-:Y:S02]  /*2d10*/  IMAD.MOV.U32 R85, RZ, RZ, 0x403ab6b9 ;  /* 0x403ab6b9ff557424 */ /* 0x000fe400078e00ff */
[----:B------:R-:W-:-:S06]  /*2d20*/  IMAD.MOV.U32 R80, RZ, RZ, 0x1 ;  /* 0x00000001ff507424 */ /* 0x000fcc00078e00ff */
[----:B-1----:R-:W-:Y:S01]  /*2d30*/  DFMA R82, R80, -R84, 1 ;  /* 0x3ff000005052742b */ /* 0x002fe20000000854 */
[----:B------:R-:W-:-:S07]  /*2d40*/  MOV R40, R224 ;  /* 0x000000e000287202 */ /* 0x000fce0000000f00 */
[----:B------:R-:W-:-:S08]  /*2d50*/  DFMA R82, R82, R82, R82 ;  /* 0x000000525252722b */ /* 0x000fd00000000052 */
[----:B------:R-:W-:Y:S01]  /*2d60*/  DFMA R82, R80, R82, R80 ;  /* 0x000000525052722b */ /* 0x000fe20000000050 */
[----:B------:R-:W-:Y:S01]  /*2d70*/  ISETP.GE.AND P2, PT, R69, RZ, PT ;  /* 0x000000ff4500720c */ /* 0x000fe20003f46270 */
[----:B------:R-:W-:Y:S01]  /*2d80*/  DSETP.NEU.AND P0, PT, R68, RZ, PT ;  /* 0x000000ff4400722a */ /* 0x000fe20003f0d000 */
[----:B------:R-:W-:Y:S01]  /*2d90*/  BSSY.RECONVERGENT B0, `(.L_x_178) ;  /* 0x0000018000007945 */ /* 0x000fe20003800200 */
[----:B--2---:R-:W-:-:S08]  /*2da0*/  DMUL R14, R72, R14 ;  /* 0x0000000e480e7228 */ /* 0x004fd00000000000 */
[----:B---3--:R-:W-:-:S08]  /*2db0*/  DMUL R14, R14, R74 ;  /* 0x0000004a0e0e7228 */ /* 0x008fd00000000000 */
[----:B----4-:R-:W-:Y:S02]  /*2dc0*/  DMUL R76, R14, R76 ;  /* 0x0000004c0e4c7228 */ /* 0x010fe40000000000 */
[----:B------:R-:W-:Y:S02]  /*2dd0*/  DADD R14, R68, 3 ;  /* 0x40080000440e7429 */ /* 0x000fe40000000000 */
[----:B------:R-:W-:-:S08]  /*2de0*/  DADD R74, -RZ, -R40 ;  /* 0x00000000ff4a7229 */ /* 0x000fd00000000928 */
[----:B------:R-:W-:-:S04]  /*2df0*/  LOP3.LUT R14, R15, 0x7ff00000, RZ, 0xc0, !PT ;  /* 0x7ff000000f0e7812 */ /* 0x000fc800078ec0ff */
[----:B------:R-:W-:Y:S01]  /*2e00*/  ISETP.NE.AND P1, PT, R14, 0x7ff00000, PT ;  /* 0x7ff000000e00780c */ /* 0x000fe20003f25270 */
[----:B------:R-:W-:Y:S02]  /*2e10*/  DMUL R76, R76, R78 ;  /* 0x0000004e4c4c7228 */ /* 0x000fe40000000000 */
[----:B------:R-:W-:Y:S01]  /*2e20*/  DFMA R72, R82, -R84, 1 ;  /* 0x3ff000005248742b */ /* 0x000fe20000000854 */
[----:B------:R-:W-:Y:S02]  /*2e30*/  FSEL R15, R74, R224, !P2 ;  /* 0x000000e04a0f7208 */ /* 0x000fe40005000000 */
[----:B------:R-:W-:Y:S02]  /*2e40*/  FSEL R75, R75, R41, !P2 ;  /* 0x000000294b4b7208 */ /* 0x000fe40005000000 */
[----:B------:R-:W-:Y:S01]  /*2e50*/  FSEL R14, R15, RZ, P0 ;  /* 0x000000ff0f0e7208 */ /* 0x000fe20000000000 */
[----:B------:R-:W-:Y:S02]  /*2e60*/  DMUL R76, R76, 4 ;  /* 0x401000004c4c7828 */ /* 0x000fe40000000000 */
[----:B------:R-:W-:Y:S01]  /*2e70*/  DFMA R72, R82, R72, R82 ;  /* 0x000000485248722b */ /* 0x000fe20000000052 */
[----:B------:R-:W-:Y:S01]  /*2e80*/  FSEL R15, R69, R75, !P0 ;  /* 0x0000004b450f7208 */ /* 0x000fe20004000000 */
[----:B0-----:R-:W-:Y:S09]  /*2e90*/  @P1 BRA `(.L_x_179) ;  /* 0x00000000001c1947 */ /* 0x001ff20003800000 */
[----:B------:R-:W-:-:S14]  /*2ea0*/  DSETP.NAN.AND P0, PT, R68, R68, PT ;  /* 0x000000444400722a */ /* 0x000fdc0003f08000 */
[----:B------:R-:W-:Y:S01]  /*2eb0*/  @P0 DADD R14, R68, 3 ;  /* 0x40080000440e0429 */ /* 0x000fe20000000000 */
[----:B------:R-:W-:Y:S10]  /*2ec0*/  @P0 BRA `(.L_x_179) ;  /* 0x0000000000100947 */ /* 0x000ff40003800000 */
[----:B------:R-:W-:-:S14]  /*2ed0*/  DSETP.NEU.AND P0, PT, |R68|, +INF , PT ;  /* 0x7ff000004400742a */ /* 0x000fdc0003f0d200 */
[----:B------:R-:W-:Y:S02]  /*2ee0*/  @!P0 IMAD.MOV.U32 R37, RZ, RZ, -0x100000 ;  /* 0xfff00000ff258424 */ /* 0x000fe400078e00ff */
[----:B------:R-:W-:-:S03]  /*2ef0*/  @!P0 IMAD.MOV.U32 R14, RZ, RZ, RZ ;  /* 0x000000ffff0e8224 */ /* 0x000fc600078e00ff */
[----:B------:R-:W-:-:S07]  /*2f00*/  @!P0 SEL R15, R37, 0x7ff00000, !P2 ;  /* 0x7ff00000250f8807 */ /* 0x000fce0005000000 */
.L_x_179:
[----:B------:R-:W-:Y:S05]  /*2f10*/  BSYNC.RECONVERGENT B0 ;  /* 0x0000000000007941 */ /* 0x000fea0003800200 */
.L_x_178:
[----:B------:R-:W-:Y:S01]  /*2f20*/  UMOV UR12, 0xd5cb7910 ;  /* 0xd5cb7910000c7882 */ /* 0x000fe20000000000 */
[----:B------:R-:W-:Y:S01]  /*2f30*/  UMOV UR13, 0x40581f0f ;  /* 0x40581f0f000d7882 */ /* 0x000fe20000000000 */
[----:B------:R-:W-:Y:S01]  /*2f40*/  DSETP.NEU.AND P0, PT, R68, 1, PT ;  /* 0x3ff000004400742a */ /* 0x000fe20003f0d000 */
[----:B------:R-:W-:Y:S01]  /*2f50*/  BSSY.RECONVERGENT B1, `(.L_x_180) ;  /* 0x0000016000017945 */ /* 0x000fe20003800200 */
[----:B------:R-:W-:Y:S02]  /*2f60*/  DMUL R224, R76, UR12 ;  /* 0x0000000c4ce07c28 */ /* 0x000fe40008000000 */
[----:B-----5:R-:W-:Y:S02]  /*2f70*/  DFMA R106, R106, -R84, R2 ;  /* 0x800000546a6a722b */ /* 0x020fe40000000002 */
[----:B------:R-:W-:Y:S02]  /*2f80*/  FSEL R68, R14, RZ, P0 ;  /* 0x000000ff0e447208 */ /* 0x000fe40000000000 */
[----:B------:R-:W-:-:S02]  /*2f90*/  FSEL R69, R15, 1.875, P0 ;  /* 0x3ff000000f457808 */ /* 0x000fc40000000000 */
[----:B------:R-:W-:Y:S02]  /*2fa0*/  DMUL R40, R224, R72 ;  /* 0x00000048e0287228 */ /* 0x000fe40000000000 */
[----:B------:R-:W-:Y:S02]  /*2fb0*/  FSETP.GEU.AND P1, PT, |R225|, 6.5827683646048100446e-37, PT ;  /* 0x03600000e100780b */ /* 0x000fe40003f2e200 */
[----:B------:R-:W-:-:S04]  /*2fc0*/  DMUL R66, R66, R68 ;  /* 0x0000004442427228 */ /* 0x000fc80000000000 */
[----:B------:R-:W-:-:S04]  /*2fd0*/  DFMA R14, R40, -R84, R224 ;  /* 0x80000054280e722b */ /* 0x000fc800000000e0 */
[----:B------:R-:W-:-:S04]  /*2fe0*/  DMUL R66, R66, R70 ;  /* 0x0000004642427228 */ /* 0x000fc80000000000 */
[----:B------:R-:W-:-:S04]  /*2ff0*/  DFMA R40, R72, R14, R40 ;  /* 0x0000000e4828722b */ /* 0x000fc80000000028 */
[----:B------:R-:W-:-:S06]  /*3000*/  DMUL R38, R66, R38 ;  /* 0x0000002642267228 */ /* 0x000fcc0000000000 */
[----:B------:R-:W-:Y:S02]  /*3010*/  FFMA R14, RZ, 2.9174025058746337891, R41 ;  /* 0x403ab6b9ff0e7823 */ /* 0x000fe40000000029 */
[----:B------:R-:W-:-:S03]  /*3020*/  DMUL R130, R38, R106 ;  /* 0x0000006a26827228 */ /* 0x000fc60000000000 */
[----:B------:R-:W-:-:S13]  /*3030*/  FSETP.GT.AND P0, PT, |R14|, 1.469367938527859385e-39, PT ;  /* 0x001000000e00780b */ /* 0x000fda0003f04200 */
[----:B------:R-:W-:Y:S05]  /*3040*/  @P0 BRA P1, `(.L_x_181) ;  /* 0x0000000000180947 */ /* 0x000fea0000800000 */
[----:B------:R-:W-:Y:S01]  /*3050*/  IMAD.MOV.U32 R39, RZ, RZ, R225 ;  /* 0x000000ffff277224 */ /* 0x000fe200078e00e1 */
[----:B------:R-:W-:Y:S01]  /*3060*/  MOV R40, 0x4c2906f ;  /* 0x04c2906f00287802 */ /* 0x000fe20000000f00 */
[----:B------:R-:W-:Y:S01]  /*3070*/  IMAD.MOV.U32 R37, RZ, RZ, 0x403ab6b9 ;  /* 0x403ab6b9ff257424 */ /* 0x000fe200078e00ff */
[----:B------:R-:W-:-:S07]  /*3080*/  MOV R38, 0x30a0 ;  /* 0x000030a000267802 */ /* 0x000fce0000000f00 */
[----:B------:R-:W-:Y:S05]  /*3090*/  CALL.REL.NOINC `($__internal_3_$__cuda_sm20_div_rn_f64_full) ;  /* 0x0000018c00e47944 */ /* 0x000fea0003c00000 */
[----:B------:R-:W-:-:S07]  /*30a0*/  IMAD.MOV.U32 R41, RZ, RZ, R37 ;  /* 0x000000ffff297224 */ /* 0x000fce00078e0025 */
.L_x_181:
[----:B------:R-:W-:Y:S05]  /*30b0*/  BSYNC.RECONVERGENT B1 ;  /* 0x0000000000017941 */ /* 0x000fea0003800200 */
.L_x_180:
[----:B------:R-:W0:Y:S02]  /*30c0*/  LDC R129, c[0x0][0x390] ;  /* 0x0000e400ff817b82 */ /* 0x000e240000000800 */
[----:B0-----:R-:W-:-:S05]  /*30d0*/  IMAD.WIDE R128, R129, 0x8, R146 ;  /* 0x0000000881807825 */ /* 0x001fca00078e0292 */
[----:B------:R0:W5:Y:S01]  /*30e0*/  LDG.E.64 R222, desc[UR6][R128.64] ;  /* 0x0000000680de7981 */ /* 0x000162000c1e1b00 */
[----:B------:R-:W1:Y:S01]  /*30f0*/  MUFU.RCP64H R15, 26.7137603759765625 ;  /* 0x403ab6b9000f7908 */ /* 0x000e620000001800 */
[----:B------:R-:W-:Y:S01]  /*3100*/  IMAD.MOV.U32 R66, RZ, RZ, 0x4c2906f ;  /* 0x04c2906fff427424 */ /* 0x000fe200078e00ff */
[----:B------:R-:W-:Y:S01]  /*3110*/  MOV R67, 0x403ab6b9 ;  /* 0x403ab6b900437802 */ /* 0x000fe20000000f00 */
[----:B------:R-:W-:Y:S01]  /*3120*/  IMAD.MOV.U32 R14, RZ, RZ, 0x1 ;  /* 0x00000001ff0e7424 */ /* 0x000fe200078e00ff */
[----:B------:R-:W-:Y:S05]  /*3130*/  BSSY.RECONVERGENT B1, `(.L_x_182) ;  /* 0x0000017000017945 */ /* 0x000fea0003800200 */
[----:B-1----:R-:W-:-:S08]  /*3140*/  DFMA R38, R14, -R66, 1 ;  /* 0x3ff000000e26742b */ /* 0x002fd00000000842 */
[----:B------:R-:W-:-:S08]  /*3150*/  DFMA R38, R38, R38, R38 ;  /* 0x000000262626722b */ /* 0x000fd00000000026 */
[----:B------:R-:W-:Y:S02]  /*3160*/  DFMA R38, R14, R38, R14 ;  /* 0x000000260e26722b */ /* 0x000fe4000000000e */
[----:B------:R-:W-:-:S06]  /*3170*/  DADD R14, R2, -15 ;  /* 0xc02e0000020e7429 */ /* 0x000fcc0000000000 */
[----:B------:R-:W-:Y:S02]  /*3180*/  DFMA R68, R38, -R66, 1 ;  /* 0x3ff000002644742b */ /* 0x000fe40000000842 */
[C---:B------:R-:W-:Y:S02]  /*3190*/  DADD R224, R14.reuse, R14 ;  /* 0x000000000ee07229 */ /* 0x040fe4000000000e */
[----:B------:R-:W-:-:S04]  /*31a0*/  DMUL R14, R14, R40 ;  /* 0x000000280e0e7228 */ /* 0x000fc80000000000 */
[----:B------:R-:W-:-:S04]  /*31b0*/  DFMA R68, R38, R68, R38 ;  /* 0x000000442644722b */ /* 0x000fc80000000026 */
[----:B------:R-:W-:-:S04]  /*31c0*/  FSETP.GEU.AND P1, PT, |R225|, 6.5827683646048100446e-37, PT ;  /* 0x03600000e100780b */ /* 0x000fc80003f2e200 */
[----:B------:R-:W-:-:S08]  /*31d0*/  DMUL R38, R68, R224 ;  /* 0x000000e044267228 */ /* 0x000fd00000000000 */
[----:B------:R-:W-:-:S08]  /*31e0*/  DFMA R66, R38, -R66, R224 ;  /* 0x800000422642722b */ /* 0x000fd000000000e0 */
[----:B------:R-:W-:-:S10]  /*31f0*/  DFMA R38, R68, R66, R38 ;  /* 0x000000424426722b */ /* 0x000fd40000000026 */
[----:B------:R-:W-:-:S05]  /*3200*/  FFMA R37, RZ, 2.9174025058746337891, R39 ;  /* 0x403ab6b9ff257823 */ /* 0x000fca0000000027 */
[----:B------:R-:W-:-:S13]  /*3210*/  FSETP.GT.AND P0, PT, |R37|, 1.469367938527859385e-39, PT ;  /* 0x001000002500780b */ /* 0x000fda0003f04200 */
[----:B0-----:R-:W-:Y:S05]  /*3220*/  @P0 BRA P1, `(.L_x_183) ;  /* 0x00000000001c0947 */ /* 0x001fea0000800000 */
[----:B------:R-:W-:Y:S01]  /*3230*/  IMAD.MOV.U32 R39, RZ, RZ, R225 ;  /* 0x000000ffff277224 */ /* 0x000fe200078e00e1 */
[----:B------:R-:W-:Y:S01]  /*3240*/  MOV R37, 0x403ab6b9 ;  /* 0x403ab6b900257802 */ /* 0x000fe20000000f00 */
[----:B------:R-:W-:Y:S01]  /*3250*/  IMAD.MOV.U32 R40, RZ, RZ, 0x4c2906f ;  /* 0x04c2906fff287424 */ /* 0x000fe200078e00ff */
[----:B------:R-:W-:-:S07]  /*3260*/  MOV R38, 0x3280 ;  /* 0x0000328000267802 */ /* 0x000fce0000000f00 */
[----:B-----5:R-:W-:Y:S05]  /*3270*/  CALL.REL.NOINC `($__internal_3_$__cuda_sm20_div_rn_f64_full) ;  /* 0x0000018c006c7944 */ /* 0x020fea0003c00000 */
[----:B------:R-:W-:Y:S02]  /*3280*/  IMAD.MOV.U32 R38, RZ, RZ, R40 ;  /* 0x000000ffff267224 */ /* 0x000fe400078e0028 */
[----:B------:R-:W-:-:S07]  /*3290*/  IMAD.MOV.U32 R39, RZ, RZ, R37 ;  /* 0x000000ffff277224 */ /* 0x000fce00078e0025 */
.L_x_183:
[----:B------:R-:W-:Y:S05]  /*32a0*/  BSYNC.RECONVERGENT B1 ;  /* 0x0000000000017941 */ /* 0x000fea0003800200 */
.L_x_182:
[----:B------:R-:W-:Y:S01]  /*32b0*/  IMAD.MOV.U32 R40, RZ, RZ, 0x652b82fe ;  /* 0x652b82feff287424 */ /* 0x000fe200078e00ff */
[----:B------:R-:W-:Y:S01]  /*32c0*/  MOV R41, 0x3ff71547 ;  /* 0x3ff7154700297802 */ /* 0x000fe20000000f00 */
[----:B------:R-:W-:Y:S01]  /*32d0*/  UMOV UR12, 0xfefa39ef ;  /* 0xfefa39ef000c7882 */ /* 0x000fe20000000000 */
[----:B------:R-:W-:Y:S01]  /*32e0*/  UMOV UR13, 0x3fe62e42 ;  /* 0x3fe62e42000d7882 */ /* 0x000fe20000000000 */
[----:B------:R-:W-:Y:S01]  /*32f0*/  FSETP.GEU.AND P2, PT, |R39|, 4.1917929649353027344, PT ;  /* 0x4086232b2700780b */ /* 0x000fe20003f4e200 */
[----:B------:R-:W-:Y:S02]  /*3300*/  BSSY.RECONVERGENT B0, `(.L_x_184) ;  /* 0x0000038000007945 */ /* 0x000fe40003800200 */
[----:B------:R-:W-:-:S08]  /*3310*/  DFMA R72, R38, R40, 6.75539944105574400000e+15 ;  /* 0x433800002648742b */ /* 0x000fd00000000028 */
        /* <DEDUP_REMOVED lines=36> */
[----:B------:R-:W-:Y:S01]  /*3560*/  MOV R40, R74 ;  /* 0x0000004a00287202 */ /* 0x000fe20000000f00 */
[----:B------:R-:W-:-:S04]  /*3570*/  IMAD R41, R72, 0x100000, R75 ;  /* 0x0010000048297824 */ /* 0x000fc800078e024b */
[----:B------:R-:W-:Y:S02]  /*3580*/  IMAD.MOV.U32 R66, RZ, RZ, R40 ;  /* 0x000000ffff427224 */ /* 0x000fe400078e0028 */
[----:B------:R-:W-:Y:S01]  /*3590*/  IMAD.MOV.U32 R67, RZ, RZ, R41 ;  /* 0x000000ffff437224 */ /* 0x000fe200078e0029 */
[----:B------:R-:W-:Y:S06]  /*35a0*/  @!P2 BRA `(.L_x_185) ;  /* 0x000000000034a947 */ /* 0x000fec0003800000 */
[----:B------:R-:W-:Y:S01]  /*35b0*/  FSETP.GEU.AND P1, PT, |R39|, 4.2275390625, PT ;  /* 0x408748002700780b */ /* 0x000fe20003f2e200 */
[C---:B------:R-:W-:Y:S02]  /*35c0*/  DADD R66, R38.reuse, +INF ;  /* 0x7ff0000026427429 */ /* 0x040fe40000000000 */
[----:B------:R-:W-:-:S08]  /*35d0*/  DSETP.GEU.AND P0, PT, R38, RZ, PT ;  /* 0x000000ff2600722a */ /* 0x000fd00003f0e000 */
[----:B------:R-:W-:Y:S02]  /*35e0*/  FSEL R66, R66, RZ, P0 ;  /* 0x000000ff42427208 */ /* 0x000fe40000000000 */
[----:B------:R-:W-:Y:S01]  /*35f0*/  @!P1 LEA.HI R37, R72, R72, RZ, 0x1 ;  /* 0x0000004848259211 */ /* 0x000fe200078f08ff */
[----:B------:R-:W-:Y:S01]  /*3600*/  @!P1 IMAD.MOV.U32 R68, RZ, RZ, R74 ;  /* 0x000000ffff449224 */ /* 0x000fe200078e004a */
[----:B------:R-:W-:Y:S02]  /*3610*/  FSEL R67, R67, RZ, P0 ;  /* 0x000000ff43437208 */ /* 0x000fe40000000000 */
[----:B------:R-:W-:-:S04]  /*3620*/  @!P1 SHF.R.S32.HI R37, RZ, 0x1, R37 ;  /* 0x00000001ff259819 */ /* 0x000fc80000011425 */
[----:B------:R-:W-:Y:S01]  /*3630*/  @!P1 LEA R69, R37, R75, 0x14 ;  /* 0x0000004b25459211 */ /* 0x000fe200078ea0ff */
[----:B------:R-:W-:-:S05]  /*3640*/  @!P1 IMAD.IADD R70, R72, 0x1, -R37 ;  /* 0x0000000148469824 */ /* 0x000fca00078e0a25 */
[----:B------:R-:W-:Y:S01]  /*3650*/  @!P1 LEA R71, R70, 0x3ff00000, 0x14 ;  /* 0x3ff0000046479811 */ /* 0x000fe200078ea0ff */
[----:B------:R-:W-:-:S06]  /*3660*/  @!P1 IMAD.MOV.U32 R70, RZ, RZ, RZ ;  /* 0x000000ffff469224 */ /* 0x000fcc00078e00ff */
[----:B------:R-:W-:-:S11]  /*3670*/  @!P1 DMUL R66, R68, R70 ;  /* 0x0000004644429228 */ /* 0x000fd60000000000 */
.L_x_185:
[----:B------:R-:W-:Y:S05]  /*3680*/  BSYNC.RECONVERGENT B0 ;  /* 0x0000000000007941 */ /* 0x000fea0003800200 */
.L_x_184:
[----:B------:R-:W-:Y:S04]  /*3690*/  BSSY.RECONVERGENT B0, `(.L_x_186) ;  /* 0x000000e000007945 */ /* 0x000fe80003800200 */
[----:B------:R-:W-:Y:S05]  /*36a0*/  @!P2 BRA `(.L_x_187) ;  /* 0x000000000030a947 */ /* 0x000fea0003800000 */
[----:B------:R-:W-:Y:S01]  /*36b0*/  FSETP.GEU.AND P1, PT, |R39|, 4.2275390625, PT ;  /* 0x408748002700780b */ /* 0x000fe20003f2e200 */
[C---:B------:R-:W-:Y:S02]  /*36c0*/  DADD R40, R38.reuse, +INF ;  /* 0x7ff0000026287429 */ /* 0x040fe40000000000 */
[----:B------:R-:W-:-:S08]  /*36d0*/  DSETP.GEU.AND P0, PT, R38, RZ, PT ;  /* 0x000000ff2600722a */ /* 0x000fd00003f0e000 */
[----:B------:R-:W-:Y:S02]  /*36e0*/  FSEL R40, R40, RZ, P0 ;  /* 0x000000ff28287208 */ /* 0x000fe40000000000 */
[----:B------:R-:W-:Y:S02]  /*36f0*/  @!P1 LEA.HI R37, R72, R72, RZ, 0x1 ;  /* 0x0000004848259211 */ /* 0x000fe400078f08ff */
[----:B------:R-:W-:Y:S02]  /*3700*/  FSEL R41, R41, RZ, P0 ;  /* 0x000000ff29297208 */ /* 0x000fe40000000000 */
[----:B------:R-:W-:-:S04]  /*3710*/  @!P1 SHF.R.S32.HI R37, RZ, 0x1, R37 ;  /* 0x00000001ff259819 */ /* 0x000fc80000011425 */
[----:B------:R-:W-:Y:S01]  /*3720*/  @!P1 LEA R75, R37, R75, 0x14 ;  /* 0x0000004b254b9211 */ /* 0x000fe200078ea0ff */
[----:B------:R-:W-:-:S05]  /*3730*/  @!P1 IMAD.IADD R38, R72, 0x1, -R37 ;  /* 0x0000000148269824 */ /* 0x000fca00078e0a25 */
[----:B------:R-:W-:Y:S01]  /*3740*/  @!P1 LEA R39, R38, 0x3ff00000, 0x14 ;  /* 0x3ff0000026279811 */ /* 0x000fe200078ea0ff */
[----:B------:R-:W-:-:S06]  /*3750*/  @!P1 IMAD.MOV.U32 R38, RZ, RZ, RZ ;  /* 0x000000ffff269224 */ /* 0x000fcc00078e00ff */
[----:B------:R-:W-:-:S11]  /*3760*/  @!P1 DMUL R40, R74, R38 ;  /* 0x000000264a289228 */ /* 0x000fd60000000000 */
.L_x_187:
[----:B------:R-:W-:Y:S05]  /*3770*/  BSYNC.RECONVERGENT B0 ;  /* 0x0000000000007941 */ /* 0x000fea0003800200 */
.L_x_186:
[----:B------:R-:W-:Y:S01]  /*3780*/  DADD R70, R40, -1 ;  /* 0xbff0000028467429 */ /* 0x000fe20000000000 */
[----:B------:R-:W-:Y:S01]  /*3790*/  BSSY.RECONVERGENT B1, `(.L_x_188) ;  /* 0x0000019000017945 */ /* 0x000fe20003800200 */
[----:B------:R-:W-:-:S04]  /*37a0*/  IMAD.MOV.U32 R40, RZ, RZ, 0x1 ;  /* 0x00000001ff287424 */ /* 0x000fc800078e00ff */
[----:B------:R-:W0:Y:S02]  /*37b0*/  MUFU.RCP64H R41, R71 ;  /* 0x0000004700297308 */ /* 0x000e240000001800 */
[----:B0-----:R-:W-:-:S08]  /*37c0*/  DFMA R38, -R70, R40, 1 ;  /* 0x3ff000004626742b */ /* 0x001fd00000000128 */
[----:B------:R-:W-:Y:S02]  /*37d0*/  DFMA R68, R38, R38, R38 ;  /* 0x000000262644722b */ /* 0x000fe40000000026 */
[----:B-----5:R-:W-:-:S06]  /*37e0*/  DMUL R38, R222, 0.25 ;  /* 0x3fd00000de267828 */ /* 0x020fcc0000000000 */
[----:B------:R-:W-:Y:S02]  /*37f0*/  DFMA R68, R40, R68, R40 ;  /* 0x000000442844722b */ /* 0x000fe40000000028 */
[----:B------:R-:W-:-:S06]  /*3800*/  DFMA R38, R38, R66, -2000 ;  /* 0xc09f40002626742b */ /* 0x000fcc0000000042 */
[----:B------:R-:W-:Y:S02]  /*3810*/  DFMA R40, -R70, R68, 1 ;  /* 0x3ff000004628742b */ /* 0x000fe40000000144 */
[----:B------:R-:W-:-:S06]  /*3820*/  DMUL R224, R14, R38 ;  /* 0x000000260ee07228 */ /* 0x000fcc0000000000 */
[----:B------:R-:W-:-:S04]  /*3830*/  DFMA R40, R68, R40, R68 ;  /* 0x000000284428722b */ /* 0x000fc80000000044 */
[----:B------:R-:W-:-:S04]  /*3840*/  FSETP.GEU.AND P1, PT, |R225|, 6.5827683646048100446e-37, PT ;  /* 0x03600000e100780b */ /* 0x000fc80003f2e200 */
[----:B------:R-:W-:-:S08]  /*3850*/  DMUL R14, R224, R40 ;  /* 0x00000028e00e7228 */ /* 0x000fd00000000000 */
[----:B------:R-:W-:-:S08]  /*3860*/  DFMA R38, -R70, R14, R224 ;  /* 0x0000000e4626722b */ /* 0x000fd000000001e0 */
[----:B------:R-:W-:-:S10]  /*3870*/  DFMA R14, R40, R38, R14 ;  /* 0x00000026280e722b */ /* 0x000fd4000000000e */
[----:B------:R-:W-:-:S05]  /*3880*/  FFMA R37, RZ, R71, R15 ;  /* 0x00000047ff257223 */ /* 0x000fca000000000f */
[----:B------:R-:W-:-:S13]  /*3890*/  FSETP.GT.AND P0, PT, |R37|, 1.469367938527859385e-39, PT ;  /* 0x001000002500780b */ /* 0x000fda0003f04200 */
[----:B------:R-:W-:Y:S05]  /*38a0*/  @P0 BRA P1, `(.L_x_189) ;  /* 0x00000000001c0947 */ /* 0x000fea0000800000 */
[----:B------:R-:W-:Y:S01]  /*38b0*/  IMAD.MOV.U32 R39, RZ, RZ, R225 ;  /* 0x000000ffff277224 */ /* 0x000fe200078e00e1 */
[----:B------:R-:W-:Y:S01]  /*38c0*/  MOV R40, R70 ;  /* 0x0000004600287202 */ /* 0x000fe20000000f00 */
[----:B------:R-:W-:Y:S01]  /*38d0*/  IMAD.MOV.U32 R37, RZ, RZ, R71 ;  /* 0x000000ffff257224 */ /* 0x000fe200078e0047 */
[----:B------:R-:W-:-:S07]  /*38e0*/  MOV R38, 0x3900 ;  /* 0x0000390000267802 */ /* 0x000fce0000000f00 */
[----:B------:R-:W-:Y:S05]  /*38f0*/  CALL.REL.NOINC `($__internal_3_$__cuda_sm20_div_rn_f64_full) ;  /* 0x0000018400cc7944 */ /* 0x000fea0003c00000 */
[----:B------:R-:W-:Y:S02]  /*3900*/  IMAD.MOV.U32 R14, RZ, RZ, R40 ;  /* 0x000000ffff0e7224 */ /* 0x000fe400078e0028 */
[----:B------:R-:W-:-:S07]  /*3910*/  IMAD.MOV.U32 R15, RZ, RZ, R37 ;  /* 0x000000ffff0f7224 */ /* 0x000fce00078e0025 */
.L_x_189:
[----:B------:R-:W-:Y:S05]  /*3920*/  BSYNC.RECONVERGENT B1 ;  /* 0x0000000000017941 */ /* 0x000fea0003800200 */
.L_x_188:
[----:B------:R-:W0:Y:S02]  /*3930*/  LDC R123, c[0x0][0x390] ;  /* 0x0000e400ff7b7b82 */ /* 0x000e240000000800 */
[----:B0-----:R-:W-:-:S05]  /*3940*/  IMAD.WIDE R126, R123, 0x38, R144 ;  /* 0x000000387b7e7825 */ /* 0x001fca00078e0290 */
[----:B------:R-:W2:Y:S01]  /*3950*/  LDG.E.64 R38, desc[UR6][R126.64] ;  /* 0x000000067e267981 */ /* 0x000ea2000c1e1b00 */
[----:B------:R-:W-:-:S04]  /*3960*/  IMAD.WIDE R124, R123, 0x48, R144 ;  /* 0x000000487b7c7825 */ /* 0x000fc800078e0290 */
[----:B------:R-:W-:Y:S01]  /*3970*/  IMAD.WIDE R122, R123, 0x40, R144 ;  /* 0x000000407b7a7825 */ /* 0x000fe200078e0290 */
[----:B------:R-:W3:Y:S04]  /*3980*/  LDG.E.64 R66, desc[UR6][R124.64] ;  /* 0x000000067c427981 */ /* 0x000ee8000c1e1b00 */
[----:B------:R-:W4:Y:S01]  /*3990*/  LDG.E.64 R40, desc[UR6][R122.64] ;  /* 0x000000067a287981 */ /* 0x000f22000c1e1b00 */
[----:B------:R-:W-:Y:S01]  /*39a0*/  UMOV UR12, 0x4c2906f ;  /* 0x04c2906f000c7882 */ /* 0x000fe20000000000 */
[----:B------:R-:W-:Y:S01]  /*39b0*/  UMOV UR13, 0x403ab6b9 ;  /* 0x403ab6b9000d7882 */ /* 0x000fe20000000000 */
[----:B------:R-:W-:Y:S01]  /*39c0*/  BSSY.RECONVERGENT B0, `(.L_x_190) ;  /* 0x000000b000007945 */ /* 0x000fe20003800200 */
[----:B------:R-:W-:Y:S02]  /*39d0*/  DFMA R8, R8, -UR12, R2 ;  /* 0x8000000c08087c2b */ /* 0x000fe40008000002 */
[----:B--2---:R-:W-:-:S02]  /*39e0*/  DMUL R38, R38, R64 ;  /* 0x0000004026267228 */ /* 0x004fc40000000000 */
[----:B---3--:R-:W-:-:S06]  /*39f0*/  DADD R64, -RZ, |R66| ;  /* 0x00000000ff407229 */ /* 0x008fcc0000000542 */
[----:B----4-:R-:W-:-:S04]  /*3a00*/  DMUL R38, R38, R40 ;  /* 0x0000002826267228 */ /* 0x010fc80000000000 */
[----:B------:R-:W-:Y:S01]  /*3a10*/  MOV R40, R64 ;  /* 0x0000004000287202 */ /* 0x000fe20000000f00 */
[----:B------:R-:W-:-:S03]  /*3a20*/  IMAD.MOV.U32 R37, RZ, RZ, R65 ;  /* 0x000000ffff257224 */ /* 0x000fc600078e0041 */
[----:B------:R-:W-:Y:S01]  /*3a30*/  DMUL R120, R38, R8 ;  /* 0x0000000826787228 */ /* 0x000fe20000000000 */
[----:B------:R-:W-:Y:S01]  /*3a40*/  IMAD.MOV.U32 R39, RZ, RZ, 0x40000000 ;  /* 0x40000000ff277424 */ /* 0x000fe200078e00ff */
[----:B------:R-:W-:-:S09]  /*3a50*/  MOV R38, 0x3a70 ;  /* 0x00003a7000267802 */ /* 0x000fd20000000f00 */
[----:B------:R-:W-:Y:S05]  /*3a60*/  CALL.REL.NOINC `($_Z12computeStatePdS_idS_iS_ii$__internal_accurate_pow) ;  /* 0x0000018c00ac7944 */ /* 0x000fea0003c00000 */
[----:B------:R-:W-:Y:S05]  /*3a70*/  BSYNC.RECONVERGENT B0 ;  /* 0x0000000000007941 */ /* 0x000fea0003800200 */
.L_x_190:
[----:B------:R-:W0:Y:S02]  /*3a80*/  LDC R117, c[0x0][0x390] ;  /* 0x0000e400ff757b82 */ /* 0x000e240000000800 */
[----:B0-----:R-:W-:-:S04]  /*3a90*/  IMAD.WIDE R118, R117, 0x50, R144 ;  /* 0x0000005075767825 */ /* 0x001fc800078e0290 */
[----:B------:R-:W-:Y:S01]  /*3aa0*/  IMAD.WIDE R116, R117, 0x58, R144 ;  /* 0x0000005875747825 */ /* 0x000fe200078e0290 */
[----:B------:R0:W5:Y:S04]  /*3ab0*/  LDG.E.64 R68, desc[UR6][R118.64] ;  /* 0x0000000676447981 */ /* 0x000168000c1e1b00 */
[----:B------:R0:W5:Y:S01]  /*3ac0*/  LDG.E.64 R64, desc[UR6][R116.64] ;  /* 0x0000000674407981 */ /* 0x000162000c1e1b00 */
[C---:B------:R-:W-:Y:S01]  /*3ad0*/  DADD R38, R66.reuse, 2 ;  /* 0x4000000042267429 */ /* 0x040fe20000000000 */
[----:B------:R-:W-:Y:S01]  /*3ae0*/  BSSY.RECONVERGENT B0, `(.L_x_191) ;  /* 0x000000e000007945 */ /* 0x000fe20003800200 */
[----:B------:R-:W-:-:S06]  /*3af0*/  DSETP.NEU.AND P0, PT, R66, RZ, PT ;  /* 0x000000ff4200722a */ /* 0x000fcc0003f0d000 */
[----:B------:R-:W-:Y:S02]  /*3b00*/  FSEL R78, R224, RZ, P0 ;  /* 0x000000ffe04e7208 */ /* 0x000fe40000000000 */
[----:B------:R-:W-:Y:S02]  /*3b10*/  LOP3.LUT R38, R39, 0x7ff00000, RZ, 0xc0, !PT ;  /* 0x7ff0000027267812 */ /* 0x000fe400078ec0ff */
[----:B------:R-:W-:Y:S02]  /*3b20*/  FSEL R79, R41, RZ, P0 ;  /* 0x000000ff294f7208 */ /* 0x000fe40000000000 */
[----:B------:R-:W-:Y:S01]  /*3b30*/  ISETP.NE.AND P1, PT, R38, 0x7ff00000, PT ;  /* 0x7ff000002600780c */ /* 0x000fe20003f25270 */
[----:B------:R-:W-:-:S12]  /*3b40*/  DADD R38, R8, -200 ;  /* 0xc069000008267429 */ /* 0x000fd80000000000 */
[----:B0-----:R-:W-:Y:S05]  /*3b50*/  @P1 BRA `(.L_x_192) ;  /* 0x0000000000181947 */ /* 0x001fea0003800000 */
[----:B------:R-:W-:-:S14]  /*3b60*/  DSETP.NAN.AND P0, PT, R66, R66, PT ;  /* 0x000000424200722a */ /* 0x000fdc0003f08000 */
[----:B------:R-:W-:Y:S01]  /*3b70*/  @P0 DADD R78, R66, 2 ;  /* 0x40000000424e0429 */ /* 0x000fe20000000000 */
[----:B------:R-:W-:Y:S10]  /*3b80*/  @P0 BRA `(.L_x_192) ;  /* 0x00000000000c0947 */ /* 0x000ff40003800000 */
[----:B------:R-:W-:-:S14]  /*3b90*/  DSETP.NEU.AND P0, PT, |R66|, +INF , PT ;  /* 0x7ff000004200742a */ /* 0x000fdc0003f0d200 */
[----:B------:R-:W-:Y:S01]  /*3ba0*/  @!P0 IMAD.MOV.U32 R78, RZ, RZ, 0x0 ;  /* 0x00000000ff4e8424 */ /* 0x000fe200078e00ff */
[----:B------:R-:W-:-:S07]  /*3bb0*/  @!P0 MOV R79, 0x7ff00000 ;  /* 0x7ff00000004f8802 */ /* 0x000fce0000000f00 */
.L_x_192:
[----:B------:R-:W-:Y:S05]  /*3bc0*/  BSYNC.RECONVERGENT B0 ;  /* 0x0000000000007941 */ /* 0x000fea0003800200 */
.L_x_191:
[----:B------:R-:W-:Y:S01]  /*3bd0*/  UMOV UR12, 0xeb851eb8 ;  /* 0xeb851eb8000c7882 */ /* 0x000fe20000000000 */
[----:B------:R-:W-:Y:S01]  /*3be0*/  UMOV UR13, 0x3faeb851 ;  /* 0x3faeb851000d7882 */ /* 0x000fe20000000000 */
[----:B------:R-:W-:Y:S01]  /*3bf0*/  IMAD.MOV.U32 R76, RZ, RZ, 0x652b82fe ;  /* 0x652b82feff4c7424 */ /* 0x000fe200078e00ff */
[----:B------:R-:W-:Y:S01]  /*3c00*/  DMUL R38, R38, UR12 ;  /* 0x0000000c26267c28 */ /* 0x000fe20008000000 */
[----:B------:R-:W-:Y:S01]  /*3c10*/  IMAD.MOV.U32 R77, RZ, RZ, 0x3ff71547 ;  /* 0x3ff71547ff4d7424 */ /* 0x000fe200078e00ff */
[----:B------:R-:W-:Y:S01]  /*3c20*/  MOV R91, 0x3fe62e42 ;  /* 0x3fe62e42005b7802 */ /* 0x000fe20000000f00 */
[----:B------:R-:W-:Y:S01]  /*3c30*/  IMAD.MOV.U32 R90, RZ, RZ, -0x105c611 ;  /* 0xfefa39efff5a7424 */ /* 0x000fe200078e00ff */
[----:B------:R-:W-:Y:S01]  /*3c40*/  MOV R81, 0x3e5ade15 ;  /* 0x3e5ade1500517802 */ /* 0x000fe20000000f00 */
[----:B------:R-:W-:Y:S01]  /*3c50*/  IMAD.MOV.U32 R108, RZ, RZ, 0x3b39803f ;  /* 0x3b39803fff6c7424 */ /* 0x000fe200078e00ff */
[----:B------:R-:W-:Y:S01]  /*3c60*/  MOV R103, 0x3ec71dee ;  /* 0x3ec71dee00677802 */ /* 0x000fe20000000f00 */
[----:B------:R-:W-:Y:S01]  /*3c70*/  IMAD.MOV.U32 R109, RZ, RZ, 0x3c7abc9e ;  /* 0x3c7abc9eff6d7424 */ /* 0x000fe200078e00ff */
[----:B------:R-:W-:Y:S01]  /*3c80*/  DFMA R40, R38, R76, 6.75539944105574400000e+15 ;  /* 0x433800002628742b */ /* 0x000fe2000000004c */
[----:B------:R-:W-:Y:S01]  /*3c90*/  IMAD.MOV.U32 R80, RZ, RZ, 0x69ce2bdf ;  /* 0x69ce2bdfff507424 */ /* 0x000fe200078e00ff */
[----:B------:R-:W-:Y:S01]  /*3ca0*/  MOV R97, 0x3f2a01a0 ;  /* 0x3f2a01a000617802 */ /* 0x000fe20000000f00 */
[----:B------:R-:W-:Y:S01]  /*3cb0*/  IMAD.MOV.U32 R98, RZ, RZ, -0x35dec16 ;  /* 0xfca213eaff627424 */ /* 0x000fe200078e00ff */
[----:B------:R-:W-:Y:S01]  /*3cc0*/  MOV R93, 0x3f811111 ;  /* 0x3f811111005d7802 */ /* 0x000fe20000000f00 */
[----:B------:R-:W-:Y:S01]  /*3cd0*/  IMAD.MOV.U32 R99, RZ, RZ, 0x3e928af3 ;  /* 0x3e928af3ff637424 */ /* 0x000fe200078e00ff */
[----:B------:R-:W-:Y:S01]  /*3ce0*/  MOV R87, 0x3fc55555 ;  /* 0x3fc5555500577802 */ /* 0x000fe20000000f00 */
[----:B------:R-:W-:Y:S01]  /*3cf0*/  IMAD.MOV.U32 R102, RZ, RZ, 0x62401315 ;  /* 0x62401315ff667424 */ /* 0x000fe200078e00ff */
[----:B------:R-:W-:Y:S01]  /*3d00*/  DADD R70, R40, -6.75539944105574400000e+15 ;  /* 0xc338000028467429 */ /* 0x000fe20000000000 */
[----:B------:R-:W-:Y:S01]  /*3d10*/  IMAD.MOV.U32 R100, RZ, RZ, 0x7c89eb71 ;  /* 0x7c89eb71ff647424 */ /* 0x000fe200078e00ff */
[----:B------:R-:W-:Y:S01]  /*3d20*/  FSETP.GEU.AND P0, PT, |R39|, 4.1917929649353027344, PT ;  /* 0x4086232b2700780b */ /* 0x000fe20003f0e200 */
[----:B------:R-:W-:Y:S01]  /*3d30*/  IMAD.MOV.U32 R101, RZ, RZ, 0x3efa0199 ;  /* 0x3efa0199ff657424 */ /* 0x000fe200078e00ff */
[----:B------:R-:W-:Y:S01]  /*3d40*/  UMOV UR12, 0x4c2906f ;  /* 0x04c2906f000c7882 */ /* 0x000fe20000000000 */
[----:B------:R-:W-:Y:S01]  /*3d50*/  IMAD.MOV.U32 R96, RZ, RZ, 0x14761f65 ;  /* 0x14761f65ff607424 */ /* 0x000fe200078e00ff */
[----:B------:R-:W-:Y:S01]  /*3d60*/  UMOV UR13, 0x403ab6b9 ;  /* 0x403ab6b9000d7882 */ /* 0x000fe20000000000 */
[----:B------:R-:W-:Y:S01]  /*3d70*/  IMAD.MOV.U32 R94, RZ, RZ, 0x1852b7af ;  /* 0x1852b7afff5e7424 */ /* 0x000fe200078e00ff */
[----:B------:R-:W-:Y:S01]  /*3d80*/  DFMA R72, R70, -R90, R38 ;  /* 0x8000005a4648722b */ /* 0x000fe20000000026 */
[----:B------:R-:W-:Y:S01]  /*3d90*/  IMAD.MOV.U32 R95, RZ, RZ, 0x3f56c16c ;  /* 0x3f56c16cff5f7424 */ /* 0x000fe200078e00ff */
[----:B------:R-:W-:Y:S01]  /*3da0*/  DFMA R114, R58, -UR12, R2 ;  /* 0x8000000c3a727c2b */ /* 0x000fe20008000002 */
[----:B------:R-:W-:Y:S01]  /*3db0*/  IMAD.MOV.U32 R92, RZ, RZ, 0x11122322 ;  /* 0x11122322ff5c7424 */ /* 0x000fe200078e00ff */
[----:B------:R-:W-:Y:S01]  /*3dc0*/  BSSY.RECONVERGENT B0, `(.L_x_193) ;  /* 0x0000023000007945 */ /* 0x000fe20003800200 */
[----:B------:R-:W-:-:S02]  /*3dd0*/  IMAD.MOV.U32 R84, RZ, RZ, 0x555502a1 ;  /* 0x555502a1ff547424 */ /* 0x000fc400078e00ff */
[----:B------:R-:W-:Y:S01]  /*3de0*/  IMAD.MOV.U32 R85, RZ, RZ, 0x3fa55555 ;  /* 0x3fa55555ff557424 */ /* 0x000fe200078e00ff */
[----:B------:R-:W-:Y:S01]  /*3df0*/  DFMA R70, R70, -R108, R72 ;  /* 0x8000006c4646722b */ /* 0x000fe20000000048 */
[----:B------:R-:W-:Y:S02]  /*3e00*/  IMAD.MOV.U32 R86, RZ, RZ, 0x55555511 ;  /* 0x55555511ff567424 */ /* 0x000fe400078e00ff */
[----:B------:R-:W-:Y:S02]  /*3e10*/  IMAD.MOV.U32 R82, RZ, RZ, 0xb ;  /* 0x0000000bff527424 */ /* 0x000fe400078e00ff */
[----:B------:R-:W-:-:S03]  /*3e20*/  IMAD.MOV.U32 R83, RZ, RZ, 0x3fe00000 ;  /* 0x3fe00000ff537424 */ /* 0x000fc600078e00ff */
[----:B------:R-:W-:-:S08]  /*3e30*/  DFMA R72, R70, R80, R98 ;  /* 0x000000504648722b */ /* 0x000fd00000000062 */
        /* <DEDUP_REMOVED lines=8> */
[----:B------:R-:W-:-:S08]  /*3ec0*/  DFMA R72, R70, R72, 1 ;  /* 0x3ff000004648742b */ /* 0x000fd00000000048 */
[----:B------:R-:W-:Y:S02]  /*3ed0*/  DFMA R72, R70, R72, 1 ;  /* 0x3ff000004648742b */ /* 0x000fe40000000048 */
[----:B------:R-:W-:-:S08]  /*3ee0*/  DADD R70, R8, 100 ;  /* 0x4059000008467429 */ /* 0x000fd00000000000 */
[----:B------:R-:W-:Y:S01]  /*3ef0*/  IMAD R89, R40, 0x100000, R73 ;  /* 0x0010000028597824 */ /* 0x000fe200078e0249 */
[----:B------:R-:W-:Y:S01]  /*3f00*/  MOV R88, R72 ;  /* 0x0000004800587202 */ /* 0x000fe20000000f00 */
        /* <DEDUP_REMOVED lines=8> */
[----:B------:R-:W-:-:S05]  /*3f90*/  @!P1 SHF.R.S32.HI R37, RZ, 0x1, R37 ;  /* 0x00000001ff259819 */ /* 0x000fca0000011425 */
[----:B------:R-:W-:Y:S02]  /*3fa0*/  @!P1 IMAD.IADD R40, R40, 0x1, -R37 ;  /* 0x0000000128289824 */ /* 0x000fe400078e0a25 */
[----:B------:R-:W-:-:S03]  /*3fb0*/  @!P1 IMAD R39, R37, 0x100000, R73 ;  /* 0x0010000025279824 */ /* 0x000fc600078e0249 */
[----:B------:R-:W-:Y:S02]  /*3fc0*/  @!P1 LEA R41, R40, 0x3ff00000, 0x14 ;  /* 0x3ff0000028299811 */ /* 0x000fe400078ea0ff */
[----:B------:R-:W-:-:S06]  /*3fd0*/  @!P1 MOV R40, RZ ;  /* 0x000000ff00289202 */ /* 0x000fcc0000000f00 */
[----:B------:R-:W-:-:S11]  /*3fe0*/  @!P1 DMUL R88, R38, R40 ;  /* 0x0000002826589228 */ /* 0x000fd60000000000 */
.L_x_194:
[----:B------:R-:W-:Y:S05]  /*3ff0*/  BSYNC.RECONVERGENT B0 ;  /* 0x0000000000007941 */ /* 0x000fea0003800200 */
.L_x_193:
[C---:B------:R-:W-:Y:S01]  /*4000*/  DADD R72, R8.reuse, -10 ;  /* 0xc024000008487429 */ /* 0x040fe20000000000 */
[----:B------:R-:W-:Y:S01]  /*4010*/  IMAD.MOV.U32 R58, RZ, RZ, -0x66666666 ;  /* 0x9999999aff3a7424 */ /* 0x000fe200078e00ff */
[----:B------:R-:W-:Y:S01]  /*4020*/  UMOV UR12, 0xeb1c432d ;  /* 0xeb1c432d000c7882 */ /* 0x000fe20000000000 */
[----:B------:R-:W-:Y:S01]  /*4030*/  IMAD.MOV.U32 R59, RZ, RZ, 0x3fb99999 ;  /* 0x3fb99999ff3b7424 */ /* 0x000fe200078e00ff */
[----:B------:R-:W-:Y:S01]  /*4040*/  UMOV UR13, 0x3f2a36e2 ;  /* 0x3f2a36e2000d7882 */ /* 0x000fe20000000000 */
[----:B------:R-:W-:Y:S01]  /*4050*/  DMUL R38, R8, -0.5 ;  /* 0xbfe0000008267828 */ /* 0x000fe20000000000 */
[----:B------:R-:W-:Y:S01]  /*4060*/  BSSY.RECONVERGENT B0, `(.L_x_195) ;  /* 0x0000054000007945 */ /* 0x000fe20003800200 */
[----:B------:R-:W-:Y:S02]  /*4070*/  DMUL R70, R70, UR12 ;  /* 0x0000000c46467c28 */ /* 0x000fe40008000000 */
[----:B------:R-:W-:Y:S02]  /*4080*/  DMUL R72, R72, R58 ;  /* 0x0000003a48487228 */ /* 0x000fe40000000000 */
[----:B------:R-:W-:-:S02]  /*4090*/  DADD R88, R88, 1 ;  /* 0x3ff0000058587429 */ /* 0x000fc40000000000 */
[-C--:B------:R-:W-:Y:S02]  /*40a0*/  DFMA R40, R38, R76.reuse, 6.75539944105574400000e+15 ;  /* 0x433800002628742b */ /* 0x080fe4000000004c */
[-C--:B------:R-:W-:Y:S02]  /*40b0*/  DFMA R74, R70, R76.reuse, 6.75539944105574400000e+15 ;  /* 0x43380000464a742b */ /* 0x080fe4000000004c */
[----:B------:R-:W-:Y:S02]  /*40c0*/  DFMA R76, R72, R76, 6.75539944105574400000e+15 ;  /* 0x43380000484c742b */ /* 0x000fe4000000004c */
[----:B------:R-:W-:Y:S01]  /*40d0*/  DSETP.NEU.AND P0, PT, R66, 1, PT ;  /* 0x3ff000004200742a */ /* 0x000fe20003f0d000 */
[----:B------:R-:W-:Y:S01]  /*40e0*/  FSETP.GEU.AND P2, PT, |R73|, 4.1917929649353027344, PT ;  /* 0x4086232b4900780b */ /* 0x000fe20003f4e200 */
[----:B------:R-:W-:Y:S02]  /*40f0*/  DADD R224, R40, -6.75539944105574400000e+15 ;  /* 0xc338000028e07429 */ /* 0x000fe40000000000 */
[----:B------:R-:W-:-:S02]  /*4100*/  DADD R226, R74, -6.75539944105574400000e+15 ;  /* 0xc33800004ae27429 */ /* 0x000fc40000000000 */
[----:B------:R-:W-:Y:S01]  /*4110*/  DADD R112, R76, -6.75539944105574400000e+15 ;  /* 0xc33800004c707429 */ /* 0x000fe20000000000 */
[----:B------:R-:W-:Y:S01]  /*4120*/  FSEL R78, R78, RZ, P0 ;  /* 0x000000ff4e4e7208 */ /* 0x000fe20000000000 */
[----:B-----5:R-:W-:Y:S01]  /*4130*/  DMUL R56, R68, R56 ;  /* 0x0000003844387228 */ /* 0x020fe20000000000 */
[----:B------:R-:W-:Y:S01]  /*4140*/  FSEL R79, R79, 1.875, P0 ;  /* 0x3ff000004f4f7808 */ /* 0x000fe20000000000 */
[-C--:B------:R-:W-:Y:S01]  /*4150*/  DFMA R110, R224, -R90.reuse, R38 ;  /* 0x8000005ae06e722b */ /* 0x080fe20000000026 */
[----:B------:R-:W-:Y:S01]  /*4160*/  FSETP.GEU.AND P0, PT, |R71|, 4.1917929649353027344, PT ;  /* 0x4086232b4700780b */ /* 0x000fe20003f0e200 */
[-C--:B------:R-:W-:Y:S02]  /*4170*/  DFMA R228, R226, -R90.reuse, R70 ;  /* 0x8000005ae2e4722b */ /* 0x080fe40000000046 */
[----:B------:R-:W-:Y:S02]  /*4180*/  DFMA R90, R112, -R90, R72 ;  /* 0x8000005a705a722b */ /* 0x000fe40000000048 */
[----:B------:R-:W-:-:S02]  /*4190*/  DMUL R60, R60, R78 ;  /* 0x0000004e3c3c7228 */ /* 0x000fc40000000000 */
[-C--:B------:R-:W-:Y:S02]  /*41a0*/  DFMA R110, R224, -R108.reuse, R110 ;  /* 0x8000006ce06e722b */ /* 0x080fe4000000006e */
[-C--:B------:R-:W-:Y:S02]  /*41b0*/  DFMA R228, R226, -R108.reuse, R228 ;  /* 0x8000006ce2e4722b */ /* 0x080fe400000000e4 */
[----:B------:R-:W-:Y:S02]  /*41c0*/  DFMA R90, R112, -R108, R90 ;  /* 0x8000006c705a722b */ /* 0x000fe4000000005a */
[----:B------:R-:W-:Y:S02]  /*41d0*/  DMUL R114, R60, R114 ;  /* 0x000000723c727228 */ /* 0x000fe40000000000 */
[-CC-:B------:R-:W-:Y:S02]  /*41e0*/  DFMA R108, R110, R80.reuse, R98.reuse ;  /* 0x000000506e6c722b */ /* 0x180fe40000000062 */
[----:B------:R-:W-:-:S02]  /*41f0*/  DFMA R112, R228, R80, R98 ;  /* 0x00000050e470722b */ /* 0x000fc40000000062 */
[----:B------:R-:W-:Y:S02]  /*4200*/  DFMA R80, R90, R80, R98 ;  /* 0x000000505a50722b */ /* 0x000fe40000000062 */
[----:B------:R-:W-:Y:S02]  /*4210*/  DMUL R64, R56, R64 ;  /* 0x0000004038407228 */ /* 0x000fe40000000000 */
[--C-:B------:R-:W-:Y:S02]  /*4220*/  DFMA R108, R110, R108, R102.reuse ;  /* 0x0000006c6e6c722b */ /* 0x100fe40000000066 */
[--C-:B------:R-:W-:Y:S02]  /*4230*/  DFMA R112, R228, R112, R102.reuse ;  /* 0x00000070e470722b */ /* 0x100fe40000000066 */
[----:B------:R-:W-:Y:S02]  /*4240*/  DFMA R102, R90, R80, R102 ;  /* 0x000000505a66722b */ /* 0x000fe40000000066 */
[----:B------:R-:W0:Y:S01]  /*4250*/  MUFU.RCP64H R81, R89 ;  /* 0x0000005900517308 */ /* 0x000e220000001800 */
[----:B------:R-:W-:Y:S01]  /*4260*/  IMAD.MOV.U32 R80, RZ, RZ, 0x1 ;  /* 0x00000001ff507424 */ /* 0x000fe200078e00ff */
[----:B------:R-:W-:-:S02]  /*4270*/  DFMA R108, R110, R108, R100 ;  /* 0x0000006c6e6c722b */ /* 0x000fc40000000064 */
[--C-:B------:R-:W-:Y:S02]  /*4280*/  DFMA R112, R228, R112, R100.reuse ;  /* 0x00000070e470722b */ /* 0x100fe40000000064 */
[----:B------:R-:W-:-:S04]  /*4290*/  DFMA R102, R90, R102, R100 ;  /* 0x000000665a66722b */ /* 0x000fc80000000064 */
[--C-:B------:R-:W-:Y:S02]  /*42a0*/  DFMA R108, R110, R108, R96.reuse ;  /* 0x0000006c6e6c722b */ /* 0x100fe40000000060 */
[--C-:B------:R-:W-:Y:S02]  /*42b0*/  DFMA R112, R228, R112, R96.reuse ;  /* 0x00000070e470722b */ /* 0x100fe40000000060 */
[----:B------:R-:W-:Y:S02]  /*42c0*/  DFMA R102, R90, R102, R96 ;  /* 0x000000665a66722b */ /* 0x000fe40000000060 */
[----:B0-----:R-:W-:Y:S02]  /*42d0*/  DFMA R66, -R88, R80, 1 ;  /* 0x3ff000005842742b */ /* 0x001fe40000000150 */
[--C-:B------:R-:W-:Y:S02]  /*42e0*/  DFMA R108, R110, R108, R94.reuse ;  /* 0x0000006c6e6c722b */ /* 0x100fe4000000005e */
[----:B------:R-:W-:-:S02]  /*42f0*/  DFMA R112, R228, R112, R94 ;  /* 0x00000070e470722b */ /* 0x000fc4000000005e */
[----:B------:R-:W-:Y:S02]  /*4300*/  DFMA R102, R90, R102, R94 ;  /* 0x000000665a66722b */ /* 0x000fe4000000005e */
[----:B------:R-:W-:Y:S02]  /*4310*/  DFMA R66, R66, R66, R66 ;  /* 0x000000424242722b */ /* 0x000fe40000000042 */
[--C-:B------:R-:W-:Y:S02]  /*4320*/  DFMA R108, R110, R108, R92.reuse ;  /* 0x0000006c6e6c722b */ /* 0x100fe4000000005c */
[--C-:B------:R-:W-:Y:S02]  /*4330*/  DFMA R112, R228, R112, R92.reuse ;  /* 0x00000070e470722b */ /* 0x100fe4000000005c */
[----:B------:R-:W-:Y:S02]  /*4340*/  DFMA R102, R90, R102, R92 ;  /* 0x000000665a66722b */ /* 0x000fe4000000005c */
[----:B------:R-:W-:-:S02]  /*4350*/  DFMA R66, R80, R66, R80 ;  /* 0x000000425042722b */ /* 0x000fc40000000050 */
[--C-:B------:R-:W-:Y:S02]  /*4360*/  DFMA R108, R110, R108, R84.reuse ;  /* 0x0000006c6e6c722b */ /* 0x100fe40000000054 */
[--C-:B------:R-:W-:Y:S02]  /*4370*/  DFMA R112, R228, R112, R84.reuse ;  /* 0x00000070e470722b */ /* 0x100fe40000000054 */
[----:B------:R-:W-:Y:S02]  /*4380*/  DFMA R102, R90, R102, R84 ;  /* 0x000000665a66722b */ /* 0x000fe40000000054 */
[----:B------:R-:W-:Y:S02]  /*4390*/  DFMA R80, -R88, R66, 1 ;  /* 0x3ff000005850742b */ /* 0x000fe40000000142 */
[--C-:B------:R-:W-:Y:S02]  /*43a0*/  DFMA R108, R110, R108, R86.reuse ;  /* 0x0000006c6e6c722b */ /* 0x100fe40000000056 */
[----:B------:R-:W-:-:S02]  /*43b0*/  DFMA R112, R228, R112, R86 ;  /* 0x00000070e470722b */ /* 0x000fc40000000056 */
[----:B------:R-:W-:Y:S02]  /*43c0*/  DFMA R102, R90, R102, R86 ;  /* 0x000000665a66722b */ /* 0x000fe40000000056 */
[----:B------:R-:W-:Y:S02]  /*43d0*/  DFMA R66, R66, R80, R66 ;  /* 0x000000504242722b */ /* 0x000fe40000000042 */
[--C-:B------:R-:W-:Y:S02]  /*43e0*/  DFMA R108, R110, R108, R82.reuse ;  /* 0x0000006c6e6c722b */ /* 0x100fe40000000052 */
[--C-:B------:R-:W-:Y:S02]  /*43f0*/  DFMA R112, R228, R112, R82.reuse ;  /* 0x00000070e470722b */ /* 0x100fe40000000052 */
[----:B------:R-:W-:Y:S02]  /*4400*/  DFMA R102, R90, R102, R82 ;  /* 0x000000665a66722b */ /* 0x000fe40000000052 */
[----:B------:R-:W-:-:S02]  /*4410*/  DMUL R78, R66, R58 ;  /* 0x0000003a424e7228 */ /* 0x000fc40000000000 */
[----:B------:R-:W-:Y:S02]  /*4420*/  DFMA R108, R110, R108, 1 ;  /* 0x3ff000006e6c742b */ /* 0x000fe4000000006c */
[----:B------:R-:W-:Y:S02]  /*4430*/  DFMA R112, R228, R112, 1 ;  /* 0x3ff00000e470742b */ /* 0x000fe40000000070 */
[----:B------:R-:W-:Y:S02]  /*4440*/  DFMA R102, R90, R102, 1 ;  /* 0x3ff000005a66742b */ /* 0x000fe40000000066 */
[----:B------:R-:W-:Y:S02]  /*4450*/  DFMA R58, -R88, R78, R58 ;  /* 0x0000004e583a722b */ /* 0x000fe4000000013a */
[----:B------:R-:W-:Y:S02]  /*4460*/  DFMA R110, R110, R108, 1 ;  /* 0x3ff000006e6e742b */ /* 0x000fe4000000006c */
[----:B------:R-:W-:-:S02]  /*4470*/  DFMA R60, R228, R112, 1 ;  /* 0x3ff00000e43c742b */ /* 0x000fc40000000070 */
[----:B------:R-:W-:Y:S02]  /*4480*/  DFMA R102, R90, R102, 1 ;  /* 0x3ff000005a66742b */ /* 0x000fe40000000066 */
[----:B------:R-:W-:-:S06]  /*4490*/  DFMA R58, R66, R58, R78 ;  /* 0x0000003a423a722b */ /* 0x000fcc000000004e */
[----:B------:R-:W-:Y:S01]  /*44a0*/  LEA R57, R74, R61, 0x14 ;  /* 0x0000003d4a397211 */ /* 0x000fe200078ea0ff */
[----:B------:R-:W-:Y:S02]  /*44b0*/  IMAD.MOV.U32 R56, RZ, RZ, R60 ;  /* 0x000000ffff387224 */ /* 0x000fe400078e003c */
[----:B------:R-:W-:Y:S01]  /*44c0*/  IMAD R69, R76, 0x100000, R103 ;  /* 0x001000004c457824 */ /* 0x000fe200078e0267 */
[----:B------:R-:W-:Y:S06]  /*44d0*/  @!P0 BRA `(.L_x_196) ;  /* 0x0000000000308947 */ /* 0x000fec0003800000 */
        /* <DEDUP_REMOVED lines=12> */
.L_x_196:
[----:B------:R-:W-:Y:S05]  /*45a0*/  BSYNC.RECONVERGENT B0 ;  /* 0x0000000000007941 */ /* 0x000fea0003800200 */
.L_x_195:
[----:B------:R-:W-:Y:S01]  /*45b0*/  BSSY.RECONVERGENT B0, `(.L_x_197) ;  /* 0x0000012000007945 */ /* 0x000fe20003800200 */
[----:B------:R-:W-:Y:S01]  /*45c0*/  FFMA R70, RZ, R89, R59 ;  /* 0x00000059ff467223 */ /* 0x000fe2000000003b */
        /* <DEDUP_REMOVED lines=11> */
[----:B------:R-:W-:Y:S01]  /*4680*/  @!P1 IADD3 R68, PT, PT, R76, -R37, RZ ;  /* 0x800000254c449210 */ /* 0x000fe20007ffe0ff */
[----:B------:R-:W-:-:S03]  /*4690*/  @!P1 IMAD R67, R37, 0x100000, R103 ;  /* 0x0010000025439824 */ /* 0x000fc600078e0267 */
[----:B------:R-:W-:Y:S01]  /*46a0*/  @!P1 LEA R69, R68, 0x3ff00000, 0x14 ;  /* 0x3ff0000044459811 */ /* 0x000fe200078ea0ff */
[----:B------:R-:W-:-:S06]  /*46b0*/  @!P1 IMAD.MOV.U32 R68, RZ, RZ, RZ ;  /* 0x000000ffff449224 */ /* 0x000fcc00078e00ff */
[----:B------:R-:W-:-:S11]  /*46c0*/  @!P1 DMUL R60, R66, R68 ;  /* 0x00000044423c9228 */ /* 0x000fd60000000000 */
.L_x_198:
[----:B------:R-:W-:Y:S05]  /*46d0*/  BSYNC.RECONVERGENT B0 ;  /* 0x0000000000007941 */ /* 0x000fea0003800200 */
.L_x_197:
[----:B------:R-:W-:Y:S01]  /*46e0*/  FSETP.GEU.AND P0, PT, |R39|, 4.1917929649353027344, PT ;  /* 0x4086232b2700780b */ /* 0x000fe20003f0e200 */
[----:B------:R-:W-:Y:S01]  /*46f0*/  BSSY.RECONVERGENT B0, `(.L_x_199) ;  /* 0x0000013000007945 */ /* 0x000fe20003800200 */
[----:B------:R-:W-:Y:S01]  /*4700*/  DMUL R112, R8, R64 ;  /* 0x0000004008707228 */ /* 0x000fe20000000000 */
[----:B------:R-:W-:Y:S01]  /*4710*/  FSETP.GT.AND P2, PT, |R70|, 1.469367938527859385e-39, PT ;  /* 0x001000004600780b */ /* 0x000fe20003f44200 */
[----:B------:R-:W-:Y:S01]  /*4720*/  DFMA R56, R56, 3, R60 ;  /* 0x400800003838782b */ /* 0x000fe2000000003c */
[----:B------:R-:W-:Y:S01]  /*4730*/  LEA R61, R40, R111, 0x14 ;  /* 0x0000006f283d7211 */ /* 0x000fe200078ea0ff */
[----:B------:R-:W-:-:S07]  /*4740*/  IMAD.MOV.U32 R60, RZ, RZ, R110 ;  /* 0x000000ffff3c7224 */ /* 0x000fce00078e006e */
[----:B------:R-:W-:Y:S05]  /*4750*/  @!P0 BRA `(.L_x_200) ;  /* 0x0000000000308947 */ /* 0x000fea0003800000 */
        /* <DEDUP_REMOVED lines=9> */
[----:B------:R-:W-:Y:S02]  /*47f0*/  @!P1 LEA R39, R38, 0x3ff00000, 0x14 ;  /* 0x3ff0000026279811 */ /* 0x000fe400078ea0ff */
[----:B------:R-:W-:-:S06]  /*4800*/  @!P1 MOV R38, RZ ;  /* 0x000000ff00269202 */ /* 0x000fcc0000000f00 */
[----:B------:R-:W-:-:S11]  /*4810*/  @!P1 DMUL R60, R110, R38 ;  /* 0x000000266e3c9228 */ /* 0x000fd60000000000 */
.L_x_200:
[----:B------:R-:W-:Y:S05]  /*4820*/  BSYNC.RECONVERGENT B0 ;  /* 0x0000000000007941 */ /* 0x000fea0003800200 */
.L_x_199:
[----:B------:R-:W-:Y:S04]  /*4830*/  BSSY.RECONVERGENT B1, `(.L_x_201) ;  /* 0x000000a000017945 */ /* 0x000fe80003800200 */
[----:B------:R-:W-:Y:S05]  /*4840*/  @P2 BRA `(.L_x_202) ;  /* 0x0000000000202947 */ /* 0x000fea0003800000 */
[----:B------:R-:W-:Y:S01]  /*4850*/  IMAD.MOV.U32 R40, RZ, RZ, R88 ;  /* 0x000000ffff287224 */ /* 0x000fe200078e0058 */
[----:B------:R-:W-:Y:S01]  /*4860*/  MOV R39, 0x3fb99999 ;  /* 0x3fb9999900277802 */ /* 0x000fe20000000f00 */
[----:B------:R-:W-:Y:S01]  /*4870*/  IMAD.MOV.U32 R37, RZ, RZ, R89 ;  /* 0x000000ffff257224 */ /* 0x000fe200078e0059 */
[----:B------:R-:W-:Y:S01]  /*4880*/  MOV R38, 0x48b0 ;  /* 0x000048b000267802 */ /* 0x000fe20000000f00 */
[----:B------:R-:W-:-:S07]  /*4890*/  IMAD.MOV.U32 R224, RZ, RZ, -0x66666666 ;  /* 0x9999999affe07424 */ /* 0x000fce00078e00ff */
[----:B------:R-:W-:Y:S05]  /*48a0*/  CALL.REL.NOINC `($__internal_3_$__cuda_sm20_div_rn_f64_full) ;  /* 0x0000017400e07944 */ /* 0x000fea0003c00000 */
[----:B------:R-:W-:Y:S02]  /*48b0*/  IMAD.MOV.U32 R58, RZ, RZ, R40 ;  /* 0x000000ffff3a7224 */ /* 0x000fe400078e0028 */
[----:B------:R-:W-:-:S07]  /*48c0*/  IMAD.MOV.U32 R59, RZ, RZ, R37 ;  /* 0x000000ffff3b7224 */ /* 0x000fce00078e0025 */
.L_x_202:
[----:B------:R-:W-:Y:S05]  /*48d0*/  BSYNC.RECONVERGENT B1 ;  /* 0x0000000000017941 */ /* 0x000fea0003800200 */
.L_x_201:
[----:B------:R-:W-:Y:S01]  /*48e0*/  DADD R64, R60, 1 ;  /* 0x3ff000003c407429 */ /* 0x000fe20000000000 */
[----:B------:R-:W-:Y:S01]  /*48f0*/  IMAD.MOV.U32 R38, RZ, RZ, 0x1 ;  /* 0x00000001ff267424 */ /* 0x000fe200078e00ff */
[----:B------:R-:W-:Y:S01]  /*4900*/  FSETP.GEU.AND P1, PT, |R57|, 6.5827683646048100446e-37, PT ;  /* 0x036000003900780b */ /* 0x000fe20003f2e200 */
[----:B------:R-:W-:Y:S03]  /*4910*/  BSSY.RECONVERGENT B1, `(.L_x_203) ;  /* 0x0000014000017945 */ /* 0x000fe60003800200 */
[----:B------:R-:W0:Y:S02]  /*4920*/  MUFU.RCP64H R39, R65 ;  /* 0x0000004100277308 */ /* 0x000e240000001800 */
[----:B0-----:R-:W-:-:S08]  /*4930*/  DFMA R40, -R64, R38, 1 ;  /* 0x3ff000004028742b */ /* 0x001fd00000000126 */
[----:B------:R-:W-:-:S08]  /*4940*/  DFMA R40, R40, R40, R40 ;  /* 0x000000282828722b */ /* 0x000fd00000000028 */
[----:B------:R-:W-:-:S08]  /*4950*/  DFMA R40, R38, R40, R38 ;  /* 0x000000282628722b */ /* 0x000fd00000000026 */
[----:B------:R-:W-:-:S08]  /*4960*/  DFMA R38, -R64, R40, 1 ;  /* 0x3ff000004026742b */ /* 0x000fd00000000128 */
[----:B------:R-:W-:-:S08]  /*4970*/  DFMA R38, R40, R38, R40 ;  /* 0x000000262826722b */ /* 0x000fd00000000028 */
[----:B------:R-:W-:-:S08]  /*4980*/  DMUL R40, R56, R38 ;  /* 0x0000002638287228 */ /* 0x000fd00000000000 */
[----:B------:R-:W-:-:S08]  /*4990*/  DFMA R60, -R64, R40, R56 ;  /* 0x00000028403c722b */ /* 0x000fd00000000138 */
[----:B------:R-:W-:-:S10]  /*49a0*/  DFMA R40, R38, R60, R40 ;  /* 0x0000003c2628722b */ /* 0x000fd40000000028 */
[----:B------:R-:W-:-:S05]  /*49b0*/  FFMA R37, RZ, R65, R41 ;  /* 0x00000041ff257223 */ /* 0x000fca0000000029 */
[----:B------:R-:W-:-:S13]  /*49c0*/  FSETP.GT.AND P0, PT, |R37|, 1.469367938527859385e-39, PT ;  /* 0x001000002500780b */ /* 0x000fda0003f04200 */
[----:B------:R-:W-:Y:S05]  /*49d0*/  @P0 BRA P1, `(.L_x_204) ;  /* 0x00000000001c0947 */ /* 0x000fea0000800000 */
[----:B------:R-:W-:Y:S01]  /*49e0*/  MOV R224, R56 ;  /* 0x0000003800e07202 */ /* 0x000fe20000000f00 */
[----:B------:R-:W-:Y:S01]  /*49f0*/  IMAD.MOV.U32 R39, RZ, RZ, R57 ;  /* 0x000000ffff277224 */ /* 0x000fe200078e0039 */
[----:B------:R-:W-:Y:S01]  /*4a00*/  MOV R38, 0x4a40 ;  /* 0x00004a4000267802 */ /* 0x000fe20000000f00 */
[----:B------:R-:W-:Y:S02]  /*4a10*/  IMAD.MOV.U32 R40, RZ, RZ, R64 ;  /* 0x000000ffff287224 */ /* 0x000fe400078e0040 */
[----:B------:R-:W-:-:S07]  /*4a20*/  IMAD.MOV.U32 R37, RZ, RZ, R65 ;  /* 0x000000ffff257224 */ /* 0x000fce00078e0041 */
[----:B------:R-:W-:Y:S05]  /*4a30*/  CALL.REL.NOINC `($__internal_3_$__cuda_sm20_div_rn_f64_full) ;  /* 0x00000174007c7944 */ /* 0x000fea0003c00000 */
[----:B------:R-:W-:-:S07]  /*4a40*/  MOV R41, R37 ;  /* 0x0000002500297202 */ /* 0x000fce0000000f00 */
.L_x_204:
[----:B------:R-:W-:Y:S05]  /*4a50*/  BSYNC.RECONVERGENT B1 ;  /* 0x0000000000017941 */ /* 0x000fea0003800200 */
.L_x_203:
[----:B------:R-:W-:Y:S01]  /*4a60*/  DADD R60, R40, R58 ;  /* 0x00000000283c7229 */ /* 0x000fe2000000003a */
        /* <DEDUP_REMOVED lines=18> */
[----:B------:R-:W-:Y:S01]  /*4b90*/  MOV R38, 0x4bc0 ;  /* 0x00004bc000267802 */ /* 0x000fe20000000f00 */
[----:B------:R-:W-:-:S07]  /*4ba0*/  IMAD.MOV.U32 R37, RZ, RZ, R61 ;  /* 0x000000ffff257224 */ /* 0x000fce00078e003d */
[----:B------:R-:W-:Y:S05]  /*4bb0*/  CALL.REL.NOINC `($__internal_3_$__cuda_sm20_div_rn_f64_full) ;  /* 0x00000174001c7944 */ /* 0x000fea0003c00000 */
[----:B------:R-:W-:-:S07]  /*4bc0*/  IMAD.MOV.U32 R41, RZ, RZ, R37 ;  /* 0x000000ffff297224 */ /* 0x000fce00078e0025 */
.L_x_206:
[----:B------:R-:W-:Y:S05]  /*4bd0*/  BSYNC.RECONVERGENT B1 ;  /* 0x0000000000017941 */ /* 0x000fea0003800200 */
.L_x_205:
[----:B------:R-:W0:Y:S01]  /*4be0*/  MUFU.RCP64H R39, 26.7137603759765625 ;  /* 0x403ab6b900277908 */ /* 0x000e220000001800 */
[----:B------:R-:W-:Y:S01]  /*4bf0*/  IMAD.MOV.U32 R56, RZ, RZ, 0x4c2906f ;  /* 0x04c2906fff387424 */ /* 0x000fe200078e00ff */
[----:B------:R-:W-:Y:S01]  /*4c00*/  MOV R57, 0x403ab6b9 ;  /* 0x403ab6b900397802 */ /* 0x000fe20000000f00 */
[----:B------:R-:W-:Y:S01]  /*4c10*/  IMAD.MOV.U32 R38, RZ, RZ, 0x1 ;  /* 0x00000001ff267424 */ /* 0x000fe200078e00ff */
[----:B------:R-:W-:Y:S01]  /*4c20*/  UMOV UR12, 0xcccccccd ;  /* 0xcccccccd000c7882 */ /* 0x000fe20000000000 */
[----:B------:R-:W-:Y:S01]  /*4c30*/  UMOV UR13, 0x3fe4cccc ;  /* 0x3fe4cccc000d7882 */ /* 0x000fe20000000000 */
[----:B------:R-:W-:Y:S01]  /*4c40*/  DMUL R54, R40, R54 ;  /* 0x0000003628367228 */ /* 0x000fe20000000000 */
[----:B------:R-:W-:Y:S01]  /*4c50*/  BSSY.RECONVERGENT B1, `(.L_x_207) ;  /* 0x0000017000017945 */ /* 0x000fe20003800200 */
[----:B------:R-:W-:Y:S02]  /*4c60*/  DMUL R224, R2, -UR12 ;  /* 0x8000000c02e07c28 */ /* 0x000fe40008000000 */
[----:B------:R-:W-:-:S04]  /*4c70*/  DMUL R62, R62, R188 ;  /* 0x000000bc3e3e7228 */ /* 0x000fc80000000000 */
[----:B------:R-:W-:Y:S02]  /*4c80*/  DMUL R110, R8, R54 ;  /* 0x00000036086e7228 */ /* 0x000fe40000000000 */
[----:B0-----:R-:W-:Y:S02]  /*4c90*/  DFMA R58, R38, -R56, 1 ;  /* 0x3ff00000263a742b */ /* 0x001fe40000000838 */
[----:B------:R-:W-:-:S06]  /*4ca0*/  FSETP.GEU.AND P1, PT, |R225|, 6.5827683646048100446e-37, PT ;  /* 0x03600000e100780b */ /* 0x000fcc0003f2e200 */
[----:B------:R-:W-:-:S08]  /*4cb0*/  DFMA R58, R58, R58, R58 ;  /* 0x0000003a3a3a722b */ /* 0x000fd0000000003a */
[----:B------:R-:W-:-:S08]  /*4cc0*/  DFMA R58, R38, R58, R38 ;  /* 0x0000003a263a722b */ /* 0x000fd00000000026 */
[----:B------:R-:W-:-:S08]  /*4cd0*/  DFMA R38, R58, -R56, 1 ;  /* 0x3ff000003a26742b */ /* 0x000fd00000000838 */
[----:B------:R-:W-:-:S08]  /*4ce0*/  DFMA R58, R58, R38, R58 ;  /* 0x000000263a3a722b */ /* 0x000fd0000000003a */
[----:B------:R-:W-:-:S08]  /*4cf0*/  DMUL R60, R58, R224 ;  /* 0x000000e03a3c7228 */ /* 0x000fd00000000000 */
[----:B------:R-:W-:-:S08]  /*4d00*/  DFMA R38, R60, -R56, R224 ;  /* 0x800000383c26722b */ /* 0x000fd000000000e0 */
[----:B------:R-:W-:-:S10]  /*4d10*/  DFMA R60, R58, R38, R60 ;  /* 0x000000263a3c722b */ /* 0x000fd4000000003c */
[----:B------:R-:W-:-:S05]  /*4d20*/  FFMA R37, RZ, 2.9174025058746337891, R61 ;  /* 0x403ab6b9ff257823 */ /* 0x000fca000000003d */
[----:B------:R-:W-:-:S13]  /*4d30*/  FSETP.GT.AND P0, PT, |R37|, 1.469367938527859385e-39, PT ;  /* 0x001000002500780b */ /* 0x000fda0003f04200 */
[----:B------:R-:W-:Y:S05]  /*4d40*/  @P0 BRA P1, `(.L_x_208) ;  /* 0x00000000001c0947 */ /* 0x000fea0000800000 */
[----:B------:R-:W-:Y:S01]  /*4d50*/  IMAD.MOV.U32 R39, RZ, RZ, R225 ;  /* 0x000000ffff277224 */ /* 0x000fe200078e00e1 */
[----:B------:R-:W-:Y:S01]  /*4d60*/  MOV R37, 0x403ab6b9 ;  /* 0x403ab6b900257802 */ /* 0x000fe20000000f00 */
[----:B------:R-:W-:Y:S01]  /*4d70*/  IMAD.MOV.U32 R40, RZ, RZ, 0x4c2906f ;  /* 0x04c2906fff287424 */ /* 0x000fe200078e00ff */
[----:B------:R-:W-:-:S07]  /*4d80*/  MOV R38, 0x4da0 ;  /* 0x00004da000267802 */ /* 0x000fce0000000f00 */
[----:B------:R-:W-:Y:S05]  /*4d90*/  CALL.REL.NOINC `($__internal_3_$__cuda_sm20_div_rn_f64_full) ;  /* 0x0000017000a47944 */ /* 0x000fea0003c00000 */
[----:B------:R-:W-:Y:S02]  /*4da0*/  IMAD.MOV.U32 R60, RZ, RZ, R40 ;  /* 0x000000ffff3c7224 */ /* 0x000fe400078e0028 */
[----:B------:R-:W-:-:S07]  /*4db0*/  IMAD.MOV.U32 R61, RZ, RZ, R37 ;  /* 0x000000ffff3d7224 */ /* 0x000fce00078e0025 */
.L_x_208:
[----:B------:R-:W-:Y:S05]  /*4dc0*/  BSYNC.RECONVERGENT B1 ;  /* 0x0000000000017941 */ /* 0x000fea0003800200 */
.L_x_207:
[----:B------:R-:W-:Y:S01]  /*4dd0*/  IMAD.MOV.U32 R56, RZ, RZ, 0x652b82fe ;  /* 0x652b82feff387424 */ /* 0x000fe200078e00ff */
[----:B------:R-:W-:Y:S01]  /*4de0*/  MOV R57, 0x3ff71547 ;  /* 0x3ff7154700397802 */ /* 0x000fe20000000f00 */
[----:B------:R-:W-:Y:S01]  /*4df0*/  UMOV UR12, 0xfefa39ef ;  /* 0xfefa39ef000c7882 */ /* 0x000fe20000000000 */
[----:B------:R-:W-:Y:S01]  /*4e00*/  UMOV UR13, 0x3fe62e42 ;  /* 0x3fe62e42000d7882 */ /* 0x000fe20000000000 */
[----:B------:R-:W-:Y:S01]  /*4e10*/  FSETP.GEU.AND P0, PT, |R61|, 4.1917929649353027344, PT ;  /* 0x4086232b3d00780b */ /* 0x000fe20003f0e200 */
[----:B------:R-:W-:Y:S01]  /*4e20*/  BSSY.RECONVERGENT B0, `(.L_x_209) ;  /* 0x000003a000007945 */ /* 0x000fe20003800200 */
[----:B------:R-:W-:Y:S01]  /*4e30*/  MOV R66, 0x9999999a ;  /* 0x9999999a00427802 */ /* 0x000fe20000000f00 */
[----:B------:R-:W-:Y:S01]  /*4e40*/  DFMA R56, R60, R56, 6.75539944105574400000e+15 ;  /* 0x433800003c38742b */ /* 0x000fe20000000038 */
[----:B------:R-:W-:-:S07]  /*4e50*/  IMAD.MOV.U32 R67, RZ, RZ, 0x3fb99999 ;  /* 0x3fb99999ff437424 */ /* 0x000fce00078e00ff */
        /* <DEDUP_REMOVED lines=37> */
[----:B------:R-:W-:-:S03]  /*50b0*/  IMAD.MOV.U32 R58, RZ, RZ, R54 ;  /* 0x000000ffff3a7224 */ /* 0x000fc600078e0036 */
[----:B------:R-:W-:Y:S01]  /*50c0*/  MOV R39, R59 ;  /* 0x0000003b00277202 */ /* 0x000fe20000000f00 */
        /* <DEDUP_REMOVED lines=15> */
.L_x_210:
[----:B------:R-:W-:Y:S05]  /*51c0*/  BSYNC.RECONVERGENT B0 ;  /* 0x0000000000007941 */ /* 0x000fea0003800200 */
.L_x_209:
[----:B------:R-:W-:Y:S01]  /*51d0*/  DFMA R64, R38, R66, 1 ;  /* 0x3ff000002640742b */ /* 0x000fe20000000042 */
[----:B------:R-:W-:Y:S01]  /*51e0*/  BSSY.RECONVERGENT B0, `(.L_x_211) ;  /* 0x0000006000007945 */ /* 0x000fe20003800200 */
[----:B------:R-:W-:Y:S01]  /*51f0*/  IMAD.MOV.U32 R39, RZ, RZ, -0x40100000 ;  /* 0xbff00000ff277424 */ /* 0x000fe200078e00ff */
[----:B------:R-:W-:-:S05]  /*5200*/  MOV R38, 0x5240 ;  /* 0x0000524000267802 */ /* 0x000fca0000000f00 */
[----:B------:R-:W-:-:S10]  /*5210*/  DADD R40, -RZ, |R64| ;  /* 0x00000000ff287229 */ /* 0x000fd40000000540 */
[----:B------:R-:W-:-:S07]  /*5220*/  IMAD.MOV.U32 R37, RZ, RZ, R41 ;  /* 0x000000ffff257224 */ /* 0x000fce00078e0029 */
[----:B------:R-:W-:Y:S05]  /*5230*/  CALL.REL.NOINC `($_Z12computeStatePdS_idS_iS_ii$__internal_accurate_pow) ;  /* 0x0000017400b87944 */ /* 0x000fea0003c00000 */
[----:B------:R-:W-:Y:S05]  /*5240*/  BSYNC.RECONVERGENT B0 ;  /* 0x0000000000007941 */ /* 0x000fea0003800200 */
.L_x_211:
[----:B------:R-:W0:Y:S01]  /*5250*/  MUFU.RCP64H R39, 26.7137603759765625 ;  /* 0x403ab6b900277908 */ /* 0x000e220000001800 */
[----:B------:R-:W-:Y:S01]  /*5260*/  IMAD.MOV.U32 R68, RZ, RZ, 0x4c2906f ;  /* 0x04c2906fff447424 */ /* 0x000fe200078e00ff */
[----:B------:R-:W-:Y:S01]  /*5270*/  MOV R69, 0x403ab6b9 ;  /* 0x403ab6b900457802 */ /* 0x000fe20000000f00 */
[----:B------:R-:W-:Y:S01]  /*5280*/  IMAD.MOV.U32 R38, RZ, RZ, 0x1 ;  /* 0x00000001ff267424 */ /* 0x000fe200078e00ff */
[----:B------:R-:W-:Y:S01]  /*5290*/  DSETP.NEU.AND P0, PT, R64, RZ, PT ;  /* 0x000000ff4000722a */ /* 0x000fe20003f0d000 */
[----:B------:R-:W-:Y:S01]  /*52a0*/  IMAD.MOV.U32 R40, RZ, RZ, R224 ;  /* 0x000000ffff287224 */ /* 0x000fe200078e00e0 */
[----:B------:R-:W-:Y:S01]  /*52b0*/  ISETP.GE.AND P2, PT, R65, RZ, PT ;  /* 0x000000ff4100720c */ /* 0x000fe20003f46270 */
[----:B------:R-:W-:Y:S02]  /*52c0*/  BSSY.RECONVERGENT B0, `(.L_x_212) ;  /* 0x0000015000007945 */ /* 0x000fe40003800200 */
[----:B0-----:R-:W-:-:S08]  /*52d0*/  DFMA R66, R38, -R68, 1 ;  /* 0x3ff000002642742b */ /* 0x001fd00000000844 */
[----:B------:R-:W-:-:S08]  /*52e0*/  DFMA R66, R66, R66, R66 ;  /* 0x000000424242722b */ /* 0x000fd00000000042 */
[----:B------:R-:W-:Y:S02]  /*52f0*/  DFMA R70, R38, R66, R38 ;  /* 0x000000422646722b */ /* 0x000fe40000000026 */
[----:B------:R-:W-:Y:S02]  /*5300*/  DADD R38, R64, -1 ;  /* 0xbff0000040267429 */ /* 0x000fe40000000000 */
[----:B------:R-:W-:-:S04]  /*5310*/  DADD R66, -RZ, -R40 ;  /* 0x00000000ff427229 */ /* 0x000fc80000000928 */
[----:B------:R-:W-:-:S04]  /*5320*/  DFMA R72, R70, -R68, 1 ;  /* 0x3ff000004648742b */ /* 0x000fc80000000844 */
[----:B------:R-:W-:Y:S02]  /*5330*/  LOP3.LUT R38, R39, 0x7ff00000, RZ, 0xc0, !PT ;  /* 0x7ff0000027267812 */ /* 0x000fe400078ec0ff */
[----:B------:R-:W-:Y:S02]  /*5340*/  FSEL R40, R66, R224, !P2 ;  /* 0x000000e042287208 */ /* 0x000fe40005000000 */
[----:B------:R-:W-:Y:S01]  /*5350*/  ISETP.NE.AND P1, PT, R38, 0x7ff00000, PT ;  /* 0x7ff000002600780c */ /* 0x000fe20003f25270 */
[----:B------:R-:W-:Y:S01]  /*5360*/  DFMA R72, R70, R72, R70 ;  /* 0x000000484648722b */ /* 0x000fe20000000046 */
[----:B------:R-:W-:Y:S02]  /*5370*/  FSEL R41, R67, R41, !P2 ;  /* 0x0000002943297208 */ /* 0x000fe40005000000 */
[----:B------:R-:W-:Y:S02]  /*5380*/  FSEL R40, R40, RZ, P0 ;  /* 0x000000ff28287208 */ /* 0x000fe40000000000 */
[----:B------:R-:W-:-:S07]  /*5390*/  @!P0 LOP3.LUT R41, R65, 0x7ff00000, RZ, 0xfc, !PT ;  /* 0x7ff0000041298812 */ /* 0x000fce00078efcff */
[----:B------:R-:W-:Y:S05]  /*53a0*/  @P1 BRA `(.L_x_213) ;  /* 0x0000000000181947 */ /* 0x000fea0003800000 */
[----:B------:R-:W-:-:S14]  /*53b0*/  DSETP.NAN.AND P0, PT, R64, R64, PT ;  /* 0x000000404000722a */ /* 0x000fdc0003f08000 */
[----:B------:R-:W-:Y:S01]  /*53c0*/  @P0 DADD R40, R64, -1 ;  /* 0xbff0000040280429 */ /* 0x000fe20000000000 */
[----:B------:R-:W-:Y:S10]  /*53d0*/  @P0 BRA `(.L_x_213) ;  /* 0x00000000000c0947 */ /* 0x000ff40003800000 */
[----:B------:R-:W-:-:S14]  /*53e0*/  DSETP.NEU.AND P0, PT, |R64|, +INF , PT ;  /* 0x7ff000004000742a */ /* 0x000fdc0003f0d200 */
[----:B------:R-:W-:Y:S01]  /*53f0*/  @!P0 SEL R41, RZ, 0x80000000, P2 ;  /* 0x80000000ff298807 */ /* 0x000fe20001000000 */
[----:B------:R-:W-:-:S07]  /*5400*/  @!P0 IMAD.MOV.U32 R40, RZ, RZ, RZ ;  /* 0x000000ffff288224 */ /* 0x000fce00078e00ff */
.L_x_213:
[----:B------:R-:W-:Y:S05]  /*5410*/  BSYNC.RECONVERGENT B0 ;  /* 0x0000000000007941 */ /* 0x000fea0003800200 */
.L_x_212:
[----:B------:R-:W-:Y:S01]  /*5420*/  UMOV UR12, 0x66666666 ;  /* 0x66666666000c7882 */ /* 0x000fe20000000000 */
[----:B------:R-:W-:Y:S01]  /*5430*/  UMOV UR13, 0x3fd66666 ;  /* 0x3fd66666000d7882 */ /* 0x000fe20000000000 */
[----:B------:R-:W-:Y:S01]  /*5440*/  DSETP.NEU.AND P0, PT, R64, 1, PT ;  /* 0x3ff000004000742a */ /* 0x000fe20003f0d000 */
[----:B------:R-:W-:Y:S01]  /*5450*/  BSSY.RECONVERGENT B1, `(.L_x_214) ;  /* 0x0000014000017945 */ /* 0x000fe20003800200 */
[----:B------:R-:W-:Y:S02]  /*5460*/  DMUL R224, R2, UR12 ;  /* 0x0000000c02e07c28 */ /* 0x000fe40008000000 */
[----:B------:R-:W-:Y:S02]  /*5470*/  DMUL R62, R186, R62 ;  /* 0x0000003eba3e7228 */ /* 0x000fe40000000000 */
[----:B------:R-:W-:Y:S02]  /*5480*/  FSEL R108, R40, RZ, P0 ;  /* 0x000000ff286c7208 */ /* 0x000fe40000000000 */
[----:B------:R-:W-:-:S02]  /*5490*/  FSEL R109, R41, 1.875, P0 ;  /* 0x3ff00000296d7808 */ /* 0x000fc40000000000 */
[----:B------:R-:W-:Y:S02]  /*54a0*/  DMUL R38, R72, R224 ;  /* 0x000000e048267228 */ /* 0x000fe40000000000 */
[----:B------:R-:W-:Y:S02]  /*54b0*/  FSETP.GEU.AND P1, PT, |R225|, 6.5827683646048100446e-37, PT ;  /* 0x03600000e100780b */ /* 0x000fe40003f2e200 */
[----:B------:R-:W-:-:S04]  /*54c0*/  DMUL R108, R62, R108 ;  /* 0x0000006c3e6c7228 */ /* 0x000fc80000000000 */
[----:B------:R-:W-:-:S08]  /*54d0*/  DFMA R66, R38, -R68, R224 ;  /* 0x800000442642722b */ /* 0x000fd000000000e0 */
[----:B------:R-:W-:-:S10]  /*54e0*/  DFMA R38, R72, R66, R38 ;  /* 0x000000424826722b */ /* 0x000fd40000000026 */
[----:B------:R-:W-:-:S05]  /*54f0*/  FFMA R37, RZ, 2.9174025058746337891, R39 ;  /* 0x403ab6b9ff257823 */ /* 0x000fca0000000027 */
[----:B------:R-:W-:-:S13]  /*5500*/  FSETP.GT.AND P0, PT, |R37|, 1.469367938527859385e-39, PT ;  /* 0x001000002500780b */ /* 0x000fda0003f04200 */
[----:B------:R-:W-:Y:S05]  /*5510*/  @P0 BRA P1, `(.L_x_215) ;  /* 0x00000000001c0947 */ /* 0x000fea0000800000 */
[----:B------:R-:W-:Y:S01]  /*5520*/  MOV R39, R225 ;  /* 0x000000e100277202 */ /* 0x000fe20000000f00 */
[----:B------:R-:W-:Y:S01]  /*5530*/  IMAD.MOV.U32 R40, RZ, RZ, 0x4c2906f ;  /* 0x04c2906fff287424 */ /* 0x000fe200078e00ff */
[----:B------:R-:W-:Y:S01]  /*5540*/  MOV R38, 0x5570 ;  /* 0x0000557000267802 */ /* 0x000fe20000000f00 */
[----:B------:R-:W-:-:S07]  /*5550*/  IMAD.MOV.U32 R37, RZ, RZ, 0x403ab6b9 ;  /* 0x403ab6b9ff257424 */ /* 0x000fce00078e00ff */
[----:B------:R-:W-:Y:S05]  /*5560*/  CALL.REL.NOINC `($__internal_3_$__cuda_sm20_div_rn_f64_full) ;  /* 0x0000016800b07944 */ /* 0x000fea0003c00000 */
[----:B------:R-:W-:Y:S01]  /*5570*/  IMAD.MOV.U32 R38, RZ, RZ, R40 ;  /* 0x000000ffff267224 */ /* 0x000fe200078e0028 */
[----:B------:R-:W-:-:S07]  /*5580*/  MOV R39, R37 ;  /* 0x0000002500277202 */ /* 0x000fce0000000f00 */
.L_x_215:
[----:B------:R-:W-:Y:S05]  /*5590*/  BSYNC.RECONVERGENT B1 ;  /* 0x0000000000017941 */ /* 0x000fea0003800200 */
.L_x_214:
[----:B------:R-:W-:Y:S01]  /*55a0*/  IMAD.MOV.U32 R64, RZ, RZ, 0x652b82fe ;  /* 0x652b82feff407424 */ /* 0x000fe200078e00ff */
[----:B------:R-:W-:Y:S01]  /*55b0*/  UMOV UR12, 0xfefa39ef ;  /* 0xfefa39ef000c7882 */ /* 0x000fe20000000000 */
[----:B------:R-:W-:Y:S01]  /*55c0*/  IMAD.MOV.U32 R65, RZ, RZ, 0x3ff71547 ;  /* 0x3ff71547ff417424 */ /* 0x000fe200078e00ff */
[----:B------:R-:W-:Y:S01]  /*55d0*/  UMOV UR13, 0x3fe62e42 ;  /* 0x3fe62e42000d7882 */ /* 0x000fe20000000000 */
[----:B------:R-:W-:Y:S01]  /*55e0*/  FSETP.GEU.AND P0, PT, |R39|, 4.1917929649353027344, PT ;  /* 0x4086232b2700780b */ /* 0x000fe20003f0e200 */
[----:B------:R-:W-:Y:S01]  /*55f0*/  DADD R66, -RZ, |R12| ;  /* 0x00000000ff427229 */ /* 0x000fe2000000050c */
        /* <DEDUP_REMOVED lines=9> */
[----:B------:R-:W-:Y:S01]  /*5690*/  MOV R41, 0x3e928af3 ;  /* 0x3e928af300297802 */ /* 0x000fe20000000f00 */
[----:B------:R-:W-:-:S05]  /*56a0*/  UMOV UR13, 0x3e5ade15 ;  /* 0x3e5ade15000d7882 */ /* 0x000fca0000000000 */
        /* <DEDUP_REMOVED lines=26> */
[----:B------:R-:W-:Y:S01]  /*5850*/  DFMA R68, R62, R40, 1 ;  /* 0x3ff000003e44742b */ /* 0x000fe20000000028 */
[----:B------:R-:W-:-:S09]  /*5860*/  IMAD.MOV.U32 R40, RZ, RZ, R66 ;  /* 0x000000ffff287224 */ /* 0x000fd200078e0042 */
[----:B------:R-:W-:Y:S02]  /*5870*/  IMAD R63, R64, 0x100000, R69 ;  /* 0x00100000403f7824 */ /* 0x000fe400078e0245 */
        /* <DEDUP_REMOVED lines=15> */
.L_x_217:
[----:B------:R-:W-:Y:S05]  /*5970*/  BSYNC.RECONVERGENT B0 ;  /* 0x0000000000007941 */ /* 0x000fea0003800200 */
.L_x_216:
[----:B------:R-:W-:Y:S01]  /*5980*/  BSSY.RECONVERGENT B0, `(.L_x_218) ;  /* 0x0000005000007945 */ /* 0x000fe20003800200 */
[----:B------:R-:W-:Y:S01]  /*5990*/  MOV R37, R67 ;  /* 0x0000004300257202 */ /* 0x000fe20000000f00 */
[----:B------:R-:W-:Y:S01]  /*59a0*/  IMAD.MOV.U32 R39, RZ, RZ, 0x40080000 ;  /* 0x40080000ff277424 */ /* 0x000fe200078e00ff */
[----:B------:R-:W-:-:S07]  /*59b0*/  MOV R38, 0x59d0 ;  /* 0x000059d000267802 */ /* 0x000fce0000000f00 */
[----:B------:R-:W-:Y:S05]  /*59c0*/  CALL.REL.NOINC `($_Z12computeStatePdS_idS_iS_ii$__internal_accurate_pow) ;  /* 0x0000016c00d47944 */ /* 0x000fea0003c00000 */
[----:B------:R-:W-:Y:S05]  /*59d0*/  BSYNC.RECONVERGENT B0 ;  /* 0x0000000000007941 */ /* 0x000fea0003800200 */
.L_x_218:
[----:B------:R-:W0:Y:S01]  /*59e0*/  MUFU.RCP64H R65, 26.7137603759765625 ;  /* 0x403ab6b900417908 */ /* 0x000e220000001800 */
[----:B------:R-:W-:Y:S02]  /*59f0*/  HFMA2 R64, -RZ, RZ, 0, 5.9604644775390625e-08 ;  /* 0x00000001ff407431 */ /* 0x000fe400000001ff */
[----:B------:R-:W-:Y:S01]  /*5a00*/  IMAD.MOV.U32 R38, RZ, RZ, 0x4c2906f ;  /* 0x04c2906fff267424 */ /* 0x000fe200078e00ff */
[----:B------:R-:W-:Y:S01]  /*5a10*/  ISETP.GE.AND P2, PT, R13, RZ, PT ;  /* 0x000000ff0d00720c */ /* 0x000fe20003f46270 */
[----:B------:R-:W-:Y:S01]  /*5a20*/  IMAD.MOV.U32 R39, RZ, RZ, 0x403ab6b9 ;  /* 0x403ab6b9ff277424 */ /* 0x000fe200078e00ff */
[----:B------:R-:W-:Y:S01]  /*5a30*/  DSETP.NEU.AND P0, PT, R12, RZ, PT ;  /* 0x000000ff0c00722a */ /* 0x000fe20003f0d000 */
[----:B------:R-:W-:Y:S01]  /*5a40*/  IMAD.MOV.U32 R40, RZ, RZ, R224 ;  /* 0x000000ffff287224 */ /* 0x000fe200078e00e0 */
[----:B------:R-:W-:Y:S01]  /*5a50*/  BSSY.RECONVERGENT B0, `(.L_x_219) ;  /* 0x0000017000007945 */ /* 0x000fe20003800200 */
[----:B------:R-:W-:Y:S02]  /*5a60*/  FSETP.GEU.AND P3, PT, |R61|, 4.1917929649353027344, PT ;  /* 0x4086232b3d00780b */ /* 0x000fe40003f6e200 */
[----:B0-----:R-:W-:-:S08]  /*5a70*/  DFMA R66, R64, -R38, 1 ;  /* 0x3ff000004042742b */ /* 0x001fd00000000826 */
[----:B------:R-:W-:-:S08]  /*5a80*/  DFMA R66, R66, R66, R66 ;  /* 0x000000424242722b */ /* 0x000fd00000000042 */
[----:B------:R-:W-:Y:S02]  /*5a90*/  DFMA R68, R64, R66, R64 ;  /* 0x000000424044722b */ /* 0x000fe40000000040 */
[----:B------:R-:W-:Y:S02]  /*5aa0*/  DADD R64, R12, 3 ;  /* 0x400800000c407429 */ /* 0x000fe40000000000 */
        /* <DEDUP_REMOVED lines=8> */
[----:B------:R-:W-:-:S07]  /*5b30*/  FSEL R41, R13, R67, !P0 ;  /* 0x000000430d297208 */ /* 0x000fce0004000000 */
[----:B------:R-:W-:Y:S05]  /*5b40*/  @P1 BRA `(.L_x_220) ;  /* 0x00000000001c1947 */ /* 0x000fea0003800000 */
[----:B------:R-:W-:-:S14]  /*5b50*/  DSETP.NAN.AND P0, PT, R12, R12, PT ;  /* 0x0000000c0c00722a */ /* 0x000fdc0003f08000 */
[----:B------:R-:W-:Y:S01]  /*5b60*/  @P0 DADD R40, R12, 3 ;  /* 0x400800000c280429 */ /* 0x000fe20000000000 */
[----:B------:R-:W-:Y:S10]  /*5b70*/  @P0 BRA `(.L_x_220) ;  /* 0x0000000000100947 */ /* 0x000ff40003800000 */
[----:B------:R-:W-:-:S14]  /*5b80*/  DSETP.NEU.AND P0, PT, |R12|, +INF , PT ;  /* 0x7ff000000c00742a */ /* 0x000fdc0003f0d200 */
[----:B------:R-:W-:Y:S02]  /*5b90*/  @!P0 IMAD.MOV.U32 R37, RZ, RZ, -0x100000 ;  /* 0xfff00000ff258424 */ /* 0x000fe400078e00ff */
[----:B------:R-:W-:-:S03]  /*5ba0*/  @!P0 IMAD.MOV.U32 R40, RZ, RZ, RZ ;  /* 0x000000ffff288224 */ /* 0x000fc600078e00ff */
[----:B------:R-:W-:-:S07]  /*5bb0*/  @!P0 SEL R41, R37, 0x7ff00000, !P2 ;  /* 0x7ff0000025298807 */ /* 0x000fce0005000000 */
.L_x_220:
[----:B------:R-:W-:Y:S05]  /*5bc0*/  BSYNC.RECONVERGENT B0 ;  /* 0x0000000000007941 */ /* 0x000fea0003800200 */
.L_x_219:
        /* <DEDUP_REMOVED lines=9> */
[----:B------:R-:W-:Y:S01]  /*5c60*/  @!P1 IADD3 R56, PT, PT, R56, -R37, RZ ;  /* 0x8000002538389210 */ /* 0x000fe20007ffe0ff */
[----:B------:R-:W-:-:S03]  /*5c70*/  @!P1 IMAD R55, R37, 0x100000, R55 ;  /* 0x0010000025379824 */ /* 0x000fc600078e0237 */
[----:B------:R-:W-:Y:S01]  /*5c80*/  @!P1 LEA R57, R56, 0x3ff00000, 0x14 ;  /* 0x3ff0000038399811 */ /* 0x000fe200078ea0ff */
[----:B------:R-:W-:-:S06]  /*5c90*/  @!P1 IMAD.MOV.U32 R56, RZ, RZ, RZ ;  /* 0x000000ffff389224 */ /* 0x000fcc00078e00ff */
[----:B------:R-:W-:-:S11]  /*5ca0*/  @!P1 DMUL R58, R54, R56 ;  /* 0x00000038363a9228 */ /* 0x000fd60000000000 */
.L_x_222:
[----:B------:R-:W-:Y:S05]  /*5cb0*/  BSYNC.RECONVERGENT B0 ;  /* 0x0000000000007941 */ /* 0x000fea0003800200 */
.L_x_221:
[----:B------:R-:W-:Y:S01]  /*5cc0*/  UMOV UR12, 0x9999999a ;  /* 0x9999999a000c7882 */ /* 0x000fe20000000000 */
[----:B------:R-:W-:Y:S01]  /*5cd0*/  UMOV UR13, 0x3fb99999 ;  /* 0x3fb99999000d7882 */ /* 0x000fe20000000000 */
[----:B------:R-:W-:Y:S01]  /*5ce0*/  DSETP.NEU.AND P0, PT, R12, 1, PT ;  /* 0x3ff000000c00742a */ /* 0x000fe20003f0d000 */
[----:B------:R-:W-:Y:S01]  /*5cf0*/  BSSY.RECONVERGENT B1, `(.L_x_223) ;  /* 0x0000017000017945 */ /* 0x000fe20003800200 */
[----:B------:R-:W-:Y:S02]  /*5d00*/  DMUL R224, R2, -UR12 ;  /* 0x8000000c02e07c28 */ /* 0x000fe40008000000 */
[----:B------:R-:W-:Y:S02]  /*5d10*/  DMUL R58, R190, R58 ;  /* 0x0000003abe3a7228 */ /* 0x000fe40000000000 */
[----:B------:R-:W-:Y:S02]  /*5d20*/  FSEL R40, R40, RZ, P0 ;  /* 0x000000ff28287208 */ /* 0x000fe40000000000 */
[----:B------:R-:W-:-:S02]  /*5d30*/  FSEL R41, R41, 1.875, P0 ;  /* 0x3ff0000029297808 */ /* 0x000fc40000000000 */
[----:B------:R-:W-:Y:S02]  /*5d40*/  DMUL R54, R70, R224 ;  /* 0x000000e046367228 */ /* 0x000fe40000000000 */
[----:B------:R-:W-:Y:S01]  /*5d50*/  DMUL R58, R44, R58 ;  /* 0x0000003a2c3a7228 */ /* 0x000fe20000000000 */
[----:B------:R-:W-:Y:S01]  /*5d60*/  FSETP.GEU.AND P1, PT, |R225|, 6.5827683646048100446e-37, PT ;  /* 0x03600000e100780b */ /* 0x000fe20003f2e200 */
[----:B------:R-:W-:-:S04]  /*5d70*/  DMUL R62, R62, R40 ;  /* 0x000000283e3e7228 */ /* 0x000fc80000000000 */
[----:B------:R-:W-:Y:S02]  /*5d80*/  DFMA R38, R54, -R38, R224 ;  /* 0x800000263626722b */ /* 0x000fe400000000e0 */
[----:B------:R-:W-:-:S06]  /*5d90*/  DMUL R58, R58, -2.5 ;  /* 0xc00400003a3a7828 */ /* 0x000fcc0000000000 */
[----:B------:R-:W-:Y:S02]  /*5da0*/  DFMA R40, R70, R38, R54 ;  /* 0x000000264628722b */ /* 0x000fe40000000036 */
[----:B------:R-:W-:-:S08]  /*5db0*/  DFMA R58, R62, 2000, R58 ;  /* 0x409f40003e3a782b */ /* 0x000fd0000000003a */
[----:B------:R-:W-:Y:S01]  /*5dc0*/  FFMA R37, RZ, 2.9174025058746337891, R41 ;  /* 0x403ab6b9ff257823 */ /* 0x000fe20000000029 */
[----:B------:R-:W-:-:S04]  /*5dd0*/  DMUL R108, R108, R58 ;  /* 0x0000003a6c6c7228 */ /* 0x000fc80000000000 */
        /* <DEDUP_REMOVED lines=8> */
.L_x_224:
[----:B------:R-:W-:Y:S05]  /*5e60*/  BSYNC.RECONVERGENT B1 ;  /* 0x0000000000017941 */ /* 0x000fea0003800200 */
.L_x_223:
[----:B------:R-:W-:Y:S01]  /*5e70*/  IMAD.MOV.U32 R58, RZ, RZ, 0x652b82fe ;  /* 0x652b82feff3a7424 */ /* 0x000fe200078e00ff */
[----:B------:R-:W-:Y:S01]  /*5e80*/  MOV R59, 0x3ff71547 ;  /* 0x3ff71547003b7802 */ /* 0x000fe20000000f00 */
[----:B------:R-:W-:Y:S01]  /*5e90*/  UMOV UR12, 0xfefa39ef ;  /* 0xfefa39ef000c7882 */ /* 0x000fe20000000000 */
[----:B------:R-:W-:Y:S01]  /*5ea0*/  UMOV UR13, 0x3fe62e42 ;  /* 0x3fe62e42000d7882 */ /* 0x000fe20000000000 */
[----:B------:R-:W-:Y:S01]  /*5eb0*/  FSETP.GEU.AND P0, PT, |R41|, 4.1917929649353027344, PT ;  /* 0x4086232b2900780b */ /* 0x000fe20003f0e200 */
[----:B------:R-:W0:Y:S01]  /*5ec0*/  MUFU.RCP64H R60, -26.7137603759765625 ;  /* 0xc03ab6b9003c7908 */ /* 0x000e220000001800 */
[----:B------:R-:W-:Y:S01]  /*5ed0*/  BSSY.RECONVERGENT B0, `(.L_x_225) ;  /* 0x0000037000007945 */ /* 0x000fe20003800200 */
[----:B------:R-:W-:Y:S01]  /*5ee0*/  DFMA R58, R40, R58, 6.75539944105574400000e+15 ;  /* 0x43380000283a742b */ /* 0x000fe2000000003a */
[----:B------:R-:W-:Y:S01]  /*5ef0*/  MOV R56, 0x4c2906f ;  /* 0x04c2906f00387802 */ /* 0x000fe20000000f00 */
[----:B------:R-:W-:-:S06]  /*5f00*/  IMAD.MOV.U32 R57, RZ, RZ, 0x403ab6b9 ;  /* 0x403ab6b9ff397424 */ /* 0x000fcc00078e00ff */
        /* <DEDUP_REMOVED lines=38> */
[----:B0-----:R-:W-:Y:S06]  /*6170*/  @!P0 BRA `(.L_x_226) ;  /* 0x0000000000308947 */ /* 0x001fec0003800000 */
        /* <DEDUP_REMOVED lines=12> */
.L_x_226:
[----:B------:R-:W-:Y:S05]  /*6240*/  BSYNC.RECONVERGENT B0 ;  /* 0x0000000000007941 */ /* 0x000fea0003800200 */
.L_x_225:
[----:B------:R-:W-:Y:S01]  /*6250*/  IMAD.MOV.U32 R38, RZ, RZ, 0x1 ;  /* 0x00000001ff267424 */ /* 0x000fe200078e00ff */
[----:B------:R-:W-:Y:S01]  /*6260*/  UMOV UR12, 0x0 ;  /* 0x00000000000c7882 */ /* 0x000fe20000000000 */
[----:B------:R-:W-:Y:S01]  /*6270*/  IMAD.MOV.U32 R39, RZ, RZ, R60 ;  /* 0x000000ffff277224 */ /* 0x000fe200078e003c */
[----:B------:R-:W-:Y:S01]  /*6280*/  UMOV UR13, 0x3ff00000 ;  /* 0x3ff00000000d7882 */ /* 0x000fe20000000000 */
[----:B------:R-:W-:Y:S01]  /*6290*/  FSETP.GEU.AND P1, PT, |R3|, 6.5827683646048100446e-37, PT ;  /* 0x036000000300780b */ /* 0x000fe20003f2e200 */
[----:B------:R-:W-:Y:S03]  /*62a0*/  BSSY.RECONVERGENT B1, `(.L_x_227) ;  /* 0x0000016000017945 */ /* 0x000fe60003800200 */
[----:B------:R-:W-:-:S08]  /*62b0*/  DFMA R40, R38, R56, UR12 ;  /* 0x0000000c26287e2b */ /* 0x000fd00008000038 */
[----:B------:R-:W-:-:S08]  /*62c0*/  DFMA R40, R40, R40, R40 ;  /* 0x000000282828722b */ /* 0x000fd00000000028 */
[----:B------:R-:W-:-:S08]  /*62d0*/  DFMA R40, R38, R40, R38 ;  /* 0x000000282628722b */ /* 0x000fd00000000026 */
[----:B------:R-:W-:-:S08]  /*62e0*/  DFMA R38, R40, R56, 1 ;  /* 0x3ff000002826742b */ /* 0x000fd00000000038 */
[----:B------:R-:W-:-:S08]  /*62f0*/  DFMA R38, R40, R38, R40 ;  /* 0x000000262826722b */ /* 0x000fd00000000028 */
[----:B------:R-:W-:-:S08]  /*6300*/  DMUL R40, R2, R38 ;  /* 0x0000002602287228 */ /* 0x000fd00000000000 */
[----:B------:R-:W-:-:S08]  /*6310*/  DFMA R56, R40, R56, R2 ;  /* 0x000000382838722b */ /* 0x000fd00000000002 */
[----:B------:R-:W-:Y:S01]  /*6320*/  DFMA R40, R38, R56, R40 ;  /* 0x000000382628722b */ /* 0x000fe20000000028 */
[----:B------:R-:W-:Y:S01]  /*6330*/  MOV R38, 0x645a1cac ;  /* 0x645a1cac00267802 */ /* 0x000fe20000000f00 */
[----:B------:R-:W-:-:S06]  /*6340*/  IMAD.MOV.U32 R39, RZ, RZ, 0x3fbfdf3b ;  /* 0x3fbfdf3bff277424 */ /* 0x000fcc00078e00ff */
[----:B------:R-:W-:Y:S02]  /*6350*/  DFMA R54, R54, R38, UR12 ;  /* 0x0000000c36367e2b */ /* 0x000fe40008000026 */
[----:B------:R-:W-:-:S05]  /*6360*/  FFMA R37, RZ, -2.9174025058746337891, R41 ;  /* 0xc03ab6b9ff257823 */ /* 0x000fca0000000029 */
[----:B------:R-:W-:-:S13]  /*6370*/  FSETP.GT.AND P0, PT, |R37|, 1.469367938527859385e-39, PT ;  /* 0x001000002500780b */ /* 0x000fda0003f04200 */
[----:B------:R-:W-:Y:S05]  /*6380*/  @P0 BRA P1, `(.L_x_228) ;  /* 0x00000000001c0947 */ /* 0x000fea0000800000 */
[----:B------:R-:W-:Y:S01]  /*6390*/  IMAD.MOV.U32 R224, RZ, RZ, R2 ;  /* 0x000000ffffe07224 */ /* 0x000fe200078e0002 */
[----:B------:R-:W-:Y:S01]  /*63a0*/  MOV R40, 0x4c2906f ;  /* 0x04c2906f00287802 */ /* 0x000fe20000000f00 */
[----:B------:R-:W-:Y:S01]  /*63b0*/  IMAD.MOV.U32 R39, RZ, RZ, R3 ;  /* 0x000000ffff277224 */ /* 0x000fe200078e0003 */
[----:B------:R-:W-:Y:S01]  /*63c0*/  MOV R38, 0x63f0 ;  /* 0x000063f000267802 */ /* 0x000fe20000000f00 */
[----:B------:R-:W-:-:S07]  /*63d0*/  IMAD.MOV.U32 R37, RZ, RZ, -0x3fc54947 ;  /* 0xc03ab6b9ff257424 */ /* 0x000fce00078e00ff */
[----:B------:R-:W-:Y:S05]  /*63e0*/  CALL.REL.NOINC `($__internal_3_$__cuda_sm20_div_rn_f64_full) ;  /* 0x0000015c00107944 */ /* 0x000fea0003c00000 */
[----:B------:R-:W-:-:S07]  /*63f0*/  IMAD.MOV.U32 R41, RZ, RZ, R37 ;  /* 0x000000ffff297224 */ /* 0x000fce00078e0025 */
.L_x_228:
[----:B------:R-:W-:Y:S05]  /*6400*/  BSYNC.RECONVERGENT B1 ;  /* 0x0000000000017941 */ /* 0x000fea0003800200 */
.L_x_227:
        /* <DEDUP_REMOVED lines=52> */
[----:B------:R-:W-:Y:S02]  /*6750*/  @!P1 MOV R56, RZ ;  /* 0x000000ff00389202 */ /* 0x000fe40000000f00 */
[----:B------:R-:W-:Y:S02]  /*6760*/  @!P1 SHF.R.S32.HI R37, RZ, 0x1, R37 ;  /* 0x00000001ff259819 */ /* 0x000fe40000011425 */
[----:B------:R-:W-:-:S03]  /*6770*/  FSEL R39, R39, RZ, P0 ;  /* 0x000000ff27277208 */ /* 0x000fc60000000000 */
[----:B------:R-:W-:Y:S02]  /*6780*/  @!P1 IMAD.IADD R58, R58, 0x1, -R37 ;  /* 0x000000013a3a9824 */ /* 0x000fe400078e0a25 */
[----:B------:R-:W-:-:S03]  /*6790*/  @!P1 IMAD R41, R37, 0x100000, R57 ;  /* 0x0010000025299824 */ /* 0x000fc600078e0239 */
[----:B------:R-:W-:-:S06]  /*67a0*/  @!P1 LEA R57, R58, 0x3ff00000, 0x14 ;  /* 0x3ff000003a399811 */ /* 0x000fcc00078ea0ff */
[----:B------:R-:W-:-:S11]  /*67b0*/  @!P1 DMUL R38, R40, R56 ;  /* 0x0000003828269228 */ /* 0x000fd60000000000 */
.L_x_230:
[----:B------:R-:W-:Y:S05]  /*67c0*/  BSYNC.RECONVERGENT B0 ;  /* 0x0000000000007941 */ /* 0x000fea0003800200 */
.L_x_229:
[----:B------:R-:W-:Y:S01]  /*67d0*/  UMOV UR12, 0x7318fc50 ;  /* 0x7318fc50000c7882 */ /* 0x000fe20000000000 */
[----:B------:R-:W-:Y:S01]  /*67e0*/  UMOV UR13, 0x3fa212d7 ;  /* 0x3fa212d7000d7882 */ /* 0x000fe20000000000 */
[----:B------:R-:W-:Y:S01]  /*67f0*/  BSSY.RECONVERGENT B1, `(.L_x_231) ;  /* 0x000000f000017945 */ /* 0x000fe20003800200 */
[----:B------:R-:W-:-:S06]  /*6800*/  DFMA R224, R38, UR12, R54 ;  /* 0x0000000c26e07c2b */ /* 0x000fcc0008000036 */
[----:B------:R-:W0:Y:S04]  /*6810*/  MUFU.RCP64H R39, R225 ;  /* 0x000000e100277308 */ /* 0x000e280000001800 */
[----:B------:R-:W-:-:S05]  /*6820*/  VIADD R38, R225, 0x300402 ;  /* 0x00300402e1267836 */ /* 0x000fca0000000000 */
[----:B------:R-:W-:Y:S01]  /*6830*/  FSETP.GEU.AND P0, PT, |R38|, 5.8789094863358348022e-39, PT ;  /* 0x004004022600780b */ /* 0x000fe20003f0e200 */
[----:B0-----:R-:W-:-:S08]  /*6840*/  DFMA R40, -R224, R38, 1 ;  /* 0x3ff00000e028742b */ /* 0x001fd00000000126 */
[----:B------:R-:W-:-:S08]  /*6850*/  DFMA R40, R40, R40, R40 ;  /* 0x000000282828722b */ /* 0x000fd00000000028 */
[----:B------:R-:W-:-:S08]  /*6860*/  DFMA R40, R38, R40, R38 ;  /* 0x000000282628722b */ /* 0x000fd00000000026 */
[----:B------:R-:W-:-:S08]  /*6870*/  DFMA R54, -R224, R40, 1 ;  /* 0x3ff00000e036742b */ /* 0x000fd00000000128 */
[----:B------:R-:W-:Y:S01]  /*6880*/  DFMA R38, R40, R54, R40 ;  /* 0x000000362826722b */ /* 0x000fe20000000028 */
[----:B------:R-:W-:Y:S10]  /*6890*/  @P0 BRA `(.L_x_232) ;  /* 0x0000000000100947 */ /* 0x000ff40003800000 */
[----:B------:R-:W-:Y:S02]  /*68a0*/  LOP3.LUT R38, R225, 0x7fffffff, RZ, 0xc0, !PT ;  /* 0x7fffffffe1267812 */ /* 0x000fe400078ec0ff */
[----:B------:R-:W-:-:S03]  /*68b0*/  MOV R40, 0x68e0 ;  /* 0x000068e000287802 */ /* 0x000fc60000000f00 */
[----:B------:R-:W-:-:S07]  /*68c0*/  VIADD R38, R38, 0xfff00000 ;  /* 0xfff0000026267836 */ /* 0x000fce0000000000 */
[----:B------:R-:W-:Y:S05]  /*68d0*/  CALL.REL.NOINC `($__internal_2_$__cuda_sm20_dblrcp_rn_slowpath_v3) ;  /* 0x0000015400347944 */ /* 0x000fea0003c00000 */
.L_x_232:
[----:B------:R-:W-:Y:S05]  /*68e0*/  BSYNC.RECONVERGENT B1 ;  /* 0x0000000000017941 */ /* 0x000fea0003800200 */
.L_x_231:
[C---:B------:R-:W-:Y:S01]  /*68f0*/  DADD R40, R12.reuse, 40000 ;  /* 0x40e388000c287429 */ /* 0x040fe20000000000 */
[----:B------:R-:W-:Y:S01]  /*6900*/  BSSY.RECONVERGENT B1, `(.L_x_233) ;  /* 0x0000019000017945 */ /* 0x000fe20003800200 */
[----:B------:R-:W-:-:S06]  /*6910*/  DMUL R52, R12, R52 ;  /* 0x000000340c347228 */ /* 0x000fcc0000000000 */
[----:B------:R-:W-:Y:S01]  /*6920*/  DMUL R56, R40, 6400 ;  /* 0x40b9000028387828 */ /* 0x000fe20000000000 */
[----:B------:R-:W-:Y:S01]  /*6930*/  IMAD.MOV.U32 R40, RZ, RZ, 0x1 ;  /* 0x00000001ff287424 */ /* 0x000fe200078e00ff */
[----:B------:R-:W-:-:S04]  /*6940*/  DMUL R224, R52, R38 ;  /* 0x0000002634e07228 */ /* 0x000fc80000000000 */
[----:B------:R-:W0:Y:S06]  /*6950*/  MUFU.RCP64H R41, R57 ;  /* 0x0000003900297308 */ /* 0x000e2c0000001800 */
[----:B------:R-:W-:Y:S01]  /*6960*/  FSETP.GEU.AND P1, PT, |R225|, 6.5827683646048100446e-37, PT ;  /* 0x03600000e100780b */ /* 0x000fe20003f2e200 */
        /* <DEDUP_REMOVED lines=14> */
[----:B------:R-:W-:-:S07]  /*6a50*/  IMAD.MOV.U32 R37, RZ, RZ, R57 ;  /* 0x000000ffff257224 */ /* 0x000fce00078e0039 */
[----:B------:R-:W-:Y:S05]  /*6a60*/  CALL.REL.NOINC `($__internal_3_$__cuda_sm20_div_rn_f64_full) ;  /* 0x0000015400707944 */ /* 0x000fea0003c00000 */
[----:B------:R-:W-:Y:S01]  /*6a70*/  IMAD.MOV.U32 R12, RZ, RZ, R40 ;  /* 0x000000ffff0c7224 */ /* 0x000fe200078e0028 */
[----:B------:R-:W-:-:S07]  /*6a80*/  MOV R13, R37 ;  /* 0x00000025000d7202 */ /* 0x000fce0000000f00 */
.L_x_234:
[----:B------:R-:W-:Y:S05]  /*6a90*/  BSYNC.RECONVERGENT B1 ;  /* 0x0000000000017941 */ /* 0x000fea0003800200 */
.L_x_233:
[C---:B------:R-:W-:Y:S01]  /*6aa0*/  DADD R52, R44.reuse, 0.5 ;  /* 0x3fe000002c347429 */ /* 0x040fe20000000000 */
[----:B------:R-:W-:Y:S01]  /*6ab0*/  IMAD.MOV.U32 R38, RZ, RZ, 0x1 ;  /* 0x00000001ff267424 */ /* 0x000fe200078e00ff */
[----:B------:R-:W-:Y:S01]  /*6ac0*/  DMUL R224, R44, R10 ;  /* 0x0000000a2ce07228 */ /* 0x000fe20000000000 */
[----:B------:R-:W-:Y:S03]  /*6ad0*/  BSSY.RECONVERGENT B1, `(.L_x_235) ;  /* 0x0000015000017945 */ /* 0x000fe60003800200 */
        /* <DEDUP_REMOVED lines=20> */
.L_x_236:
[----:B------:R-:W-:Y:S05]  /*6c20*/  BSYNC.RECONVERGENT B1 ;  /* 0x0000000000017941 */ /* 0x000fea0003800200 */
.L_x_235:
[----:B------:R-:W0:Y:S01]  /*6c30*/  MUFU.RCP64H R39, -5.979999542236328125 ;  /* 0xc017eb8500277908 */ /* 0x000e220000001800 */
[----:B------:R-:W-:Y:S01]  /*6c40*/  IMAD.MOV.U32 R52, RZ, RZ, 0x1eb851ec ;  /* 0x1eb851ecff347424 */ /* 0x000fe200078e00ff */
[----:B------:R-:W-:Y:S01]  /*6c50*/  MOV R53, 0x4017eb85 ;  /* 0x4017eb8500357802 */ /* 0x000fe20000000f00 */
[----:B------:R-:W-:Y:S01]  /*6c60*/  IMAD.MOV.U32 R38, RZ, RZ, 0x1 ;  /* 0x00000001ff267424 */ /* 0x000fe200078e00ff */
[----:B------:R-:W-:Y:S01]  /*6c70*/  DADD R224, R2, -25 ;  /* 0xc039000002e07429 */ /* 0x000fe20000000000 */
[----:B------:R-:W-:Y:S01]  /*6c80*/  BSSY.RECONVERGENT B1, `(.L_x_237) ;  /* 0x0000014000017945 */ /* 0x000fe20003800200 */
[----:B------:R-:W-:-:S08]  /*6c90*/  DMUL R48, R8, R48 ;  /* 0x0000003008307228 */ /* 0x000fd00000000000 */
[----:B------:R-:W-:Y:S01]  /*6ca0*/  FSETP.GEU.AND P1, PT, |R225|, 6.5827683646048100446e-37, PT ;  /* 0x03600000e100780b */ /* 0x000fe20003f2e200 */
[----:B0-----:R-:W-:-:S08]  /*6cb0*/  DFMA R40, R38, R52, 1 ;  /* 0x3ff000002628742b */ /* 0x001fd00000000034 */
[----:B------:R-:W-:-:S08]  /*6cc0*/  DFMA R40, R40, R40, R40 ;  /* 0x000000282828722b */ /* 0x000fd00000000028 */
[----:B------:R-:W-:-:S08]  /*6cd0*/  DFMA R40, R38, R40, R38 ;  /* 0x000000282628722b */ /* 0x000fd00000000026 */
[----:B------:R-:W-:-:S08]  /*6ce0*/  DFMA R38, R40, R52, 1 ;  /* 0x3ff000002826742b */ /* 0x000fd00000000034 */
[----:B------:R-:W-:-:S08]  /*6cf0*/  DFMA R38, R40, R38, R40 ;  /* 0x000000262826722b */ /* 0x000fd00000000028 */
[----:B------:R-:W-:-:S08]  /*6d00*/  DMUL R40, R224, R38 ;  /* 0x00000026e0287228 */ /* 0x000fd00000000000 */
[----:B------:R-:W-:-:S08]  /*6d10*/  DFMA R52, R40, R52, R224 ;  /* 0x000000342834722b */ /* 0x000fd000000000e0 */
[----:B------:R-:W-:-:S10]  /*6d20*/  DFMA R40, R38, R52, R40 ;  /* 0x000000342628722b */ /* 0x000fd40000000028 */
[----:B------:R-:W-:-:S05]  /*6d30*/  FFMA R37, RZ, -2.3737499713897705078, R41 ;  /* 0xc017eb85ff257823 */ /* 0x000fca0000000029 */
        /* <DEDUP_REMOVED lines=8> */
.L_x_238:
[----:B------:R-:W-:Y:S05]  /*6dc0*/  BSYNC.RECONVERGENT B1 ;  /* 0x0000000000017941 */ /* 0x000fea0003800200 */
.L_x_237:
[----:B------:R-:W-:Y:S01]  /*6dd0*/  IMAD.MOV.U32 R52, RZ, RZ, 0x652b82fe ;  /* 0x652b82feff347424 */ /* 0x000fe200078e00ff */
[----:B------:R-:W-:Y:S01]  /*6de0*/  UMOV UR12, 0xfefa39ef ;  /* 0xfefa39ef000c7882 */ /* 0x000fe20000000000 */
[----:B------:R-:W-:Y:S01]  /*6df0*/  IMAD.MOV.U32 R53, RZ, RZ, 0x3ff71547 ;  /* 0x3ff71547ff357424 */ /* 0x000fe200078e00ff */
[----:B------:R-:W-:Y:S01]  /*6e00*/  UMOV UR13, 0x3fe62e42 ;  /* 0x3fe62e42000d7882 */ /* 0x000fe20000000000 */
[----:B------:R-:W-:Y:S01]  /*6e10*/  FSETP.GEU.AND P0, PT, |R41|, 4.1917929649353027344, PT ;  /* 0x4086232b2900780b */ /* 0x000fe20003f0e200 */
[----:B------:R-:W-:Y:S03]  /*6e20*/  BSSY.RECONVERGENT B0, `(.L_x_239) ;  /* 0x0000035000007945 */ /* 0x000fe60003800200 */
[----:B------:R-:W-:-:S08]  /*6e30*/  DFMA R52, R40, R52, 6.75539944105574400000e+15 ;  /* 0x433800002834742b */ /* 0x000fd00000000034 */
[----:B------:R-:W-:-:S08]  /*6e40*/  DADD R8, R52, -6.75539944105574400000e+15 ;  /* 0xc338000034087429 */ /* 0x000fd00000000000 */
[----:B------:R-:W-:Y:S01]  /*6e50*/  DFMA R38, R8, -UR12, R40 ;  /* 0x8000000c08267c2b */ /* 0x000fe20008000028 */
[----:B------:R-:W-:Y:S01]  /*6e60*/  UMOV UR12, 0x3b39803f ;  /* 0x3b39803f000c7882 */ /* 0x000fe20000000000 */
[----:B------:R-:W-:-:S06]  /*6e70*/  UMOV UR13, 0x3c7abc9e ;  /* 0x3c7abc9e000d7882 */ /* 0x000fcc0000000000 */
[----:B------:R-:W-:Y:S01]  /*6e80*/  DFMA R38, R8, -UR12, R38 ;  /* 0x8000000c08267c2b */ /* 0x000fe20008000026 */
[----:B------:R-:W-:Y:S01]  /*6e90*/  UMOV UR12, 0x69ce2bdf ;  /* 0x69ce2bdf000c7882 */ /* 0x000fe20000000000 */
[----:B------:R-:W-:Y:S01]  /*6ea0*/  MOV R8, 0xfca213ea ;  /* 0xfca213ea00087802 */ /* 0x000fe20000000f00 */
[----:B------:R-:W-:Y:S01]  /*6eb0*/  IMAD.MOV.U32 R9, RZ, RZ, 0x3e928af3 ;  /* 0x3e928af3ff097424 */ /* 0x000fe200078e00ff */
        /* <DEDUP_REMOVED lines=35> */
[----:B------:R-:W-:-:S04]  /*70f0*/  @!P1 LEA.HI R8, R52, R52, RZ, 0x1 ;  /* 0x0000003434089211 */ /* 0x000fc800078f08ff */
[----:B------:R-:W-:Y:S02]  /*7100*/  @!P1 SHF.R.S32.HI R37, RZ, 0x1, R8 ;  /* 0x00000001ff259819 */ /* 0x000fe40000011408 */
[----:B------:R-:W-:Y:S02]  /*7110*/  FSEL R8, R54, RZ, P0 ;  /* 0x000000ff36087208 */ /* 0x000fe40000000000 */
[----:B------:R-:W-:Y:S01]  /*7120*/  @!P1 IADD3 R40, PT, PT, R52, -R37, RZ ;  /* 0x8000002534289210 */ /* 0x000fe20007ffe0ff */
[----:B------:R-:W-:-:S03]  /*7130*/  @!P1 IMAD R39, R37, 0x100000, R39 ;  /* 0x0010000025279824 */ /* 0x000fc600078e0227 */
[----:B------:R-:W-:Y:S01]  /*7140*/  @!P1 LEA R41, R40, 0x3ff00000, 0x14 ;  /* 0x3ff0000028299811 */ /* 0x000fe200078ea0ff */
[----:B------:R-:W-:-:S06]  /*7150*/  @!P1 IMAD.MOV.U32 R40, RZ, RZ, RZ ;  /* 0x000000ffff289224 */ /* 0x000fcc00078e00ff */
[----:B------:R-:W-:-:S11]  /*7160*/  @!P1 DMUL R8, R38, R40 ;  /* 0x0000002826089228 */ /* 0x000fd60000000000 */
.L_x_240:
[----:B------:R-:W-:Y:S05]  /*7170*/  BSYNC.RECONVERGENT B0 ;  /* 0x0000000000007941 */ /* 0x000fea0003800200 */
.L_x_239:
[----:B------:R-:W-:Y:S01]  /*7180*/  DADD R52, R8, 1 ;  /* 0x3ff0000008347429 */ /* 0x000fe20000000000 */
[----:B------:R-:W-:Y:S01]  /*7190*/  FSETP.GEU.AND P1, PT, |R49|, 6.5827683646048100446e-37, PT ;  /* 0x036000003100780b */ /* 0x000fe20003f2e200 */
[----:B------:R-:W-:Y:S01]  /*71a0*/  IMAD.MOV.U32 R8, RZ, RZ, 0x1 ;  /* 0x00000001ff087424 */ /* 0x000fe200078e00ff */
        /* <DEDUP_REMOVED lines=19> */
[----:B------:R-:W-:Y:S01]  /*72e0*/  MOV R8, R40 ;  /* 0x0000002800087202 */ /* 0x000fe20000000f00 */
[----:B------:R-:W-:-:S07]  /*72f0*/  IMAD.MOV.U32 R9, RZ, RZ, R37 ;  /* 0x000000ffff097224 */ /* 0x000fce00078e0025 */
.L_x_242:
[----:B------:R-:W-:Y:S05]  /*7300*/  BSYNC.RECONVERGENT B1 ;  /* 0x0000000000017941 */ /* 0x000fea0003800200 */
.L_x_241:
[----:B------:R-:W0:Y:S01]  /*7310*/  MUFU.RCP64H R41, 9.029998779296875 ;  /* 0x40220f5c00297908 */ /* 0x000e220000001800 */
[----:B------:R-:W-:Y:S01]  /*7320*/  IMAD.MOV.U32 R52, RZ, RZ, 0x28f5c28f ;  /* 0x28f5c28fff347424 */ /* 0x000fe200078e00ff */
[----:B------:R-:W-:Y:S01]  /*7330*/  MOV R40, 0x1 ;  /* 0x0000000100287802 */ /* 0x000fe20000000f00 */
[----:B------:R-:W-:Y:S01]  /*7340*/  IMAD.MOV.U32 R53, RZ, RZ, 0x40220f5c ;  /* 0x40220f5cff357424 */ /* 0x000fe200078e00ff */
[----:B------:R-:W-:Y:S01]  /*7350*/  DADD R38, R130, R14 ;  /* 0x0000000082267229 */ /* 0x000fe2000000000e */
[----:B------:R-:W-:Y:S01]  /*7360*/  UMOV UR12, 0x7ae147ae ;  /* 0x7ae147ae000c7882 */ /* 0x000fe20000000000 */
[----:B------:R-:W-:Y:S01]  /*7370*/  UMOV UR13, 0x404c6e14 ;  /* 0x404c6e14000d7882 */ /* 0x000fe20000000000 */
[----:B------:R-:W-:Y:S01]  /*7380*/  DMUL R106, R106, R6 ;  /* 0x000000066a6a7228 */ /* 0x000fe20000000000 */
[----:B------:R-:W-:Y:S01]  /*7390*/  BSSY.RECONVERGENT B1, `(.L_x_243) ;  /* 0x0000022000017945 */ /* 0x000fe20003800200 */
[----:B------:R-:W-:Y:S01]  /*73a0*/  DADD R224, -R2, -UR12 ;  /* 0x8000000c02e07e29 */ /* 0x000fe20008000100 */
[----:B------:R-:W-:Y:S01]  /*73b0*/  UMOV UR12, 0x4c2906f ;  /* 0x04c2906f000c7882 */ /* 0x000fe20000000000 */
[----:B------:R-:W-:Y:S01]  /*73c0*/  UMOV UR13, 0x402ab6b9 ;  /* 0x402ab6b9000d7882 */ /* 0x000fe20000000000 */
[----:B------:R-:W-:-:S02]  /*73d0*/  DADD R38, R120, R38 ;  /* 0x0000000078267229 */ /* 0x000fc40000000026 */
[----:B------:R-:W-:Y:S02]  /*73e0*/  DFMA R4, R4, -UR12, R2 ;  /* 0x8000000c04047c2b */ /* 0x000fe40008000002 */
[----:B0-----:R-:W-:-:S03]  /*73f0*/  DFMA R48, R40, -R52, 1 ;  /* 0x3ff000002830742b */ /* 0x001fc60000000834 */
[----:B------:R-:W-:Y:S01]  /*7400*/  FSETP.GEU.AND P1, PT, |R225|, 6.5827683646048100446e-37, PT ;  /* 0x03600000e100780b */ /* 0x000fe20003f2e200 */
[----:B------:R-:W-:Y:S02]  /*7410*/  DADD R38, R114, R38 ;  /* 0x0000000072267229 */ /* 0x000fe40000000026 */
[----:B------:R-:W-:Y:S02]  /*7420*/  DMUL R104, R4, R104 ;  /* 0x0000006804687228 */ /* 0x000fe40000000000 */
[----:B------:R-:W-:-:S04]  /*7430*/  DFMA R48, R48, R48, R48 ;  /* 0x000000303030722b */ /* 0x000fc80000000030 */
[----:B------:R-:W-:-:S04]  /*7440*/  DADD R38, R112, R38 ;  /* 0x0000000070267229 */ /* 0x000fc80000000026 */
[----:B------:R-:W-:-:S04]  /*7450*/  DFMA R48, R40, R48, R40 ;  /* 0x000000302830722b */ /* 0x000fc80000000028 */
[----:B------:R-:W-:-:S04]  /*7460*/  DADD R38, R110, R38 ;  /* 0x000000006e267229 */ /* 0x000fc80000000026 */
[----:B------:R-:W-:-:S04]  /*7470*/  DFMA R40, R48, -R52, 1 ;  /* 0x3ff000003028742b */ /* 0x000fc80000000834 */
[----:B------:R-:W-:-:S04]  /*7480*/  DADD R38, R108, R38 ;  /* 0x000000006c267229 */ /* 0x000fc80000000026 */
[----:B------:R-:W-:-:S04]  /*7490*/  DFMA R40, R48, R40, R48 ;  /* 0x000000283028722b */ /* 0x000fc80000000030 */
[----:B------:R-:W-:-:S04]  /*74a0*/  DADD R38, R38, R12 ;  /* 0x0000000026267229 */ /* 0x000fc8000000000c */
[----:B------:R-:W-:-:S04]  /*74b0*/  DMUL R48, R224, R40 ;  /* 0x00000028e0307228 */ /* 0x000fc80000000000 */
[----:B------:R-:W-:-:S04]  /*74c0*/  DADD R38, R38, R10 ;  /* 0x0000000026267229 */ /* 0x000fc8000000000a */
[----:B------:R-:W-:-:S04]  /*74d0*/  DFMA R52, R48, -R52, R224 ;  /* 0x800000343034722b */ /* 0x000fc800000000e0 */
[----:B------:R-:W-:-:S04]  /*74e0*/  DADD R38, R38, R8 ;  /* 0x0000000026267229 */ /* 0x000fc80000000008 */
[----:B------:R-:W-:-:S04]  /*74f0*/  DFMA R40, R40, R52, R48 ;  /* 0x000000342828722b */ /* 0x000fc80000000030 */
[----:B------:R-:W-:-:S06]  /*7500*/  DADD R38, R106, R38 ;  /* 0x000000006a267229 */ /* 0x000fcc0000000026 */
[----:B------:R-:W-:Y:S02]  /*7510*/  FFMA R4, RZ, 2.5321874618530273438, R41 ;  /* 0x40220f5cff047823 */ /* 0x000fe40000000029 */
[----:B------:R-:W-:-:S03]  /*7520*/  DADD R102, R104, R38 ;  /* 0x0000000068667229 */ /* 0x000fc60000000026 */
[----:B------:R-:W-:-:S13]  /*7530*/  FSETP.GT.AND P0, PT, |R4|, 1.469367938527859385e-39, PT ;  /* 0x001000000400780b */ /* 0x000fda0003f04200 */
[----:B------:R-:W-:Y:S05]  /*7540*/  @P0 BRA P1, `(.L_x_244) ;  /* 0x0000000000180947 */ /* 0x000fea0000800000 */
[----:B------:R-:W-:Y:S01]  /*7550*/  IMAD.MOV.U32 R39, RZ, RZ, R225 ;  /* 0x000000ffff277224 */ /* 0x000fe200078e00e1 */
[----:B------:R-:W-:Y:S01]  /*7560*/  MOV R38, 0x75a0 ;  /* 0x000075a000267802 */ /* 0x000fe20000000f00 */
[----:B------:R-:W-:Y:S02]  /*7570*/  IMAD.MOV.U32 R40, RZ, RZ, 0x28f5c28f ;  /* 0x28f5c28fff287424 */ /* 0x000fe400078e00ff */
[----:B------:R-:W-:-:S07]  /*7580*/  IMAD.MOV.U32 R37, RZ, RZ, 0x40220f5c ;  /* 0x40220f5cff257424 */ /* 0x000fce00078e00ff */
[----:B------:R-:W-:Y:S05]  /*7590*/  CALL.REL.NOINC `($__internal_3_$__cuda_sm20_div_rn_f64_full) ;  /* 0x0000014800a47944 */ /* 0x000fea0003c00000 */
[----:B------:R-:W-:-:S07]  /*75a0*/  MOV R41, R37 ;  /* 0x0000002500297202 */ /* 0x000fce0000000f00 */
.L_x_244:
[----:B------:R-:W-:Y:S05]  /*75b0*/  BSYNC.RECONVERGENT B1 ;  /* 0x0000000000017941 */ /* 0x000fea0003800200 */
.L_x_243:
        /* <DEDUP_REMOVED lines=53> */
[----:B------:R-:W-:Y:S01]  /*7910*/  @!P1 LEA R7, R37, R7, 0x14 ;  /* 0x0000000725079211 */ /* 0x000fe200078ea0ff */
[----:B------:R-:W-:-:S05]  /*7920*/  @!P1 IMAD.IADD R38, R38, 0x1, -R37 ;  /* 0x0000000126269824 */ /* 0x000fca00078e0a25 */
[----:B------:R-:W-:Y:S01]  /*7930*/  @!P1 LEA R39, R38, 0x3ff00000, 0x14 ;  /* 0x3ff0000026279811 */ /* 0x000fe200078ea0ff */
[----:B------:R-:W-:-:S06]  /*7940*/  @!P1 IMAD.MOV.U32 R38, RZ, RZ, RZ ;  /* 0x000000ffff269224 */ /* 0x000fcc00078e00ff */
[----:B------:R-:W-:-:S11]  /*7950*/  @!P1 DMUL R4, R6, R38 ;  /* 0x0000002606049228 */ /* 0x000fd60000000000 */
.L_x_246:
[----:B------:R-:W-:Y:S05]  /*7960*/  BSYNC.RECONVERGENT B0 ;  /* 0x0000000000007941 */ /* 0x000fea0003800200 */
.L_x_245:
[----:B------:R-:W-:Y:S01]  /*7970*/  DADD R4, R4, 1 ;  /* 0x3ff0000004047429 */ /* 0x000fe20000000000 */
[----:B------:R-:W-:Y:S01]  /*7980*/  BSSY.RECONVERGENT B0, `(.L_x_247) ;  /* 0x0000006000007945 */ /* 0x000fe20003800200 */
[----:B------:R-:W-:Y:S01]  /*7990*/  IMAD.MOV.U32 R39, RZ, RZ, 0x40000000 ;  /* 0x40000000ff277424 */ /* 0x000fe200078e00ff */
[----:B------:R-:W-:-:S05]  /*79a0*/  MOV R38, 0x79e0 ;  /* 0x000079e000267802 */ /* 0x000fca0000000f00 */
[----:B------:R-:W-:-:S10]  /*79b0*/  DADD R40, -RZ, |R4| ;  /* 0x00000000ff287229 */ /* 0x000fd40000000504 */
[----:B------:R-:W-:-:S07]  /*79c0*/  IMAD.MOV.U32 R37, RZ, RZ, R41 ;  /* 0x000000ffff257224 */ /* 0x000fce00078e0029 */
[----:B------:R-:W-:Y:S05]  /*79d0*/  CALL.REL.NOINC `($_Z12computeStatePdS_idS_iS_ii$__internal_accurate_pow) ;  /* 0x0000014c00d07944 */ /* 0x000fea0003c00000 */
[----:B------:R-:W-:Y:S05]  /*79e0*/  BSYNC.RECONVERGENT B0 ;  /* 0x0000000000007941 */ /* 0x000fea0003800200 */
.L_x_247:
[C---:B------:R-:W-:Y:S01]  /*79f0*/  DADD R6, R4.reuse, 2 ;  /* 0x4000000004067429 */ /* 0x040fe20000000000 */
[----:B------:R-:W-:Y:S01]  /*7a00*/  BSSY.RECONVERGENT B0, `(.L_x_248) ;  /* 0x000000d000007945 */ /* 0x000fe20003800200 */
[----:B------:R-:W-:-:S06]  /*7a10*/  DSETP.NEU.AND P0, PT, R4, RZ, PT ;  /* 0x000000ff0400722a */ /* 0x000fcc0003f0d000 */
[----:B------:R-:W-:Y:S02]  /*7a20*/  FSEL R224, R224, RZ, P0 ;  /* 0x000000ffe0e07208 */ /* 0x000fe40000000000 */
[----:B------:R-:W-:Y:S02]  /*7a30*/  LOP3.LUT R6, R7, 0x7ff00000, RZ, 0xc0, !PT ;  /* 0x7ff0000007067812 */ /* 0x000fe400078ec0ff */
[----:B------:R-:W-:Y:S02]  /*7a40*/  FSEL R225, R41, RZ, P0 ;  /* 0x000000ff29e17208 */ /* 0x000fe40000000000 */
[----:B------:R-:W-:-:S13]  /*7a50*/  ISETP.NE.AND P1, PT, R6, 0x7ff00000, PT ;  /* 0x7ff000000600780c */ /* 0x000fda0003f25270 */
[----:B------:R-:W-:Y:S05]  /*7a60*/  @P1 BRA `(.L_x_249) ;  /* 0x0000000000181947 */ /* 0x000fea0003800000 */
[----:B------:R-:W-:-:S14]  /*7a70*/  DSETP.NAN.AND P0, PT, R4, R4, PT ;  /* 0x000000040400722a */ /* 0x000fdc0003f08000 */
[----:B------:R-:W-:Y:S01]  /*7a80*/  @P0 DADD R224, R4, 2 ;  /* 0x4000000004e00429 */ /* 0x000fe20000000000 */
[----:B------:R-:W-:Y:S10]  /*7a90*/  @P0 BRA `(.L_x_249) ;  /* 0x00000000000c0947 */ /* 0x000ff40003800000 */
[----:B------:R-:W-:-:S14]  /*7aa0*/  DSETP.NEU.AND P0, PT, |R4|, +INF , PT ;  /* 0x7ff000000400742a */ /* 0x000fdc0003f0d200 */
[----:B------:R-:W-:Y:S01]  /*7ab0*/  @!P0 MOV R224, 0x0 ;  /* 0x0000000000e08802 */ /* 0x000fe20000000f00 */
[----:B------:R-:W-:-:S07]  /*7ac0*/  @!P0 IMAD.MOV.U32 R225, RZ, RZ, 0x7ff00000 ;  /* 0x7ff00000ffe18424 */ /* 0x000fce00078e00ff */
.L_x_249:
[----:B------:R-:W-:Y:S05]  /*7ad0*/  BSYNC.RECONVERGENT B0 ;  /* 0x0000000000007941 */ /* 0x000fea0003800200 */
.L_x_248:
[----:B------:R-:W0:Y:S01]  /*7ae0*/  MUFU.RCP64H R7, R225 ;  /* 0x000000e100077308 */ /* 0x000e220000001800 */
[----:B------:R-:W-:Y:S01]  /*7af0*/  VIADD R6, R225, 0x300402 ;  /* 0x00300402e1067836 */ /* 0x000fe20000000000 */
[----:B------:R-:W-:Y:S01]  /*7b00*/  BSSY.RECONVERGENT B1, `(.L_x_250) ;  /* 0x000000d000017945 */ /* 0x000fe20003800200 */
[----:B------:R-:W-:-:S03]  /*7b10*/  DSETP.NEU.AND P2, PT, R4, 1, PT ;  /* 0x3ff000000400742a */ /* 0x000fc60003f4d000 */
[----:B------:R-:W-:Y:S01]  /*7b20*/  FSETP.GEU.AND P0, PT, |R6|, 5.8789094863358348022e-39, PT ;  /* 0x004004020600780b */ /* 0x000fe20003f0e200 */
[----:B0-----:R-:W-:-:S08]  /*7b30*/  DFMA R38, R6, -R224, 1 ;  /* 0x3ff000000626742b */ /* 0x001fd000000008e0 */
[----:B------:R-:W-:-:S08]  /*7b40*/  DFMA R38, R38, R38, R38 ;  /* 0x000000262626722b */ /* 0x000fd00000000026 */
[----:B------:R-:W-:-:S08]  /*7b50*/  DFMA R38, R6, R38, R6 ;  /* 0x000000260626722b */ /* 0x000fd00000000006 */
[----:B------:R-:W-:-:S08]  /*7b60*/  DFMA R40, R38, -R224, 1 ;  /* 0x3ff000002628742b */ /* 0x000fd000000008e0 */
[----:B------:R-:W-:Y:S01]  /*7b70*/  DFMA R38, R38, R40, R38 ;  /* 0x000000282626722b */ /* 0x000fe20000000026 */
[----:B------:R-:W-:Y:S10]  /*7b80*/  @P0 BRA `(.L_x_251) ;  /* 0x0000000000100947 */ /* 0x000ff40003800000 */
[----:B------:R-:W-:Y:S02]  /*7b90*/  LOP3.LUT R38, R225, 0x7fffffff, RZ, 0xc0, !PT ;  /* 0x7fffffffe1267812 */ /* 0x000fe400078ec0ff */
[----:B------:R-:W-:-:S03]  /*7ba0*/  MOV R40, 0x7bd0 ;  /* 0x00007bd000287802 */ /* 0x000fc60000000f00 */
[----:B------:R-:W-:-:S07]  /*7bb0*/  VIADD R38, R38, 0xfff00000 ;  /* 0xfff0000026267836 */ /* 0x000fce0000000000 */
[----:B------:R-:W-:Y:S05]  /*7bc0*/  CALL.REL.NOINC `($__internal_2_$__cuda_sm20_dblrcp_rn_slowpath_v3) ;  /* 0x0000014000787944 */ /* 0x000fea0003c00000 */
.L_x_251:
[----:B------:R-:W-:Y:S05]  /*7bd0*/  BSYNC.RECONVERGENT B1 ;  /* 0x0000000000017941 */ /* 0x000fea0003800200 */
.L_x_250:
[----:B------:R-:W0:Y:S01]  /*7be0*/  MUFU.RCP64H R5, 5 ;  /* 0x4014000000057908 */ /* 0x000e220000001800 */
[----:B------:R-:W-:Y:S01]  /*7bf0*/  MOV R40, 0x0 ;  /* 0x0000000000287802 */ /* 0x000fe20000000f00 */
[----:B------:R-:W-:Y:S01]  /*7c00*/  IMAD.MOV.U32 R41, RZ, RZ, 0x40140000 ;  /* 0x40140000ff297424 */ /* 0x000fe200078e00ff */
[----:B------:R-:W-:Y:S01]  /*7c10*/  DADD R224, -R2, -60 ;  /* 0xc04e000002e07429 */ /* 0x000fe20000000100 */
[----:B------:R-:W-:Y:S01]  /*7c20*/  IMAD.MOV.U32 R4, RZ, RZ, 0x1 ;  /* 0x00000001ff047424 */ /* 0x000fe200078e00ff */
[----:B------:R-:W-:Y:S01]  /*7c30*/  BSSY.RECONVERGENT B1, `(.L_x_252) ;  /* 0x0000016000017945 */ /* 0x000fe20003800200 */
[----:B------:R-:W-:Y:S02]  /*7c40*/  FSEL R100, R38, RZ, P2 ;  /* 0x000000ff26647208 */ /* 0x000fe40001000000 */
[----:B------:R-:W-:-:S05]  /*7c50*/  FSEL R101, R39, 1.875, P2 ;  /* 0x3ff0000027657808 */ /* 0x000fca0001000000 */
[----:B------:R-:W-:Y:S01]  /*7c60*/  FSETP.GEU.AND P1, PT, |R225|, 6.5827683646048100446e-37, PT ;  /* 0x03600000e100780b */ /* 0x000fe20003f2e200 */
[----:B0-----:R-:W-:-:S08]  /*7c70*/  DFMA R6, R4, -R40, 1 ;  /* 0x3ff000000406742b */ /* 0x001fd00000000828 */
[----:B------:R-:W-:-:S08]  /*7c80*/  DFMA R6, R6, R6, R6 ;  /* 0x000000060606722b */ /* 0x000fd00000000006 */
[----:B------:R-:W-:-:S08]  /*7c90*/  DFMA R6, R4, R6, R4 ;  /* 0x000000060406722b */ /* 0x000fd00000000004 */
[----:B------:R-:W-:-:S08]  /*7ca0*/  DFMA R4, R6, -R40, 1 ;  /* 0x3ff000000604742b */ /* 0x000fd00000000828 */
[----:B------:R-:W-:-:S08]  /*7cb0*/  DFMA R4, R6, R4, R6 ;  /* 0x000000040604722b */ /* 0x000fd00000000006 */
[----:B------:R-:W-:-:S08]  /*7cc0*/  DMUL R6, R224, R4 ;  /* 0x00000004e0067228 */ /* 0x000fd00000000000 */
[----:B------:R-:W-:-:S08]  /*7cd0*/  DFMA R40, R6, -5, R224 ;  /* 0xc01400000628782b */ /* 0x000fd000000000e0 */
[----:B------:R-:W-:-:S10]  /*7ce0*/  DFMA R4, R4, R40, R6 ;  /* 0x000000280404722b */ /* 0x000fd40000000006 */
[----:B------:R-:W-:-:S05]  /*7cf0*/  FFMA R6, RZ, 2.3125, R5 ;  /* 0x40140000ff067823 */ /* 0x000fca0000000005 */
[----:B------:R-:W-:-:S13]  /*7d00*/  FSETP.GT.AND P0, PT, |R6|, 1.469367938527859385e-39, PT ;  /* 0x001000000600780b */ /* 0x000fda0003f04200 */
[----:B------:R-:W-:Y:S05]  /*7d10*/  @P0 BRA P1, `(.L_x_253) ;  /* 0x00000000001c0947 */ /* 0x000fea0000800000 */
[----:B------:R-:W-:Y:S01]  /*7d20*/  IMAD.MOV.U32 R39, RZ, RZ, R225 ;  /* 0x000000ffff277224 */ /* 0x000fe200078e00e1 */
[----:B------:R-:W-:Y:S01]  /*7d30*/  MOV R40, RZ ;  /* 0x000000ff00287202 */ /* 0x000fe20000000f00 */
[----:B------:R-:W-:Y:S01]  /*7d40*/  IMAD.MOV.U32 R37, RZ, RZ, 0x40140000 ;  /* 0x40140000ff257424 */ /* 0x000fe200078e00ff */
[----:B------:R-:W-:-:S07]  /*7d50*/  MOV R38, 0x7d70 ;  /* 0x00007d7000267802 */ /* 0x000fce0000000f00 */
[----:B------:R-:W-:Y:S05]  /*7d60*/  CALL.REL.NOINC `($__internal_3_$__cuda_sm20_div_rn_f64_full) ;  /* 0x0000014000b07944 */ /* 0x000fea0003c00000 */
[----:B------:R-:W-:Y:S02]  /*7d70*/  IMAD.MOV.U32 R4, RZ, RZ, R40 ;  /* 0x000000ffff047224 */ /* 0x000fe400078e0028 */
[----:B------:R-:W-:-:S07]  /*7d80*/  IMAD.MOV.U32 R5, RZ, RZ, R37 ;  /* 0x000000ffff057224 */ /* 0x000fce00078e0025 */
.L_x_253:
[----:B------:R-:W-:Y:S05]  /*7d90*/  BSYNC.RECONVERGENT B1 ;  /* 0x0000000000017941 */ /* 0x000fea0003800200 */
.L_x_252:
[----:B------:R-:W-:Y:S01]  /*7da0*/  MOV R38, 0x652b82fe ;  /* 0x652b82fe00267802 */ /* 0x000fe20000000f00 */
[----:B------:R-:W-:Y:S01]  /*7db0*/  IMAD.MOV.U32 R39, RZ, RZ, 0x3ff71547 ;  /* 0x3ff71547ff277424 */ /* 0x000fe200078e00ff */
[----:B------:R-:W-:Y:S01]  /*7dc0*/  UMOV UR12, 0xfefa39ef ;  /* 0xfefa39ef000c7882 */ /* 0x000fe20000000000 */
[----:B------:R-:W-:Y:S01]  /*7dd0*/  UMOV UR13, 0x3fe62e42 ;  /* 0x3fe62e42000d7882 */ /* 0x000fe20000000000 */
[----:B------:R-:W-:Y:S02]  /*7de0*/  HFMA2 R52, -RZ, RZ, 0, 0 ;  /* 0x00000000ff347431 */ /* 0x000fe400000001ff */
[----:B------:R-:W-:Y:S01]  /*7df0*/  IMAD.MOV.U32 R53, RZ, RZ, 0x40140000 ;  /* 0x40140000ff357424 */ /* 0x000fe200078e00ff */
[----:B------:R-:W-:Y:S01]  /*7e00*/  FSETP.GEU.AND P0, PT, |R5|, 4.1917929649353027344, PT ;  /* 0x4086232b0500780b */ /* 0x000fe20003f0e200 */
[----:B------:R-:W-:Y:S01]  /*7e10*/  DFMA R38, R4, R38, 6.75539944105574400000e+15 ;  /* 0x433800000426742b */ /* 0x000fe20000000026 */
[----:B------:R-:W-:Y:S07]  /*7e20*/  BSSY.RECONVERGENT B0, `(.L_x_254) ;  /* 0x0000043000007945 */ /* 0x000fee0003800200 */
        /* <DEDUP_REMOVED lines=8> */
[----:B------:R-:W-:Y:S01]  /*7eb0*/  IMAD.MOV.U32 R7, RZ, RZ, 0x3e928af3 ;  /* 0x3e928af3ff077424 */ /* 0x000fe200078e00ff */
[----:B------:R-:W0:Y:S01]  /*7ec0*/  MUFU.RCP64H R41, 5 ;  /* 0x4014000000297908 */ /* 0x000e220000001800 */
[----:B------:R-:W-:-:S04]  /*7ed0*/  IMAD.MOV.U32 R40, RZ, RZ, 0x1 ;  /* 0x00000001ff287424 */ /* 0x000fc800078e00ff */
[----:B------:R-:W-:Y:S01]  /*7ee0*/  DFMA R6, R48, UR12, R6 ;  /* 0x0000000c30067c2b */ /* 0x000fe20008000006 */
[----:B------:R-:W-:Y:S01]  /*7ef0*/  UMOV UR12, 0x62401315 ;  /* 0x62401315000c7882 */ /* 0x000fe20000000000 */
[----:B------:R-:W-:-:S06]  /*7f00*/  UMOV UR13, 0x3ec71dee ;  /* 0x3ec71dee000d7882 */ /* 0x000fcc0000000000 */
[----:B------:R-:W-:Y:S01]  /*7f10*/  DFMA R6, R48, R6, UR12 ;  /* 0x0000000c30067e2b */ /* 0x000fe20008000006 */
[----:B------:R-:W-:Y:S01]  /*7f20*/  UMOV UR12, 0x7c89eb71 ;  /* 0x7c89eb71000c7882 */ /* 0x000fe20000000000 */
[----:B------:R-:W-:Y:S01]  /*7f30*/  UMOV UR13, 0x3efa0199 ;  /* 0x3efa0199000d7882 */ /* 0x000fe20000000000 */
[----:B0-----:R-:W-:-:S05]  /*7f40*/  DFMA R54, R40, -R52, 1 ;  /* 0x3ff000002836742b */ /* 0x001fca0000000834 */
[----:B------:R-:W-:Y:S01]  /*7f50*/  DFMA R6, R48, R6, UR12 ;  /* 0x0000000c30067e2b */ /* 0x000fe20008000006 */
[----:B------:R-:W-:Y:S01]  /*7f60*/  UMOV UR12, 0x14761f65 ;  /* 0x14761f65000c7882 */ /* 0x000fe20000000000 */
[----:B------:R-:W-:Y:S01]  /*7f70*/  UMOV UR13, 0x3f2a01a0 ;  /* 0x3f2a01a0000d7882 */ /* 0x000fe20000000000 */
[----:B------:R-:W-:-:S05]  /*7f80*/  DFMA R54, R54, R54, R54 ;  /* 0x000000363636722b */ /* 0x000fca0000000036 */
[----:B------:R-:W-:Y:S01]  /*7f90*/  DFMA R6, R48, R6, UR12 ;  /* 0x0000000c30067e2b */ /* 0x000fe20008000006 */
[----:B------:R-:W-:Y:S01]  /*7fa0*/  UMOV UR12, 0x1852b7af ;  /* 0x1852b7af000c7882 */ /* 0x000fe20000000000 */
[----:B------:R-:W-:Y:S01]  /*7fb0*/  UMOV UR13, 0x3f56c16c ;  /* 0x3f56c16c000d7882 */ /* 0x000fe20000000000 */
[----:B------:R-:W-:-:S05]  /*7fc0*/  DFMA R54, R40, R54, R40 ;  /* 0x000000362836722b */ /* 0x000fca0000000028 */
[----:B------:R-:W-:Y:S01]  /*7fd0*/  DFMA R6, R48, R6, UR12 ;  /* 0x0000000c30067e2b */ /* 0x000fe20008000006 */
[----:B------:R-:W-:Y:S01]  /*7fe0*/  UMOV UR12, 0x11122322 ;  /* 0x11122322000c7882 */ /* 0x000fe20000000000 */
[----:B------:R-:W-:Y:S01]  /*7ff0*/  UMOV UR13, 0x3f811111 ;  /* 0x3f811111000d7882 */ /* 0x000fe20000000000 */
[----:B------:R-:W-:-:S05]  /*8000*/  DFMA R52, R54, -R52, 1 ;  /* 0x3ff000003634742b */ /* 0x000fca0000000834 */
[----:B------:R-:W-:Y:S01]  /*8010*/  DFMA R40, R48, R6, UR12 ;  /* 0x0000000c30287e2b */ /* 0x000fe20008000006 */
[----:B------:R-:W-:Y:S01]  /*8020*/  UMOV UR12, 0x555502a1 ;  /* 0x555502a1000c7882 */ /* 0x000fe20000000000 */
[----:B------:R-:W-:Y:S01]  /*8030*/  UMOV UR13, 0x3fa55555 ;  /* 0x3fa55555000d7882 */ /* 0x000fe20000000000 */
[----:B------:R-:W-:Y:S02]  /*8040*/  DADD R6, R2, 35 ;  /* 0x4041800002067429 */ /* 0x000fe40000000000 */
[----:B------:R-:W-:-:S03]  /*8050*/  DFMA R58, R54, R52, R54 ;  /* 0x00000034363a722b */ /* 0x000fc60000000036 */
[----:B------:R-:W-:Y:S01]  /*8060*/  DFMA R40, R48, R40, UR12 ;  /* 0x0000000c30287e2b */ /* 0x000fe20008000028 */
[----:B------:R-:W-:Y:S01]  /*8070*/  UMOV UR12, 0x55555511 ;  /* 0x55555511000c7882 */ /* 0x000fe20000000000 */
[----:B------:R-:W-:-:S03]  /*8080*/  UMOV UR13, 0x3fc55555 ;  /* 0x3fc55555000d7882 */ /* 0x000fc60000000000 */
[----:B------:R-:W-:Y:S01]  /*8090*/  DMUL R54, R58, R6 ;  /* 0x000000063a367228 */ /* 0x000fe20000000000 */
[----:B------:R-:W-:Y:S02]  /*80a0*/  FSETP.GEU.AND P3, PT, |R7|, 6.5827683646048100446e-37, PT ;  /* 0x036000000700780b */ /* 0x000fe40003f6e200 */
[----:B------:R-:W-:Y:S01]  /*80b0*/  DFMA R40, R48, R40, UR12 ;  /* 0x0000000c30287e2b */ /* 0x000fe20008000028 */
[----:B------:R-:W-:Y:S01]  /*80c0*/  UMOV UR12, 0xb ;  /* 0x0000000b000c7882 */ /* 0x000fe20000000000 */
[----:B------:R-:W-:-:S03]  /*80d0*/  UMOV UR13, 0x3fe00000 ;  /* 0x3fe00000000d7882 */ /* 0x000fc60000000000 */
[----:B------:R-:W-:-:S03]  /*80e0*/  DFMA R56, R54, -5, R6 ;  /* 0xc01400003638782b */ /* 0x000fc60000000006 */
[----:B------:R-:W-:-:S05]  /*80f0*/  DFMA R52, R48, R40, UR12 ;  /* 0x0000000c30347e2b */ /* 0x000fca0008000028 */
[----:B------:R-:W-:-:S03]  /*8100*/  DFMA R40, R58, R56, R54 ;  /* 0x000000383a28722b */ /* 0x000fc60000000036 */
[----:B------:R-:W-:-:S07]  /*8110*/  DFMA R52, R48, R52, 1 ;  /* 0x3ff000003034742b */ /* 0x000fce0000000034 */
[----:B------:R-:W-:Y:S01]  /*8120*/  FFMA R37, RZ, 2.3125, R41 ;  /* 0x40140000ff257823 */ /* 0x000fe20000000029 */
[----:B------:R-:W-:-:S04]  /*8130*/  DFMA R52, R48, R52, 1 ;  /* 0x3ff000003034742b */ /* 0x000fc80000000034 */
[----:B------:R-:W-:-:S06]  /*8140*/  FSETP.GT.AND P2, PT, |R37|, 1.469367938527859385e-39, PT ;  /* 0x001000002500780b */ /* 0x000fcc0003f44200 */
        /* <DEDUP_REMOVED lines=16> */
.L_x_255:
[----:B------:R-:W-:Y:S05]  /*8250*/  BSYNC.RECONVERGENT B0 ;  /* 0x0000000000007941 */ /* 0x000fea0003800200 */
.L_x_254:
[----:B------:R-:W-:Y:S01]  /*8260*/  BSSY.RECONVERGENT B1, `(.L_x_256) ;  /* 0x000000a000017945 */ /* 0x000fe20003800200 */
[----:B------:R-:W-:-:S03]  /*8270*/  DADD R4, R48, 1 ;  /* 0x3ff0000030047429 */ /* 0x000fc60000000000 */
[----:B------:R-:W-:Y:S08]  /*8280*/  @P2 BRA P3, `(.L_x_257) ;  /* 0x00000000001c2947 */ /* 0x000ff00001800000 */
[----:B------:R-:W-:Y:S01]  /*8290*/  IMAD.MOV.U32 R224, RZ, RZ, R6 ;  /* 0x000000ffffe07224 */ /* 0x000fe200078e0006 */
[----:B------:R-:W-:Y:S01]  /*82a0*/  MOV R37, 0x40140000 ;  /* 0x4014000000257802 */ /* 0x000fe20000000f00 */
[----:B------:R-:W-:Y:S01]  /*82b0*/  IMAD.MOV.U32 R39, RZ, RZ, R7 ;  /* 0x000000ffff277224 */ /* 0x000fe200078e0007 */
[----:B------:R-:W-:Y:S01]  /*82c0*/  MOV R38, 0x82f0 ;  /* 0x000082f000267802 */ /* 0x000fe20000000f00 */
[----:B------:R-:W-:-:S07]  /*82d0*/  IMAD.MOV.U32 R40, RZ, RZ, RZ ;  /* 0x000000ffff287224 */ /* 0x000fce00078e00ff */
[----:B------:R-:W-:Y:S05]  /*82e0*/  CALL.REL.NOINC `($__internal_3_$__cuda_sm20_div_rn_f64_full) ;  /* 0x0000013c00507944 */ /* 0x000fea0003c00000 */
[----:B------:R-:W-:-:S07]  /*82f0*/  IMAD.MOV.U32 R41, RZ, RZ, R37 ;  /* 0x000000ffff297224 */ /* 0x000fce00078e0025 */
.L_x_257:
[----:B------:R-:W-:Y:S05]  /*8300*/  BSYNC.RECONVERGENT B1 ;  /* 0x0000000000017941 */ /* 0x000fea0003800200 */
.L_x_256:
[----:B------:R-:W-:Y:S01]  /*8310*/  IMAD.MOV.U32 R48, RZ, RZ, 0x652b82fe ;  /* 0x652b82feff307424 */ /* 0x000fe200078e00ff */
[----:B------:R-:W-:Y:S01]  /*8320*/  UMOV UR12, 0xfefa39ef ;  /* 0xfefa39ef000c7882 */ /* 0x000fe20000000000 */
[----:B------:R-:W-:Y:S01]  /*8330*/  IMAD.MOV.U32 R49, RZ, RZ, 0x3ff71547 ;  /* 0x3ff71547ff317424 */ /* 0x000fe200078e00ff */
[----:B------:R-:W-:Y:S01]  /*8340*/  UMOV UR13, 0x3fe62e42 ;  /* 0x3fe62e42000d7882 */ /* 0x000fe20000000000 */
[----:B------:R-:W0:Y:S01]  /*8350*/  MUFU.RCP64H R55, 200 ;  /* 0x4069000000377908 */ /* 0x000e220000001800 */
[----:B------:R-:W-:Y:S01]  /*8360*/  IMAD.MOV.U32 R58, RZ, RZ, 0x0 ;  /* 0x00000000ff3a7424 */ /* 0x000fe200078e00ff */
[----:B------:R-:W-:Y:S01]  /*8370*/  MOV R54, 0x1 ;  /* 0x0000000100367802 */ /* 0x000fe20000000f00 */
[----:B------:R-:W-:Y:S01]  /*8380*/  IMAD.MOV.U32 R59, RZ, RZ, 0x40690000 ;  /* 0x40690000ff3b7424 */ /* 0x000fe200078e00ff */
[----:B------:R-:W-:Y:S01]  /*8390*/  DFMA R48, R40, R48, 6.75539944105574400000e+15 ;  /* 0x433800002830742b */ /* 0x000fe20000000030 */
[----:B------:R-:W-:Y:S01]  /*83a0*/  FSETP.GEU.AND P0, PT, |R41|, 4.1917929649353027344, PT ;  /* 0x4086232b2900780b */ /* 0x000fe20003f0e200 */
[----:B------:R-:W-:Y:S01]  /*83b0*/  DADD R224, R2, -50 ;  /* 0xc049000002e07429 */ /* 0x000fe20000000000 */
[----:B------:R-:W-:Y:S05]  /*83c0*/  BSSY.RECONVERGENT B0, `(.L_x_258) ;  /* 0x0000040000007945 */ /* 0x000fea0003800200 */
[----:B------:R-:W-:-:S04]  /*83d0*/  DADD R38, R48, -6.75539944105574400000e+15 ;  /* 0xc338000030267429 */ /* 0x000fc80000000000 */
[----:B------:R-:W-:Y:S01]  /*83e0*/  FSETP.GEU.AND P3, PT, |R225|, 6.5827683646048100446e-37, PT ;  /* 0x03600000e100780b */ /* 0x000fe20003f6e200 */
[----:B0-----:R-:W-:-:S03]  /*83f0*/  DFMA R56, R54, -R58, 1 ;  /* 0x3ff000003638742b */ /* 0x001fc6000000083a */
[----:B------:R-:W-:Y:S01]  /*8400*/  DFMA R52, R38, -UR12, R40 ;  /* 0x8000000c26347c2b */ /* 0x000fe20008000028 */
[----:B------:R-:W-:Y:S01]  /*8410*/  UMOV UR12, 0x3b39803f ;  /* 0x3b39803f000c7882 */ /* 0x000fe20000000000 */
[----:B------:R-:W-:-:S03]  /*8420*/  UMOV UR13, 0x3c7abc9e ;  /* 0x3c7abc9e000d7882 */ /* 0x000fc60000000000 */
[----:B------:R-:W-:-:S03]  /*8430*/  DFMA R56, R56, R56, R56 ;  /* 0x000000383838722b */ /* 0x000fc60000000038 */
[----:B------:R-:W-:Y:S01]  /*8440*/  DFMA R52, R38, -UR12, R52 ;  /* 0x8000000c26347c2b */ /* 0x000fe20008000034 */
[----:B------:R-:W-:Y:S01]  /*8450*/  UMOV UR12, 0x69ce2bdf ;  /* 0x69ce2bdf000c7882 */ /* 0x000fe20000000000 */
[----:B------:R-:W-:Y:S01]  /*8460*/  MOV R38, 0xfca213ea ;  /* 0xfca213ea00267802 */ /* 0x000fe20000000f00 */
[----:B------:R-:W-:Y:S01]  /*8470*/  IMAD.MOV.U32 R39, RZ, RZ, 0x3e928af3 ;  /* 0x3e928af3ff277424 */ /* 0x000fe200078e00ff */
[----:B------:R-:W-:Y:S01]  /*8480*/  UMOV UR13, 0x3e5ade15 ;  /* 0x3e5ade15000d7882 */ /* 0x000fe20000000000 */
[----:B------:R-:W-:-:S04]  /*8490*/  DFMA R56, R54, R56, R54 ;  /* 0x000000383638722b */ /* 0x000fc80000000036 */
[----:B------:R-:W-:Y:S01]  /*84a0*/  DFMA R38, R52, UR12, R38 ;  /* 0x0000000c34267c2b */ /* 0x000fe20008000026 */
[----:B------:R-:W-:Y:S01]  /*84b0*/  UMOV UR12, 0x62401315 ;  /* 0x62401315000c7882 */ /* 0x000fe20000000000 */
[----:B------:R-:W-:Y:S02]  /*84c0*/  UMOV UR13, 0x3ec71dee ;  /* 0x3ec71dee000d7882 */ /* 0x000fe40000000000 */
[----:B------:R-:W-:-:S04]  /*84d0*/  DFMA R54, R56, -R58, 1 ;  /* 0x3ff000003836742b */ /* 0x000fc8000000083a */
[----:B------:R-:W-:Y:S01]  /*84e0*/  DFMA R38, R52, R38, UR12 ;  /* 0x0000000c34267e2b */ /* 0x000fe20008000026 */
[----:B------:R-:W-:Y:S01]  /*84f0*/  UMOV UR12, 0x7c89eb71 ;  /* 0x7c89eb71000c7882 */ /* 0x000fe20000000000 */
[----:B------:R-:W-:Y:S02]  /*8500*/  UMOV UR13, 0x3efa0199 ;  /* 0x3efa0199000d7882 */ /* 0x000fe40000000000 */
[----:B------:R-:W-:-:S04]  /*8510*/  DFMA R56, R56, R54, R56 ;  /* 0x000000363838722b */ /* 0x000fc80000000038 */
[----:B------:R-:W-:Y:S01]  /*8520*/  DFMA R38, R52, R38, UR12 ;  /* 0x0000000c34267e2b */ /* 0x000fe20008000026 */
[----:B------:R-:W-:Y:S01]  /*8530*/  UMOV UR12, 0x14761f65 ;  /* 0x14761f65000c7882 */ /* 0x000fe20000000000 */
[----:B------:R-:W-:Y:S02]  /*8540*/  UMOV UR13, 0x3f2a01a0 ;  /* 0x3f2a01a0000d7882 */ /* 0x000fe40000000000 */
[----:B------:R-:W-:-:S04]  /*8550*/  DMUL R58, R224, R56 ;  /* 0x00000038e03a7228 */ /* 0x000fc80000000000 */
[----:B------:R-:W-:Y:S01]  /*8560*/  DFMA R38, R52, R38, UR12 ;  /* 0x0000000c34267e2b */ /* 0x000fe20008000026 */
[----:B------:R-:W-:Y:S01]  /*8570*/  UMOV UR12, 0x1852b7af ;  /* 0x1852b7af000c7882 */ /* 0x000fe20000000000 */
[----:B------:R-:W-:Y:S02]  /*8580*/  UMOV UR13, 0x3f56c16c ;  /* 0x3f56c16c000d7882 */ /* 0x000fe40000000000 */
[----:B------:R-:W-:-:S04]  /*8590*/  DFMA R60, R58, -200, R224 ;  /* 0xc06900003a3c782b */ /* 0x000fc800000000e0 */
        /* <DEDUP_REMOVED lines=12> */
[----:B------:R-:W-:Y:S02]  /*8660*/  DFMA R54, R52, R38, UR12 ;  /* 0x0000000c34367e2b */ /* 0x000fe40008000026 */
[----:B------:R-:W-:-:S06]  /*8670*/  DFMA R38, R56, R60, R58 ;  /* 0x0000003c3826722b */ /* 0x000fcc000000003a */
[----:B------:R-:W-:-:S04]  /*8680*/  DFMA R54, R52, R54, 1 ;  /* 0x3ff000003436742b */ /* 0x000fc80000000036 */
[----:B------:R-:W-:-:S04]  /*8690*/  FFMA R37, RZ, 3.640625, R39 ;  /* 0x40690000ff257823 */ /* 0x000fc80000000027 */
[----:B------:R-:W-:Y:S01]  /*86a0*/  DFMA R54, R52, R54, 1 ;  /* 0x3ff000003436742b */ /* 0x000fe20000000036 */
[----:B------:R-:W-:-:S09]  /*86b0*/  FSETP.GT.AND P2, PT, |R37|, 1.469367938527859385e-39, PT ;  /* 0x001000002500780b */ /* 0x000fd20003f44200 */
        /* <DEDUP_REMOVED lines=16> */
.L_x_259:
[----:B------:R-:W-:Y:S05]  /*87c0*/  BSYNC.RECONVERGENT B0 ;  /* 0x0000000000007941 */ /* 0x000fea0003800200 */
.L_x_258:
[----:B------:R-:W-:Y:S01]  /*87d0*/  BSSY.RECONVERGENT B1, `(.L_x_260) ;  /* 0x000000a000017945 */ /* 0x000fe20003800200 */
[----:B------:R-:W-:-:S03]  /*87e0*/  DADD R48, R52, 1 ;  /* 0x3ff0000034307429 */ /* 0x000fc60000000000 */
[----:B------:R-:W-:Y:S08]  /*87f0*/  @P2 BRA P3, `(.L_x_261) ;  /* 0x00000000001c2947 */ /* 0x000ff00001800000 */
[----:B------:R-:W-:Y:S01]  /*8800*/  IMAD.MOV.U32 R39, RZ, RZ, R225 ;  /* 0x000000ffff277224 */ /* 0x000fe200078e00e1 */
[----:B------:R-:W-:Y:S01]  /*8810*/  MOV R40, RZ ;  /* 0x000000ff00287202 */ /* 0x000fe20000000f00 */
[----:B------:R-:W-:Y:S01]  /*8820*/  IMAD.MOV.U32 R37, RZ, RZ, 0x40690000 ;  /* 0x40690000ff257424 */ /* 0x000fe200078e00ff */
[----:B------:R-:W-:-:S07]  /*8830*/  MOV R38, 0x8850 ;  /* 0x0000885000267802 */ /* 0x000fce0000000f00 */
[----:B------:R-:W-:Y:S05]  /*8840*/  CALL.REL.NOINC `($__internal_3_$__cuda_sm20_div_rn_f64_full) ;  /* 0x0000013400f87944 */ /* 0x000fea0003c00000 */
[----:B------:R-:W-:Y:S02]  /*8850*/  IMAD.MOV.U32 R38, RZ, RZ, R40 ;  /* 0x000000ffff267224 */ /* 0x000fe400078e0028 */
[----:B------:R-:W-:-:S07]  /*8860*/  IMAD.MOV.U32 R39, RZ, RZ, R37 ;  /* 0x000000ffff277224 */ /* 0x000fce00078e0025 */
.L_x_261:
[----:B------:R-:W-:Y:S05]  /*8870*/  BSYNC.RECONVERGENT B1 ;  /* 0x0000000000017941 */ /* 0x000fea0003800200 */
.L_x_260:
[----:B------:R-:W-:Y:S01]  /*8880*/  MOV R54, 0x652b82fe ;  /* 0x652b82fe00367802 */ /* 0x000fe20000000f00 */
[----:B------:R-:W-:Y:S01]  /*8890*/  IMAD.MOV.U32 R55, RZ, RZ, 0x3ff71547 ;  /* 0x3ff71547ff377424 */ /* 0x000fe200078e00ff */
        /* <DEDUP_REMOVED lines=41> */
[----:B------:R-:W-:Y:S01]  /*8b30*/  LEA R41, R54, R53, 0x14 ;  /* 0x0000003536297211 */ /* 0x000fe200078ea0ff */
[----:B------:R-:W-:Y:S01]  /*8b40*/  IMAD.MOV.U32 R40, RZ, RZ, R52 ;  /* 0x000000ffff287224 */ /* 0x000fe200078e0034 */
[----:B------:R-:W-:Y:S06]  /*8b50*/  @!P0 BRA `(.L_x_263) ;  /* 0x0000000000348947 */ /* 0x000fec0003800000 */
[----:B------:R-:W-:Y:S01]  /*8b60*/  FSETP.GEU.AND P1, PT, |R39|, 4.2275390625, PT ;  /* 0x408748002700780b */ /* 0x000fe20003f2e200 */
[C---:B------:R-:W-:Y:S02]  /*8b70*/  DADD R40, R38.reuse, +INF ;  /* 0x7ff0000026287429 */ /* 0x040fe40000000000 */
[----:B------:R-:W-:-:S08]  /*8b80*/  DSETP.GEU.AND P0, PT, R38, RZ, PT ;  /* 0x000000ff2600722a */ /* 0x000fd00003f0e000 */
[----:B------:R-:W-:Y:S02]  /*8b90*/  FSEL R40, R40, RZ, P0 ;  /* 0x000000ff28287208 */ /* 0x000fe40000000000 */
[----:B------:R-:W-:Y:S02]  /*8ba0*/  @!P1 LEA.HI R37, R54, R54, RZ, 0x1 ;  /* 0x0000003636259211 */ /* 0x000fe400078f08ff */
[----:B------:R-:W-:Y:S01]  /*8bb0*/  @!P1 MOV R38, R52 ;  /* 0x0000003400269202 */ /* 0x000fe20000000f00 */
[----:B------:R-:W-:Y:S01]  /*8bc0*/  @!P1 IMAD.MOV.U32 R52, RZ, RZ, RZ ;  /* 0x000000ffff349224 */ /* 0x000fe200078e00ff */
[----:B------:R-:W-:Y:S02]  /*8bd0*/  @!P1 SHF.R.S32.HI R37, RZ, 0x1, R37 ;  /* 0x00000001ff259819 */ /* 0x000fe40000011425 */
[----:B------:R-:W-:-:S03]  /*8be0*/  FSEL R41, R41, RZ, P0 ;  /* 0x000000ff29297208 */ /* 0x000fc60000000000 */
[----:B------:R-:W-:Y:S02]  /*8bf0*/  @!P1 IMAD.IADD R54, R54, 0x1, -R37 ;  /* 0x0000000136369824 */ /* 0x000fe400078e0a25 */
[----:B------:R-:W-:-:S03]  /*8c00*/  @!P1 IMAD R39, R37, 0x100000, R53 ;  /* 0x0010000025279824 */ /* 0x000fc600078e0235 */
[----:B------:R-:W-:-:S06]  /*8c10*/  @!P1 LEA R53, R54, 0x3ff00000, 0x14 ;  /* 0x3ff0000036359811 */ /* 0x000fcc00078ea0ff */
[----:B------:R-:W-:-:S11]  /*8c20*/  @!P1 DMUL R40, R38, R52 ;  /* 0x0000003426289228 */ /* 0x000fd60000000000 */
.L_x_263:
[----:B------:R-:W-:Y:S05]  /*8c30*/  BSYNC.RECONVERGENT B0 ;  /* 0x0000000000007941 */ /* 0x000fea0003800200 */
.L_x_262:
[----:B------:R-:W-:Y:S01]  /*8c40*/  DADD R54, R40, 1 ;  /* 0x3ff0000028367429 */ /* 0x000fe20000000000 */
[----:B------:R-:W-:Y:S01]  /*8c50*/  IMAD.MOV.U32 R38, RZ, RZ, 0x1 ;  /* 0x00000001ff267424 */ /* 0x000fe200078e00ff */
[----:B------:R-:W-:Y:S01]  /*8c60*/  UMOV UR12, 0x9999999a ;  /* 0x9999999a000c7882 */ /* 0x000fe20000000000 */
[----:B------:R-:W-:Y:S01]  /*8c70*/  UMOV UR13, 0x3fb99999 ;  /* 0x3fb99999000d7882 */ /* 0x000fe20000000000 */
[----:B------:R-:W-:Y:S02]  /*8c80*/  BSSY.RECONVERGENT B1, `(.L_x_264) ;  /* 0x0000015000017945 */ /* 0x000fe40003800200 */
        /* <DEDUP_REMOVED lines=13> */
[----:B------:R-:W-:Y:S01]  /*8d60*/  MOV R37, R55 ;  /* 0x0000003700257202 */ /* 0x000fe20000000f00 */
[----:B------:R-:W-:Y:S01]  /*8d70*/  IMAD.MOV.U32 R224, RZ, RZ, -0x66666666 ;  /* 0x9999999affe07424 */ /* 0x000fe200078e00ff */
[----:B------:R-:W-:Y:S01]  /*8d80*/  MOV R38, 0x8db0 ;  /* 0x00008db000267802 */ /* 0x000fe20000000f00 */
[----:B------:R-:W-:-:S07]  /*8d90*/  IMAD.MOV.U32 R39, RZ, RZ, 0x3fb99999 ;  /* 0x3fb99999ff277424 */ /* 0x000fce00078e00ff */
[----:B------:R-:W-:Y:S05]  /*8da0*/  CALL.REL.NOINC `($__internal_3_$__cuda_sm20_div_rn_f64_full) ;  /* 0x0000013000a07944 */ /* 0x000fea0003c00000 */
[----:B------:R-:W-:Y:S01]  /*8db0*/  IMAD.MOV.U32 R52, RZ, RZ, R40 ;  /* 0x000000ffff347224 */ /* 0x000fe200078e0028 */
[----:B------:R-:W-:-:S07]  /*8dc0*/  MOV R53, R37 ;  /* 0x0000002500357202 */ /* 0x000fce0000000f00 */
.L_x_265:
[----:B------:R-:W-:Y:S05]  /*8dd0*/  BSYNC.RECONVERGENT B1 ;  /* 0x0000000000017941 */ /* 0x000fea0003800200 */
.L_x_264:
[----:B------:R-:W0:Y:S01]  /*8de0*/  MUFU.RCP64H R39, R49 ;  /* 0x0000003100277308 */ /* 0x000e220000001800 */
[----:B------:R-:W-:Y:S01]  /*8df0*/  IMAD.MOV.U32 R38, RZ, RZ, 0x1 ;  /* 0x00000001ff267424 */ /* 0x000fe200078e00ff */
[----:B------:R-:W-:Y:S01]  /*8e00*/  UMOV UR12, 0x9999999a ;  /* 0x9999999a000c7882 */ /* 0x000fe20000000000 */
[----:B------:R-:W-:Y:S01]  /*8e10*/  UMOV UR13, 0x3fb99999 ;  /* 0x3fb99999000d7882 */ /* 0x000fe20000000000 */
[----:B------:R-:W-:Y:S03]  /*8e20*/  BSSY.RECONVERGENT B1, `(.L_x_266) ;  /* 0x0000013000017945 */ /* 0x000fe60003800200 */
        /* <DEDUP_REMOVED lines=13> */
[----:B------:R-:W-:Y:S01]  /*8f00*/  IMAD.MOV.U32 R37, RZ, RZ, R49 ;  /* 0x000000ffff257224 */ /* 0x000fe200078e0031 */
[----:B------:R-:W-:Y:S01]  /*8f10*/  MOV R38, 0x8f40 ;  /* 0x00008f4000267802 */ /* 0x000fe20000000f00 */
[----:B------:R-:W-:-:S07]  /*8f20*/  IMAD.MOV.U32 R39, RZ, RZ, 0x3fb99999 ;  /* 0x3fb99999ff277424 */ /* 0x000fce00078e00ff */
[----:B------:R-:W-:Y:S05]  /*8f30*/  CALL.REL.NOINC `($__internal_3_$__cuda_sm20_div_rn_f64_full) ;  /* 0x00000130003c7944 */ /* 0x000fea0003c00000 */
[----:B------:R-:W-:-:S07]  /*8f40*/  IMAD.MOV.U32 R41, RZ, RZ, R37 ;  /* 0x000000ffff297224 */ /* 0x000fce00078e0025 */
.L_x_267:
[----:B------:R-:W-:Y:S05]  /*8f50*/  BSYNC.RECONVERGENT B1 ;  /* 0x0000000000017941 */ /* 0x000fea0003800200 */
.L_x_266:
[----:B------:R-:W0:Y:S01]  /*8f60*/  MUFU.RCP64H R39, R5 ;  /* 0x0000000500277308 */ /* 0x000e220000001800 */
[----:B------:R-:W-:Y:S01]  /*8f70*/  VIADD R38, R5, 0x300402 ;  /* 0x0030040205267836 */ /* 0x000fe20000000000 */
[----:B------:R-:W-:Y:S01]  /*8f80*/  BSSY.RECONVERGENT B1, `(.L_x_268) ;  /* 0x000000f000017945 */ /* 0x000fe20003800200 */
[----:B------:R-:W-:-:S03]  /*8f90*/  DADD R98, R40, R52 ;  /* 0x0000000028627229 */ /* 0x000fc60000000034 */
[----:B------:R-:W-:Y:S01]  /*8fa0*/  FSETP.GEU.AND P0, PT, |R38|, 5.8789094863358348022e-39, PT ;  /* 0x004004022600780b */ /* 0x000fe20003f0e200 */
[----:B0-----:R-:W-:-:S08]  /*8fb0*/  DFMA R48, -R4, R38, 1 ;  /* 0x3ff000000430742b */ /* 0x001fd00000000126 */
[----:B------:R-:W-:-:S08]  /*8fc0*/  DFMA R48, R48, R48, R48 ;  /* 0x000000303030722b */ /* 0x000fd00000000030 */
[----:B------:R-:W-:-:S08]  /*8fd0*/  DFMA R48, R38, R48, R38 ;  /* 0x000000302630722b */ /* 0x000fd00000000026 */
[----:B------:R-:W-:-:S08]  /*8fe0*/  DFMA R54, -R4, R48, 1 ;  /* 0x3ff000000436742b */ /* 0x000fd00000000130 */
[----:B------:R-:W-:Y:S01]  /*8ff0*/  DFMA R38, R48, R54, R48 ;  /* 0x000000363026722b */ /* 0x000fe20000000030 */
[----:B------:R-:W-:Y:S10]  /*9000*/  @P0 BRA `(.L_x_269) ;  /* 0x0000000000180947 */ /* 0x000ff40003800000 */
[----:B------:R-:W-:Y:S01]  /*9010*/  LOP3.LUT R38, R5, 0x7fffffff, RZ, 0xc0, !PT ;  /* 0x7fffffff05267812 */ /* 0x000fe200078ec0ff */
[----:B------:R-:W-:Y:S01]  /*9020*/  IMAD.MOV.U32 R225, RZ, RZ, R5 ;  /* 0x000000ffffe17224 */ /* 0x000fe200078e0005 */
[----:B------:R-:W-:Y:S02]  /*9030*/  MOV R224, R4 ;  /* 0x0000000400e07202 */ /* 0x000fe40000000f00 */
[----:B------:R-:W-:Y:S01]  /*9040*/  MOV R40, 0x9070 ;  /* 0x0000907000287802 */ /* 0x000fe20000000f00 */
[----:B------:R-:W-:-:S07]  /*9050*/  VIADD R38, R38, 0xfff00000 ;  /* 0xfff0000026267836 */ /* 0x000fce0000000000 */
[----:B------:R-:W-:Y:S05]  /*9060*/  CALL.REL.NOINC `($__internal_2_$__cuda_sm20_dblrcp_rn_slowpath_v3) ;  /* 0x0000012c00507944 */ /* 0x000fea0003c00000 */
.L_x_269:
[----:B------:R-:W-:Y:S05]  /*9070*/  BSYNC.RECONVERGENT B1 ;  /* 0x0000000000017941 */ /* 0x000fea0003800200 */
.L_x_268:
[----:B------:R-:W0:Y:S01]  /*9080*/  MUFU.RCP64H R5, 7.429996490478515625 ;  /* 0x401db85100057908 */ /* 0x000e220000001800 */
[----:B------:R-:W-:Y:S01]  /*9090*/  IMAD.MOV.U32 R48, RZ, RZ, -0x147ae148 ;  /* 0xeb851eb8ff307424 */ /* 0x000fe200078e00ff */
[----:B------:R-:W-:Y:S01]  /*90a0*/  MOV R49, 0x401db851 ;  /* 0x401db85100317802 */ /* 0x000fe20000000f00 */
[----:B------:R-:W-:Y:S01]  /*90b0*/  IMAD.MOV.U32 R4, RZ, RZ, 0x1 ;  /* 0x00000001ff047424 */ /* 0x000fe200078e00ff */
[----:B------:R-:W-:Y:S01]  /*90c0*/  UMOV UR12, 0x33333333 ;  /* 0x33333333000c7882 */ /* 0x000fe20000000000 */
[----:B------:R-:W-:Y:S01]  /*90d0*/  UMOV UR13, 0x4051e333 ;  /* 0x4051e333000d7882 */ /* 0x000fe20000000000 */
[----:B------:R-:W-:Y:S01]  /*90e0*/  BSSY.RECONVERGENT B1, `(.L_x_270) ;  /* 0x0000016000017945 */ /* 0x000fe20003800200 */
[----:B------:R-:W-:Y:S02]  /*90f0*/  DADD R224, R2, UR12 ;  /* 0x0000000c02e07e29 */ /* 0x000fe40008000000 */
[----:B------:R-:W-:Y:S02]  /*9100*/  DMUL R98, R98, R38 ;  /* 0x0000002662627228 */ /* 0x000fe40000000000 */
[----:B0-----:R-:W-:-:S06]  /*9110*/  DFMA R40, R4, -R48, 1 ;  /* 0x3ff000000428742b */ /* 0x001fcc0000000830 */
[----:B------:R-:W-:Y:S02]  /*9120*/  FSETP.GEU.AND P1, PT, |R225|, 6.5827683646048100446e-37, PT ;  /* 0x03600000e100780b */ /* 0x000fe40003f2e200 */
[----:B------:R-:W-:-:S08]  /*9130*/  DFMA R40, R40, R40, R40 ;  /* 0x000000282828722b */ /* 0x000fd00000000028 */
[----:B------:R-:W-:-:S08]  /*9140*/  DFMA R40, R4, R40, R4 ;  /* 0x000000280428722b */ /* 0x000fd00000000004 */
[----:B------:R-:W-:-:S08]  /*9150*/  DFMA R4, R40, -R48, 1 ;  /* 0x3ff000002804742b */ /* 0x000fd00000000830 */
[----:B------:R-:W-:-:S08]  /*9160*/  DFMA R4, R40, R4, R40 ;  /* 0x000000042804722b */ /* 0x000fd00000000028 */
[----:B------:R-:W-:-:S08]  /*9170*/  DMUL R54, R224, R4 ;  /* 0x00000004e0367228 */ /* 0x000fd00000000000 */
[----:B------:R-:W-:-:S08]  /*9180*/  DFMA R40, R54, -R48, R224 ;  /* 0x800000303628722b */ /* 0x000fd000000000e0 */
[----:B------:R-:W-:-:S10]  /*9190*/  DFMA R54, R4, R40, R54 ;  /* 0x000000280436722b */ /* 0x000fd40000000036 */
[----:B------:R-:W-:-:S05]  /*91a0*/  FFMA R4, RZ, 2.4643747806549072266, R55 ;  /* 0x401db851ff047823 */ /* 0x000fca0000000037 */
[----:B------:R-:W-:-:S13]  /*91b0*/  FSETP.GT.AND P0, PT, |R4|, 1.469367938527859385e-39, PT ;  /* 0x001000000400780b */ /* 0x000fda0003f04200 */
[----:B------:R-:W-:Y:S05]  /*91c0*/  @P0 BRA P1, `(.L_x_271) ;  /* 0x00000000001c0947 */ /* 0x000fea0000800000 */
[----:B------:R-:W-:Y:S01]  /*91d0*/  IMAD.MOV.U32 R39, RZ, RZ, R225 ;  /* 0x000000ffff277224 */ /* 0x000fe200078e00e1 */
[----:B------:R-:W-:Y:S01]  /*91e0*/  MOV R37, 0x401db851 ;  /* 0x401db85100257802 */ /* 0x000fe20000000f00 */
[----:B------:R-:W-:Y:S01]  /*91f0*/  IMAD.MOV.U32 R40, RZ, RZ, -0x147ae148 ;  /* 0xeb851eb8ff287424 */ /* 0x000fe200078e00ff */
[----:B------:R-:W-:-:S07]  /*9200*/  MOV R38, 0x9220 ;  /* 0x0000922000267802 */ /* 0x000fce0000000f00 */
[----:B------:R-:W-:Y:S05]  /*9210*/  CALL.REL.NOINC `($__internal_3_$__cuda_sm20_div_rn_f64_full) ;  /* 0x0000012c00847944 */ /* 0x000fea0003c00000 */
[----:B------:R-:W-:Y:S02]  /*9220*/  IMAD.MOV.U32 R54, RZ, RZ, R40 ;  /* 0x000000ffff367224 */ /* 0x000fe400078e0028 */
[----:B------:R-:W-:-:S07]  /*9230*/  IMAD.MOV.U32 R55, RZ, RZ, R37 ;  /* 0x000000ffff377224 */ /* 0x000fce00078e0025 */
.L_x_271:
[----:B------:R-:W-:Y:S05]  /*9240*/  BSYNC.RECONVERGENT B1 ;  /* 0x0000000000017941 */ /* 0x000fea0003800200 */
.L_x_270:
        /* <DEDUP_REMOVED lines=61> */
.L_x_273:
[----:B------:R-:W-:Y:S05]  /*9620*/  BSYNC.RECONVERGENT B0 ;  /* 0x0000000000007941 */ /* 0x000fea0003800200 */
.L_x_272:
[----:B------:R-:W-:Y:S01]  /*9630*/  DADD R56, R38, 1 ;  /* 0x3ff0000026387429 */ /* 0x000fe20000000000 */
[----:B------:R-:W-:Y:S01]  /*9640*/  BSSY.RECONVERGENT B0, `(.L_x_274) ;  /* 0x0000006000007945 */ /* 0x000fe20003800200 */
[----:B------:R-:W-:Y:S01]  /*9650*/  IMAD.MOV.U32 R39, RZ, RZ, 0x40000000 ;  /* 0x40000000ff277424 */ /* 0x000fe200078e00ff */
[----:B------:R-:W-:-:S05]  /*9660*/  MOV R38, 0x96a0 ;  /* 0x000096a000267802 */ /* 0x000fca0000000f00 */
[----:B------:R-:W-:-:S10]  /*9670*/  DADD R40, -RZ, |R56| ;  /* 0x00000000ff287229 */ /* 0x000fd40000000538 */
[----:B------:R-:W-:-:S07]  /*9680*/  MOV R37, R41 ;  /* 0x0000002900257202 */ /* 0x000fce0000000f00 */
[----:B------:R-:W-:Y:S05]  /*9690*/  CALL.REL.NOINC `($_Z12computeStatePdS_idS_iS_ii$__internal_accurate_pow) ;  /* 0x0000013000a07944 */ /* 0x000fea0003c00000 */
[----:B------:R-:W-:Y:S05]  /*96a0*/  BSYNC.RECONVERGENT B0 ;  /* 0x0000000000007941 */ /* 0x000fea0003800200 */
.L_x_274:
        /* <DEDUP_REMOVED lines=12> */
[----:B------:R-:W-:Y:S02]  /*9770*/  @!P0 IMAD.MOV.U32 R224, RZ, RZ, 0x0 ;  /* 0x00000000ffe08424 */ /* 0x000fe400078e00ff */
[----:B------:R-:W-:-:S07]  /*9780*/  @!P0 IMAD.MOV.U32 R225, RZ, RZ, 0x7ff00000 ;  /* 0x7ff00000ffe18424 */ /* 0x000fce00078e00ff */
.L_x_276:
[----:B------:R-:W-:Y:S05]  /*9790*/  BSYNC.RECONVERGENT B0 ;  /* 0x0000000000007941 */ /* 0x000fea0003800200 */
.L_x_275:
[----:B------:R-:W0:Y:S01]  /*97a0*/  MUFU.RCP64H R39, R225 ;  /* 0x000000e100277308 */ /* 0x000e220000001800 */
[----:B------:R-:W-:Y:S01]  /*97b0*/  VIADD R38, R225, 0x300402 ;  /* 0x00300402e1267836 */ /* 0x000fe20000000000 */
[----:B------:R-:W-:Y:S01]  /*97c0*/  BSSY.RECONVERGENT B1, `(.L_x_277) ;  /* 0x000000e000017945 */ /* 0x000fe20003800200 */
[----:B------:R-:W-:Y:S01]  /*97d0*/  DSETP.NEU.AND P0, PT, R56, 1, PT ;  /* 0x3ff000003800742a */ /* 0x000fe20003f0d000 */
[----:B------:R-:W-:Y:S02]  /*97e0*/  FSETP.GEU.AND P2, PT, |R55|, 4.1917929649353027344, PT ;  /* 0x4086232b3700780b */ /* 0x000fe40003f4e200 */
        /* <DEDUP_REMOVED lines=8> */
[----:B------:R-:W-:Y:S02]  /*9870*/  MOV R40, 0x98a0 ;  /* 0x000098a000287802 */ /* 0x000fe40000000f00 */
[----:B------:R-:W-:-:S07]  /*9880*/  IADD3 R38, PT, PT, R38, -0x100000, RZ ;  /* 0xfff0000026267810 */ /* 0x000fce0007ffe0ff */
[----:B------:R-:W-:Y:S05]  /*9890*/  CALL.REL.NOINC `($__internal_2_$__cuda_sm20_dblrcp_rn_slowpath_v3) ;  /* 0x0000012400447944 */ /* 0x000fea0003c00000 */
.L_x_278:
[----:B------:R-:W-:Y:S05]  /*98a0*/  BSYNC.RECONVERGENT B1 ;  /* 0x0000000000017941 */ /* 0x000fea0003800200 */
.L_x_277:
        /* <DEDUP_REMOVED lines=14> */
.L_x_280:
[----:B------:R-:W-:Y:S05]  /*9990*/  BSYNC.RECONVERGENT B0 ;  /* 0x0000000000007941 */ /* 0x000fea0003800200 */
.L_x_279:
[----:B------:R-:W-:Y:S01]  /*99a0*/  DADD R52, R52, 1 ;  /* 0x3ff0000034347429 */ /* 0x000fe20000000000 */
[----:B------:R-:W-:Y:S01]  /*99b0*/  BSSY.RECONVERGENT B0, `(.L_x_281) ;  /* 0x0000008000007945 */ /* 0x000fe20003800200 */
[----:B------:R-:W-:Y:S02]  /*99c0*/  FSEL R96, R38, RZ, P0 ;  /* 0x000000ff26607208 */ /* 0x000fe40000000000 */
[----:B------:R-:W-:Y:S01]  /*99d0*/  FSEL R97, R39, 1.875, P0 ;  /* 0x3ff0000027617808 */ /* 0x000fe20000000000 */
[----:B------:R-:W-:Y:S01]  /*99e0*/  IMAD.MOV.U32 R39, RZ, RZ, 0x40000000 ;  /* 0x40000000ff277424 */ /* 0x000fe200078e00ff */
[----:B------:R-:W-:Y:S02]  /*99f0*/  MOV R38, 0x9a30 ;  /* 0x00009a3000267802 */ /* 0x000fe40000000f00 */
[----:B------:R-:W-:-:S10]  /*9a00*/  DADD R40, -RZ, |R52| ;  /* 0x00000000ff287229 */ /* 0x000fd40000000534 */
[----:B------:R-:W-:-:S07]  /*9a10*/  MOV R37, R41 ;  /* 0x0000002900257202 */ /* 0x000fce0000000f00 */
[----:B------:R-:W-:Y:S05]  /*9a20*/  CALL.REL.NOINC `($_Z12computeStatePdS_idS_iS_ii$__internal_accurate_pow) ;  /* 0x0000012c00bc7944 */ /* 0x000fea0003c00000 */
[----:B------:R-:W-:Y:S05]  /*9a30*/  BSYNC.RECONVERGENT B0 ;  /* 0x0000000000007941 */ /* 0x000fea0003800200 */
.L_x_281:
        /* <DEDUP_REMOVED lines=14> */
.L_x_283:
[----:B------:R-:W-:Y:S05]  /*9b20*/  BSYNC.RECONVERGENT B0 ;  /* 0x0000000000007941 */ /* 0x000fea0003800200 */
.L_x_282:
[----:B------:R-:W0:Y:S01]  /*9b30*/  MUFU.RCP64H R5, R225 ;  /* 0x000000e100057308 */ /* 0x000e220000001800 */
[----:B------:R-:W-:Y:S01]  /*9b40*/  IADD3 R4, PT, PT, R225, 0x300402, RZ ;  /* 0x00300402e1047810 */ /* 0x000fe20007ffe0ff */
[----:B------:R-:W-:Y:S01]  /*9b50*/  BSSY.RECONVERGENT B1, `(.L_x_284) ;  /* 0x000000d000017945 */ /* 0x000fe20003800200 */
[----:B------:R-:W-:Y:S02]  /*9b60*/  DSETP.NEU.AND P2, PT, R52, 1, PT ;  /* 0x3ff000003400742a */ /* 0x000fe40003f4d000 */
[----:B------:R-:W-:Y:S02]  /*9b70*/  FSETP.GEU.AND P0, PT, |R4|, 5.8789094863358348022e-39, PT ;  /* 0x004004020400780b */ /* 0x000fe40003f0e200 */
        /* <DEDUP_REMOVED lines=10> */
.L_x_285:
[----:B------:R-:W-:Y:S05]  /*9c20*/  BSYNC.RECONVERGENT B1 ;  /* 0x0000000000017941 */ /* 0x000fea0003800200 */
.L_x_284:
[----:B------:R-:W-:Y:S01]  /*9c30*/  DSETP.GE.AND P0, PT, R2, -40, PT ;  /* 0xc04400000200742a */ /* 0x000fe20003f06000 */
[----:B------:R-:W-:Y:S01]  /*9c40*/  BSSY.RECONVERGENT B1, `(.L_x_286) ;  /* 0x000029b000017945 */ /* 0x000fe20003800200 */
[----:B------:R-:W-:Y:S02]  /*9c50*/  FSEL R94, R38, RZ, P2 ;  /* 0x000000ff265e7208 */ /* 0x000fe40001000000 */
[----:B------:R-:W-:-:S10]  /*9c60*/  FSEL R95, R39, 1.875, P2 ;  /* 0x3ff00000275f7808 */ /* 0x000fd40001000000 */
[----:B------:R-:W-:Y:S05]  /*9c70*/  @!P0 BRA `(.L_x_287) ;  /* 0x0000000c00748947 */ /* 0x000fea0003800000 */
[----:B------:R-:W0:Y:S01]  /*9c80*/  MUFU.RCP64H R5, 11.09999847412109375 ;  /* 0x4026333300057908 */ /* 0x000e220000001800 */
[----:B------:R-:W-:Y:S01]  /*9c90*/  IMAD.MOV.U32 R48, RZ, RZ, 0x33333333 ;  /* 0x33333333ff307424 */ /* 0x000fe200078e00ff */
[----:B------:R-:W-:Y:S01]  /*9ca0*/  MOV R4, 0x1 ;  /* 0x0000000100047802 */ /* 0x000fe20000000f00 */
[----:B------:R-:W-:Y:S01]  /*9cb0*/  IMAD.MOV.U32 R49, RZ, RZ, 0x40263333 ;  /* 0x40263333ff317424 */ /* 0x000fe200078e00ff */
[----:B------:R-:W-:Y:S01]  /*9cc0*/  UMOV UR12, 0x851eb852 ;  /* 0x851eb852000c7882 */ /* 0x000fe20000000000 */
[----:B------:R-:W-:Y:S01]  /*9cd0*/  UMOV UR13, 0x402551eb ;  /* 0x402551eb000d7882 */ /* 0x000fe20000000000 */
[----:B------:R-:W-:Y:S01]  /*9ce0*/  BSSY.RECONVERGENT B2, `(.L_x_288) ;  /* 0x0000014000027945 */ /* 0x000fe20003800200 */
[----:B------:R-:W-:Y:S02]  /*9cf0*/  DADD R224, -R2, -UR12 ;  /* 0x8000000c02e07e29 */ /* 0x000fe40008000100 */
        /* <DEDUP_REMOVED lines=9> */
[----:B------:R-:W-:-:S05]  /*9d90*/  FFMA R4, RZ, 2.5968749523162841797, R41 ;  /* 0x40263333ff047823 */ /* 0x000fca0000000029 */
        /* <DEDUP_REMOVED lines=8> */
.L_x_289:
[----:B------:R-:W-:Y:S05]  /*9e20*/  BSYNC.RECONVERGENT B2 ;  /* 0x0000000000027941 */ /* 0x000fea0003800200 */
.L_x_288:
[----:B------:R-:W-:Y:S01]  /*9e30*/  IMAD.MOV.U32 R52, RZ, RZ, 0x652b82fe ;  /* 0x652b82feff347424 */ /* 0x000fe200078e00ff */
[----:B------:R-:W-:Y:S01]  /*9e40*/  MOV R5, 0x3fe62e42 ;  /* 0x3fe62e4200057802 */ /* 0x000fe20000000f00 */
[----:B------:R-:W-:Y:S01]  /*9e50*/  IMAD.MOV.U32 R53, RZ, RZ, 0x3ff71547 ;  /* 0x3ff71547ff357424 */ /* 0x000fe200078e00ff */
[----:B------:R-:W-:Y:S01]  /*9e60*/  MOV R59, 0x3ec71dee ;  /* 0x3ec71dee003b7802 */ /* 0x000fe20000000f00 */
[----:B------:R-:W-:Y:S01]  /*9e70*/  IMAD.MOV.U32 R4, RZ, RZ, -0x105c611 ;  /* 0xfefa39efff047424 */ /* 0x000fe200078e00ff */
[----:B------:R-:W-:Y:S01]  /*9e80*/  FSETP.GEU.AND P0, PT, |R41|, 4.1917929649353027344, PT ;  /* 0x4086232b2900780b */ /* 0x000fe20003f0e200 */
[----:B------:R-:W-:Y:S01]  /*9e90*/  IMAD.MOV.U32 R38, RZ, RZ, 0x3b39803f ;  /* 0x3b39803fff267424 */ /* 0x000fe200078e00ff */
[----:B------:R-:W-:Y:S01]  /*9ea0*/  BSSY.RECONVERGENT B0, `(.L_x_290) ;  /* 0x0000034000007945 */ /* 0x000fe20003800200 */
[----:B------:R-:W-:Y:S01]  /*9eb0*/  DFMA R48, R40, R52, 6.75539944105574400000e+15 ;  /* 0x433800002830742b */ /* 0x000fe20000000034 */
[----:B------:R-:W-:Y:S02]  /*9ec0*/  IMAD.MOV.U32 R39, RZ, RZ, 0x3c7abc9e ;  /* 0x3c7abc9eff277424 */ /* 0x000fe400078e00ff */
[----:B------:R-:W-:-:S05]  /*9ed0*/  IMAD.MOV.U32 R58, RZ, RZ, 0x62401315 ;  /* 0x62401315ff3a7424 */ /* 0x000fca00078e00ff */
[----:B------:R-:W-:-:S08]  /*9ee0*/  DADD R54, R48, -6.75539944105574400000e+15 ;  /* 0xc338000030367429 */ /* 0x000fd00000000000 */
[----:B------:R-:W-:-:S08]  /*9ef0*/  DFMA R56, R54, -R4, R40 ;  /* 0x800000043638722b */ /* 0x000fd00000000028 */
[----:B------:R-:W-:Y:S01]  /*9f00*/  DFMA R74, R54, -R38, R56 ;  /* 0x80000026364a722b */ /* 0x000fe20000000038 */
[----:B------:R-:W-:Y:S01]  /*9f10*/  IMAD.MOV.U32 R54, RZ, RZ, 0x69ce2bdf ;  /* 0x69ce2bdfff367424 */ /* 0x000fe200078e00ff */
[----:B------:R-:W-:Y:S01]  /*9f20*/  MOV R55, 0x3e5ade15 ;  /* 0x3e5ade1500377802 */ /* 0x000fe20000000f00 */
[----:B------:R-:W-:Y:S02]  /*9f30*/  IMAD.MOV.U32 R56, RZ, RZ, -0x35dec16 ;  /* 0xfca213eaff387424 */ /* 0x000fe400078e00ff */
[----:B------:R-:W-:-:S06]  /*9f40*/  IMAD.MOV.U32 R57, RZ, RZ, 0x3e928af3 ;  /* 0x3e928af3ff397424 */ /* 0x000fcc00078e00ff */
[----:B------:R-:W-:-:S08]  /*9f50*/  DFMA R60, R74, R54, R56 ;  /* 0x000000364a3c722b */ /* 0x000fd00000000038 */
[----:B------:R-:W-:Y:S01]  /*9f60*/  DFMA R62, R74, R60, R58 ;  /* 0x0000003c4a3e722b */ /* 0x000fe2000000003a */
[----:B------:R-:W-:Y:S02]  /*9f70*/  IMAD.MOV.U32 R60, RZ, RZ, 0x7c89eb71 ;  /* 0x7c89eb71ff3c7424 */ /* 0x000fe400078e00ff */
[----:B------:R-:W-:-:S06]  /*9f80*/  IMAD.MOV.U32 R61, RZ, RZ, 0x3efa0199 ;  /* 0x3efa0199ff3d7424 */ /* 0x000fcc00078e00ff */
[----:B------:R-:W-:Y:S01]  /*9f90*/  DFMA R64, R74, R62, R60 ;  /* 0x0000003e4a40722b */ /* 0x000fe2000000003c */
[----:B------:R-:W-:Y:S01]  /*9fa0*/  IMAD.MOV.U32 R62, RZ, RZ, 0x14761f65 ;  /* 0x14761f65ff3e7424 */ /* 0x000fe200078e00ff */
[----:B------:R-:W-:-:S06]  /*9fb0*/  MOV R63, 0x3f2a01a0 ;  /* 0x3f2a01a0003f7802 */ /* 0x000fcc0000000f00 */
        /* <DEDUP_REMOVED lines=15> */
[----:B------:R-:W-:-:S08]  /*a0b0*/  DFMA R76, R74, R76, R72 ;  /* 0x0000004c4a4c722b */ /* 0x000fd00000000048 */
        /* <DEDUP_REMOVED lines=18> */
.L_x_291:
[----:B------:R-:W-:Y:S05]  /*a1e0*/  BSYNC.RECONVERGENT B0 ;  /* 0x0000000000007941 */ /* 0x000fea0003800200 */
.L_x_290:
[----:B------:R-:W-:Y:S01]  /*a1f0*/  UMOV UR12, 0x9fbe76c9 ;  /* 0x9fbe76c9000c7882 */ /* 0x000fe20000000000 */
[----:B------:R-:W-:Y:S01]  /*a200*/  UMOV UR13, 0x3fad2f1a ;  /* 0x3fad2f1a000d7882 */ /* 0x000fe20000000000 */
[----:B------:R-:W-:Y:S01]  /*a210*/  BSSY.RECONVERGENT B0, `(.L_x_292) ;  /* 0x0000027000007945 */ /* 0x000fe20003800200 */
[----:B------:R-:W-:Y:S01]  /*a220*/  DMUL R40, R2, UR12 ;  /* 0x0000000c02287c28 */ /* 0x000fe20008000000 */
[----:B------:R-:W-:Y:S01]  /*a230*/  UMOV UR12, 0xa3d70a4 ;  /* 0x0a3d70a4000c7882 */ /* 0x000fe20000000000 */
[----:B------:R-:W-:-:S06]  /*a240*/  UMOV UR13, 0x3fc0a3d7 ;  /* 0x3fc0a3d7000d7882 */ /* 0x000fcc0000000000 */
[----:B------:R-:W-:Y:S02]  /*a250*/  DFMA R76, R40, R52, 6.75539944105574400000e+15 ;  /* 0x43380000284c742b */ /* 0x000fe40000000034 */
[----:B------:R-:W-:-:S06]  /*a260*/  FSETP.GEU.AND P0, PT, |R41|, 4.1917929649353027344, PT ;  /* 0x4086232b2900780b */ /* 0x000fcc0003f0e200 */
[----:B------:R-:W-:-:S08]  /*a270*/  DADD R48, R76, -6.75539944105574400000e+15 ;  /* 0xc33800004c307429 */ /* 0x000fd00000000000 */
[----:B------:R-:W-:-:S08]  /*a280*/  DFMA R78, R48, -R4, R40 ;  /* 0x80000004304e722b */ /* 0x000fd00000000028 */
[----:B------:R-:W-:-:S08]  /*a290*/  DFMA R78, R48, -R38, R78 ;  /* 0x80000026304e722b */ /* 0x000fd0000000004e */
        /* <DEDUP_REMOVED lines=11> */
[----:B------:R-:W-:Y:S02]  /*a350*/  DADD R48, R74, 1 ;  /* 0x3ff000004a307429 */ /* 0x000fe40000000000 */
[----:B------:R-:W-:-:S06]  /*a360*/  DADD R78, R2, 32 ;  /* 0x40400000024e7429 */ /* 0x000fcc0000000000 */
[----:B------:R-:W-:Y:S01]  /*a370*/  DMUL R48, R48, UR12 ;  /* 0x0000000c30307c28 */ /* 0x000fe20008000000 */
[----:B------:R-:W-:Y:S02]  /*a380*/  IMAD R75, R76, 0x100000, R81 ;  /* 0x001000004c4b7824 */ /* 0x000fe400078e0251 */
[----:B------:R-:W-:Y:S01]  /*a390*/  IMAD.MOV.U32 R74, RZ, RZ, R80 ;  /* 0x000000ffff4a7224 */ /* 0x000fe200078e0050 */
[----:B------:R-:W-:Y:S07]  /*a3a0*/  @!P0 BRA `(.L_x_293) ;  /* 0x0000000000348947 */ /* 0x000fee0003800000 */
        /* <DEDUP_REMOVED lines=13> */
.L_x_293:
[----:B------:R-:W-:Y:S05]  /*a480*/  BSYNC.RECONVERGENT B0 ;  /* 0x0000000000007941 */ /* 0x000fea0003800200 */
.L_x_292:
[----:B------:R-:W-:Y:S01]  /*a490*/  UMOV UR12, 0x9999999a ;  /* 0x9999999a000c7882 */ /* 0x000fe20000000000 */
[----:B------:R-:W-:Y:S01]  /*a4a0*/  UMOV UR13, 0x3fb99999 ;  /* 0x3fb99999000d7882 */ /* 0x000fe20000000000 */
[----:B------:R-:W-:Y:S01]  /*a4b0*/  BSSY.RECONVERGENT B0, `(.L_x_294) ;  /* 0x0000021000007945 */ /* 0x000fe20003800200 */
[----:B------:R-:W-:-:S08]  /*a4c0*/  DMUL R40, R78, -UR12 ;  /* 0x8000000c4e287c28 */ /* 0x000fd00008000000 */
        /* <DEDUP_REMOVED lines=23> */
[----:B------:R-:W-:-:S04]  /*a640*/  @!P1 LEA.HI R4, R52, R52, RZ, 0x1 ;  /* 0x0000003434049211 */ /* 0x000fc800078f08ff */
[----:B------:R-:W-:Y:S02]  /*a650*/  @!P1 SHF.R.S32.HI R37, RZ, 0x1, R4 ;  /* 0x00000001ff259819 */ /* 0x000fe40000011404 */
[----:B------:R-:W-:-:S03]  /*a660*/  FSEL R4, R54, RZ, P0 ;  /* 0x000000ff36047208 */ /* 0x000fc60000000000 */
[----:B------:R-:W-:Y:S02]  /*a670*/  @!P1 IMAD.IADD R40, R52, 0x1, -R37 ;  /* 0x0000000134289824 */ /* 0x000fe400078e0a25 */
[----:B------:R-:W-:-:S03]  /*a680*/  @!P1 IMAD R39, R37, 0x100000, R39 ;  /* 0x0010000025279824 */ /* 0x000fc600078e0227 */
[----:B------:R-:W-:Y:S01]  /*a690*/  @!P1 LEA R41, R40, 0x3ff00000, 0x14 ;  /* 0x3ff0000028299811 */ /* 0x000fe200078ea0ff */
[----:B------:R-:W-:-:S06]  /*a6a0*/  @!P1 IMAD.MOV.U32 R40, RZ, RZ, RZ ;  /* 0x000000ffff289224 */ /* 0x000fcc00078e00ff */
[----:B------:R-:W-:-:S11]  /*a6b0*/  @!P1 DMUL R4, R38, R40 ;  /* 0x0000002826049228 */ /* 0x000fd60000000000 */
.L_x_295:
[----:B------:R-:W-:Y:S05]  /*a6c0*/  BSYNC.RECONVERGENT B0 ;  /* 0x0000000000007941 */ /* 0x000fea0003800200 */
.L_x_294:
[----:B------:R-:W-:Y:S01]  /*a6d0*/  DADD R52, R4, 1 ;  /* 0x3ff0000004347429 */ /* 0x000fe20000000000 */
[----:B------:R-:W-:Y:S01]  /*a6e0*/  UMOV UR12, 0x33333333 ;  /* 0x33333333000c7882 */ /* 0x000fe20000000000 */
[----:B------:R-:W-:Y:S01]  /*a6f0*/  MOV R4, 0x1 ;  /* 0x0000000100047802 */ /* 0x000fe20000000f00 */
[----:B------:R-:W-:Y:S01]  /*a700*/  UMOV UR13, 0x3fe33333 ;  /* 0x3fe33333000d7882 */ /* 0x000fe20000000000 */
[----:B------:R-:W-:Y:S01]  /*a710*/  BSSY.RECONVERGENT B2, `(.L_x_296) ;  /* 0x0000016000027945 */ /* 0x000fe20003800200 */
[----:B------:R-:W-:Y:S01]  /*a720*/  DMUL R224, R74, UR12 ;  /* 0x0000000c4ae07c28 */ /* 0x000fe20008000000 */
[----:B------:R-:W0:Y:S09]  /*a730*/  MUFU.RCP64H R5, R53 ;  /* 0x0000003500057308 */ /* 0x000e320000001800 */
        /* <DEDUP_REMOVED lines=13> */
[----:B------:R-:W-:Y:S01]  /*a810*/  MOV R38, 0xa850 ;  /* 0x0000a85000267802 */ /* 0x000fe20000000f00 */
[----:B------:R-:W-:Y:S02]  /*a820*/  IMAD.MOV.U32 R40, RZ, RZ, R52 ;  /* 0x000000ffff287224 */ /* 0x000fe400078e0034 */
[----:B------:R-:W-:-:S07]  /*a830*/  IMAD.MOV.U32 R37, RZ, RZ, R53 ;  /* 0x000000ffff257224 */ /* 0x000fce00078e0035 */
[----:B------:R-:W-:Y:S05]  /*a840*/  CALL.REL.NOINC `($__internal_3_$__cuda_sm20_div_rn_f64_full) ;  /* 0x0000011400f87944 */ /* 0x000fea0003c00000 */
[----:B------:R-:W-:Y:S01]  /*a850*/  MOV R4, R40 ;  /* 0x0000002800047202 */ /* 0x000fe20000000f00 */
[----:B------:R-:W-:-:S07]  /*a860*/  IMAD.MOV.U32 R5, RZ, RZ, R37 ;  /* 0x000000ffff057224 */ /* 0x000fce00078e0025 */
.L_x_297:
[----:B------:R-:W-:Y:S05]  /*a870*/  BSYNC.RECONVERGENT B2 ;  /* 0x0000000000027941 */ /* 0x000fea0003800200 */
.L_x_296:
        /* <DEDUP_REMOVED lines=18> */
[----:B------:R-:W-:Y:S01]  /*a9a0*/  IMAD.MOV.U32 R224, RZ, RZ, 0xa3d70a4 ;  /* 0x0a3d70a4ffe07424 */ /* 0x000fe200078e00ff */
[----:B------:R-:W-:Y:S01]  /*a9b0*/  MOV R38, 0xa9e0 ;  /* 0x0000a9e000267802 */ /* 0x000fe20000000f00 */
[----:B------:R-:W-:-:S07]  /*a9c0*/  IMAD.MOV.U32 R39, RZ, RZ, 0x3fe8a3d7 ;  /* 0x3fe8a3d7ff277424 */ /* 0x000fce00078e00ff */
[----:B------:R-:W-:Y:S05]  /*a9d0*/  CALL.REL.NOINC `($__internal_3_$__cuda_sm20_div_rn_f64_full) ;  /* 0x0000011400947944 */ /* 0x000fea0003c00000 */
[----:B------:R-:W-:-:S07]  /*a9e0*/  IMAD.MOV.U32 R41, RZ, RZ, R37 ;  /* 0x000000ffff297224 */ /* 0x000fce00078e0025 */
.L_x_299:
[----:B------:R-:W-:Y:S05]  /*a9f0*/  BSYNC.RECONVERGENT B2 ;  /* 0x0000000000027941 */ /* 0x000fea0003800200 */
.L_x_298:
[----:B------:R-:W-:Y:S01]  /*aa00*/  MOV R48, R40 ;  /* 0x0000002800307202 */ /* 0x000fe20000000f00 */
[----:B------:R-:W-:Y:S01]  /*aa10*/  IMAD.MOV.U32 R49, RZ, RZ, R41 ;  /* 0x000000ffff317224 */ /* 0x000fe200078e0029 */
[----:B------:R-:W-:Y:S02]  /*aa20*/  CS2R R38, SRZ ;  /* 0x0000000000267805 */ /* 0x000fe4000001ff00 */
[----:B------:R-:W-:Y:S01]  /*aa30*/  CS2R R90, SRZ ;  /* 0x00000000005a7805 */ /* 0x000fe2000001ff00 */
[----:B------:R-:W-:Y:S06]  /*aa40*/  BRA `(.L_x_300) ;  /* 0x0000001800e87947 */ /* 0x000fec0003800000 */
.L_x_287:
[----:B------:R-:W0:Y:S01]  /*aa50*/  MUFU.RCP64H R5, 6.799999237060546875 ;  /* 0x401b333300057908 */ /* 0x000e220000001800 */
[----:B------:R-:W-:Y:S01]  /*aa60*/  IMAD.MOV.U32 R48, RZ, RZ, 0x33333333 ;  /* 0x33333333ff307424 */ /* 0x000fe200078e00ff */
[----:B------:R-:W-:Y:S01]  /*aa70*/  MOV R4, 0x1 ;  /* 0x0000000100047802 */ /* 0x000fe20000000f00 */
[----:B------:R-:W-:Y:S01]  /*aa80*/  IMAD.MOV.U32 R49, RZ, RZ, 0x401b3333 ;  /* 0x401b3333ff317424 */ /* 0x000fe200078e00ff */
[----:B------:R-:W-:Y:S01]  /*aa90*/  DADD R224, -R2, -80 ;  /* 0xc054000002e07429 */ /* 0x000fe20000000100 */
[----:B------:R-:W-:Y:S09]  /*aaa0*/  BSSY.RECONVERGENT B2, `(.L_x_301) ;  /* 0x0000013000027945 */ /* 0x000ff20003800200 */
[----:B------:R-:W-:Y:S01]  /*aab0*/  FSETP.GEU.AND P1, PT, |R225|, 6.5827683646048100446e-37, PT ;  /* 0x03600000e100780b */ /* 0x000fe20003f2e200 */
[----:B0-----:R-:W-:-:S08]  /*aac0*/  DFMA R38, R4, -R48, 1 ;  /* 0x3ff000000426742b */ /* 0x001fd00000000830 */
[----:B------:R-:W-:-:S08]  /*aad0*/  DFMA R38, R38, R38, R38 ;  /* 0x000000262626722b */ /* 0x000fd00000000026 */
[----:B------:R-:W-:-:S08]  /*aae0*/  DFMA R38, R4, R38, R4 ;  /* 0x000000260426722b */ /* 0x000fd00000000004 */
[----:B------:R-:W-:-:S08]  /*aaf0*/  DFMA R4, R38, -R48, 1 ;  /* 0x3ff000002604742b */ /* 0x000fd00000000830 */
[----:B------:R-:W-:-:S08]  /*ab00*/  DFMA R4, R38, R4, R38 ;  /* 0x000000042604722b */ /* 0x000fd00000000026 */
[----:B------:R-:W-:-:S08]  /*ab10*/  DMUL R40, R224, R4 ;  /* 0x00000004e0287228 */ /* 0x000fd00000000000 */
[----:B------:R-:W-:-:S08]  /*ab20*/  DFMA R38, R40, -R48, R224 ;  /* 0x800000302826722b */ /* 0x000fd000000000e0 */
[----:B------:R-:W-:-:S10]  /*ab30*/  DFMA R40, R4, R38, R40 ;  /* 0x000000260428722b */ /* 0x000fd40000000028 */
[----:B------:R-:W-:-:S05]  /*ab40*/  FFMA R4, RZ, 2.4249999523162841797, R41 ;  /* 0x401b3333ff047823 */ /* 0x000fca0000000029 */
        /* <DEDUP_REMOVED lines=8> */
.L_x_302:
[----:B------:R-:W-:Y:S05]  /*abd0*/  BSYNC.RECONVERGENT B2 ;  /* 0x0000000000027941 */ /* 0x000fea0003800200 */
.L_x_301:
[----:B------:R-:W-:Y:S01]  /*abe0*/  IMAD.MOV.U32 R74, RZ, RZ, 0x652b82fe ;  /* 0x652b82feff4a7424 */ /* 0x000fe200078e00ff */
[----:B------:R-:W-:Y:S01]  /*abf0*/  MOV R73, 0x3fe62e42 ;  /* 0x3fe62e4200497802 */ /* 0x000fe20000000f00 */
[----:B------:R-:W-:Y:S01]  /*ac00*/  IMAD.MOV.U32 R75, RZ, RZ, 0x3ff71547 ;  /* 0x3ff71547ff4b7424 */ /* 0x000fe200078e00ff */
[----:B------:R-:W-:Y:S01]  /*ac10*/  MOV R69, 0x3e5ade15 ;  /* 0x3e5ade1500457802 */ /* 0x000fe20000000f00 */
[----:B------:R-:W-:Y:S01]  /*ac20*/  IMAD.MOV.U32 R72, RZ, RZ, -0x105c611 ;  /* 0xfefa39efff487424 */ /* 0x000fe200078e00ff */
[----:B------:R-:W-:Y:S01]  /*ac30*/  MOV R65, 0x3ec71dee ;  /* 0x3ec71dee00417802 */ /* 0x000fe20000000f00 */
[----:B------:R-:W-:Y:S01]  /*ac40*/  IMAD.MOV.U32 R70, RZ, RZ, 0x3b39803f ;  /* 0x3b39803fff467424 */ /* 0x000fe200078e00ff */
[----:B------:R-:W-:Y:S01]  /*ac50*/  MOV R61, 0x3f2a01a0 ;  /* 0x3f2a01a0003d7802 */ /* 0x000fe20000000f00 */
[----:B------:R-:W-:Y:S01]  /*ac60*/  DFMA R48, R40, R74, 6.75539944105574400000e+15 ;  /* 0x433800002830742b */ /* 0x000fe2000000004a */
[----:B------:R-:W-:Y:S01]  /*ac70*/  IMAD.MOV.U32 R71, RZ, RZ, 0x3c7abc9e ;  /* 0x3c7abc9eff477424 */ /* 0x000fe200078e00ff */
[----:B------:R-:W-:Y:S01]  /*ac80*/  MOV R57, 0x3f811111 ;  /* 0x3f81111100397802 */ /* 0x000fe20000000f00 */
[----:B------:R-:W-:Y:S01]  /*ac90*/  IMAD.MOV.U32 R68, RZ, RZ, 0x69ce2bdf ;  /* 0x69ce2bdfff447424 */ /* 0x000fe200078e00ff */
[----:B------:R-:W-:Y:S01]  /*aca0*/  MOV R53, 0x3fc55555 ;  /* 0x3fc5555500357802 */ /* 0x000fe20000000f00 */
[----:B------:R-:W-:Y:S01]  /*acb0*/  IMAD.MOV.U32 R66, RZ, RZ, -0x35dec16 ;  /* 0xfca213eaff427424 */ /* 0x000fe200078e00ff */
[----:B------:R-:W-:Y:S01]  /*acc0*/  FSETP.GEU.AND P0, PT, |R41|, 4.1917929649353027344, PT ;  /* 0x4086232b2900780b */ /* 0x000fe20003f0e200 */
[----:B------:R-:W-:Y:S01]  /*acd0*/  IMAD.MOV.U32 R67, RZ, RZ, 0x3e928af3 ;  /* 0x3e928af3ff437424 */ /* 0x000fe200078e00ff */
[----:B------:R-:W-:Y:S01]  /*ace0*/  DADD R4, R48, -6.75539944105574400000e+15 ;  /* 0xc338000030047429 */ /* 0x000fe20000000000 */
[----:B------:R-:W-:Y:S01]  /*acf0*/  IMAD.MOV.U32 R64, RZ, RZ, 0x62401315 ;  /* 0x62401315ff407424 */ /* 0x000fe200078e00ff */
[----:B------:R-:W-:Y:S01]  /*ad00*/  BSSY.RECONVERGENT B0, `(.L_x_303) ;  /* 0x0000029000007945 */ /* 0x000fe20003800200 */
[----:B------:R-:W-:-:S02]  /*ad10*/  IMAD.MOV.U32 R62, RZ, RZ, 0x7c89eb71 ;  /* 0x7c89eb71ff3e7424 */ /* 0x000fc400078e00ff */
[----:B------:R-:W-:Y:S02]  /*ad20*/  IMAD.MOV.U32 R63, RZ, RZ, 0x3efa0199 ;  /* 0x3efa0199ff3f7424 */ /* 0x000fe400078e00ff */
[----:B------:R-:W-:Y:S01]  /*ad30*/  IMAD.MOV.U32 R60, RZ, RZ, 0x14761f65 ;  /* 0x14761f65ff3c7424 */ /* 0x000fe200078e00ff */
[C---:B------:R-:W-:Y:S01]  /*ad40*/  DFMA R38, R4.reuse, -R72, R40 ;  /* 0x800000480426722b */ /* 0x040fe20000000028 */
[----:B------:R-:W-:Y:S02]  /*ad50*/  IMAD.MOV.U32 R58, RZ, RZ, 0x1852b7af ;  /* 0x1852b7afff3a7424 */ /* 0x000fe400078e00ff */
[----:B------:R-:W-:Y:S02]  /*ad60*/  IMAD.MOV.U32 R59, RZ, RZ, 0x3f56c16c ;  /* 0x3f56c16cff3b7424 */ /* 0x000fe400078e00ff */
[----:B------:R-:W-:Y:S02]  /*ad70*/  IMAD.MOV.U32 R56, RZ, RZ, 0x11122322 ;  /* 0x11122322ff387424 */ /* 0x000fe400078e00ff */
[----:B------:R-:W-:Y:S01]  /*ad80*/  IMAD.MOV.U32 R54, RZ, RZ, 0x555502a1 ;  /* 0x555502a1ff367424 */ /* 0x000fe200078e00ff */
[----:B------:R-:W-:Y:S01]  /*ad90*/  DFMA R4, R4, -R70, R38 ;  /* 0x800000460404722b */ /* 0x000fe20000000026 */
[----:B------:R-:W-:-:S02]  /*ada0*/  IMAD.MOV.U32 R55, RZ, RZ, 0x3fa55555 ;  /* 0x3fa55555ff377424 */ /* 0x000fc400078e00ff */
[----:B------:R-:W-:-:S05]  /*adb0*/  IMAD.MOV.U32 R52, RZ, RZ, 0x55555511 ;  /* 0x55555511ff347424 */ /* 0x000fca00078e00ff */
[----:B------:R-:W-:-:S08]  /*adc0*/  DFMA R38, R4, R68, R66 ;  /* 0x000000440426722b */ /* 0x000fd00000000042 */
[----:B------:R-:W-:-:S08]  /*add0*/  DFMA R38, R4, R38, R64 ;  /* 0x000000260426722b */ /* 0x000fd00000000040 */
[----:B------:R-:W-:-:S08]  /*ade0*/  DFMA R38, R4, R38, R62 ;  /* 0x000000260426722b */ /* 0x000fd0000000003e */
[----:B------:R-:W-:-:S08]  /*adf0*/  DFMA R38, R4, R38, R60 ;  /* 0x000000260426722b */ /* 0x000fd0000000003c */
[----:B------:R-:W-:-:S08]  /*ae00*/  DFMA R38, R4, R38, R58 ;  /* 0x000000260426722b */ /* 0x000fd0000000003a */
[----:B------:R-:W-:-:S08]  /*ae10*/  DFMA R38, R4, R38, R56 ;  /* 0x000000260426722b */ /* 0x000fd00000000038 */
[----:B------:R-:W-:-:S08]  /*ae20*/  DFMA R38, R4, R38, R54 ;  /* 0x000000260426722b */ /* 0x000fd00000000036 */
        /* <DEDUP_REMOVED lines=14> */
[----:B------:R-:W-:-:S03]  /*af10*/  @!P1 IMAD.MOV.U32 R40, RZ, RZ, R76 ;  /* 0x000000ffff289224 */ /* 0x000fc600078e004c */
[----:B------:R-:W-:Y:S02]  /*af20*/  @!P1 SHF.R.S32.HI R41, RZ, 0x1, R4 ;  /* 0x00000001ff299819 */ /* 0x000fe40000011404 */
[----:B------:R-:W-:-:S03]  /*af30*/  FSEL R4, R78, RZ, P0 ;  /* 0x000000ff4e047208 */ /* 0x000fc60000000000 */
[----:B------:R-:W-:Y:S02]  /*af40*/  @!P1 IMAD.IADD R48, R48, 0x1, -R41 ;  /* 0x0000000130309824 */ /* 0x000fe400078e0a29 */
[----:B------:R-:W-:-:S03]  /*af50*/  @!P1 IMAD R41, R41, 0x100000, R77 ;  /* 0x0010000029299824 */ /* 0x000fc600078e024d */
[----:B------:R-:W-:Y:S02]  /*af60*/  @!P1 LEA R49, R48, 0x3ff00000, 0x14 ;  /* 0x3ff0000030319811 */ /* 0x000fe400078ea0ff */
[----:B------:R-:W-:-:S06]  /*af70*/  @!P1 MOV R48, RZ ;  /* 0x000000ff00309202 */ /* 0x000fcc0000000f00 */
[----:B------:R-:W-:-:S11]  /*af80*/  @!P1 DMUL R4, R40, R48 ;  /* 0x0000003028049228 */ /* 0x000fd60000000000 */
.L_x_304:
[----:B------:R-:W-:Y:S05]  /*af90*/  BSYNC.RECONVERGENT B0 ;  /* 0x0000000000007941 */ /* 0x000fea0003800200 */
.L_x_303:
[----:B------:R-:W-:Y:S01]  /*afa0*/  UMOV UR12, 0x10624dd3 ;  /* 0x10624dd3000c7882 */ /* 0x000fe20000000000 */
[----:B------:R-:W-:Y:S01]  /*afb0*/  UMOV UR13, 0x3fb43958 ;  /* 0x3fb43958000d7882 */ /* 0x000fe20000000000 */
[----:B------:R-:W-:Y:S01]  /*afc0*/  BSSY.RECONVERGENT B0, `(.L_x_305) ;  /* 0x0000022000007945 */ /* 0x000fe20003800200 */
[----:B------:R-:W-:-:S08]  /*afd0*/  DMUL R40, R2, UR12 ;  /* 0x0000000c02287c28 */ /* 0x000fd00008000000 */
        /* <DEDUP_REMOVED lines=32> */
.L_x_306:
[----:B------:R-:W-:Y:S05]  /*b1e0*/  BSYNC.RECONVERGENT B0 ;  /* 0x0000000000007941 */ /* 0x000fea0003800200 */
.L_x_305:
        /* <DEDUP_REMOVED lines=36> */
.L_x_308:
[----:B------:R-:W-:Y:S05]  /*b430*/  BSYNC.RECONVERGENT B0 ;  /* 0x0000000000007941 */ /* 0x000fea0003800200 */
.L_x_307:
        /* <DEDUP_REMOVED lines=22> */
[----:B------:R-:W-:-:S08]  /*b5a0*/  DMUL R48, R78, 310000 ;  /* 0x4112ebc04e307828 */ /* 0x000fd00000000000 */
[----:B------:R-:W-:Y:S01]  /*b5b0*/  DFMA R48, R76, UR12, R48 ;  /* 0x0000000c4c307c2b */ /* 0x000fe20008000030 */
        /* <DEDUP_REMOVED lines=16> */
.L_x_310:
[----:B------:R-:W-:Y:S05]  /*b6c0*/  BSYNC.RECONVERGENT B0 ;  /* 0x0000000000007941 */ /* 0x000fea0003800200 */
.L_x_309:
        /* <DEDUP_REMOVED lines=36> */
.L_x_312:
[----:B------:R-:W-:Y:S05]  /*b910*/  BSYNC.RECONVERGENT B0 ;  /* 0x0000000000007941 */ /* 0x000fea0003800200 */
.L_x_311:
[----:B------:R-:W-:Y:S01]  /*b920*/  UMOV UR12, 0x51eb851f ;  /* 0x51eb851f000c7882 */ /* 0x000fe20000000000 */
[----:B------:R-:W-:Y:S01]  /*b930*/  UMOV UR13, 0x4053ceb8 ;  /* 0x4053ceb8000d7882 */ /* 0x000fe20000000000 */
[----:B------:R-:W-:Y:S01]  /*b940*/  BSSY.RECONVERGENT B0, `(.L_x_313) ;  /* 0x0000028000007945 */ /* 0x000fe20003800200 */
[----:B------:R-:W-:Y:S01]  /*b950*/  DADD R40, R2, UR12 ;  /* 0x0000000c02287e29 */ /* 0x000fe20008000000 */
[----:B------:R-:W-:Y:S01]  /*b960*/  UMOV UR12, 0x8b439581 ;  /* 0x8b439581000c7882 */ /* 0x000fe20000000000 */
[----:B------:R-:W-:-:S06]  /*b970*/  UMOV UR13, 0x3fd3e76c ;  /* 0x3fd3e76c000d7882 */ /* 0x000fcc0000000000 */
[----:B------:R-:W-:Y:S01]  /*b980*/  DMUL R40, R40, UR12 ;  /* 0x0000000c28287c28 */ /* 0x000fe20008000000 */
[----:B------:R-:W-:Y:S01]  /*b990*/  UMOV UR12, 0xb28be17e ;  /* 0xb28be17e000c7882 */ /* 0x000fe20000000000 */
[----:B------:R-:W-:Y:S02]  /*b9a0*/  UMOV UR13, 0x3edd245b ;  /* 0x3edd245b000d7882 */ /* 0x000fe40000000000 */
[----:B------:R-:W-:-:S04]  /*b9b0*/  DMUL R80, R80, -UR12 ;  /* 0x8000000c50507c28 */ /* 0x000fc80008000000 */
        /* <DEDUP_REMOVED lines=32> */
.L_x_314:
[----:B------:R-:W-:Y:S05]  /*bbc0*/  BSYNC.RECONVERGENT B0 ;  /* 0x0000000000007941 */ /* 0x000fea0003800200 */
.L_x_313:
[----:B------:R-:W-:Y:S01]  /*bbd0*/  DADD R54, R38, 1 ;  /* 0x3ff0000026367429 */ /* 0x000fe20000000000 */
[----:B------:R-:W-:Y:S01]  /*bbe0*/  UMOV UR12, 0xa3d70a4 ;  /* 0x0a3d70a4000c7882 */ /* 0x000fe20000000000 */
[----:B------:R-:W-:Y:S01]  /*bbf0*/  IMAD.MOV.U32 R38, RZ, RZ, 0x1 ;  /* 0x00000001ff267424 */ /* 0x000fe200078e00ff */
[----:B------:R-:W-:Y:S01]  /*bc00*/  UMOV UR13, 0x4042e3d7 ;  /* 0x4042e3d7000d7882 */ /* 0x000fe20000000000 */
[----:B------:R-:W-:Y:S01]  /*bc10*/  DFMA R80, R78, -25428, R80 ;  /* 0xc0d8d5004e50782b */ /* 0x000fe20000000050 */
[----:B------:R-:W-:Y:S01]  /*bc20*/  BSSY.RECONVERGENT B2, `(.L_x_315) ;  /* 0x0000017000027945 */ /* 0x000fe20003800200 */
[----:B------:R-:W0:Y:S02]  /*bc30*/  MUFU.RCP64H R39, R55 ;  /* 0x0000003700277308 */ /* 0x000e240000001800 */
[----:B0-----:R-:W-:-:S08]  /*bc40*/  DFMA R40, -R54, R38, 1 ;  /* 0x3ff000003628742b */ /* 0x001fd00000000126 */
[----:B------:R-:W-:-:S08]  /*bc50*/  DFMA R40, R40, R40, R40 ;  /* 0x000000282828722b */ /* 0x000fd00000000028 */
[----:B------:R-:W-:Y:S02]  /*bc60*/  DFMA R40, R38, R40, R38 ;  /* 0x000000282628722b */ /* 0x000fe40000000026 */
[----:B------:R-:W-:-:S06]  /*bc70*/  DADD R38, R2, UR12 ;  /* 0x0000000c02267e29 */ /* 0x000fcc0008000000 */
        /* <DEDUP_REMOVED lines=17> */
.L_x_316:
[----:B------:R-:W-:Y:S05]  /*bd90*/  BSYNC.RECONVERGENT B2 ;  /* 0x0000000000027941 */ /* 0x000fea0003800200 */
.L_x_315:
[----:B------:R-:W-:Y:S01]  /*bda0*/  UMOV UR12, 0x7fa1a0cf ;  /* 0x7fa1a0cf000c7882 */ /* 0x000fe20000000000 */
[----:B------:R-:W-:Y:S01]  /*bdb0*/  UMOV UR13, 0x3f858b82 ;  /* 0x3f858b82000d7882 */ /* 0x000fe20000000000 */
[----:B------:R-:W-:Y:S01]  /*bdc0*/  IMAD.MOV.U32 R52, RZ, RZ, 0x652b82fe ;  /* 0x652b82feff347424 */ /* 0x000fe200078e00ff */
[----:B------:R-:W-:Y:S01]  /*bdd0*/  DMUL R54, R2, -UR12 ;  /* 0x8000000c02367c28 */ /* 0x000fe20008000000 */
[----:B------:R-:W-:Y:S01]  /*bde0*/  IMAD.MOV.U32 R53, RZ, RZ, 0x3ff71547 ;  /* 0x3ff71547ff357424 */ /* 0x000fe200078e00ff */
[----:B------:R-:W-:Y:S01]  /*bdf0*/  MOV R39, 0x3fe62e42 ;  /* 0x3fe62e4200277802 */ /* 0x000fe20000000f00 */
[----:B------:R-:W-:Y:S01]  /*be00*/  IMAD.MOV.U32 R38, RZ, RZ, -0x105c611 ;  /* 0xfefa39efff267424 */ /* 0x000fe200078e00ff */
[----:B------:R-:W-:Y:S01]  /*be10*/  MOV R63, 0x3ec71dee ;  /* 0x3ec71dee003f7802 */ /* 0x000fe20000000f00 */
[----:B------:R-:W-:Y:S01]  /*be20*/  IMAD.MOV.U32 R40, RZ, RZ, 0x3b39803f ;  /* 0x3b39803fff287424 */ /* 0x000fe200078e00ff */
[----:B------:R-:W-:Y:S01]  /*be30*/  BSSY.RECONVERGENT B0, `(.L_x_317) ;  /* 0x0000035000007945 */ /* 0x000fe20003800200 */
[----:B------:R-:W-:Y:S01]  /*be40*/  IMAD.MOV.U32 R41, RZ, RZ, 0x3c7abc9e ;  /* 0x3c7abc9eff297424 */ /* 0x000fe200078e00ff */
[----:B------:R-:W-:Y:S01]  /*be50*/  DFMA R56, R54, R52, 6.75539944105574400000e+15 ;  /* 0x433800003638742b */ /* 0x000fe20000000034 */
[----:B------:R-:W-:Y:S01]  /*be60*/  IMAD.MOV.U32 R60, RZ, RZ, -0x35dec16 ;  /* 0xfca213eaff3c7424 */ /* 0x000fe200078e00ff */
[----:B------:R-:W-:Y:S01]  /*be70*/  FSETP.GEU.AND P0, PT, |R55|, 4.1917929649353027344, PT ;  /* 0x4086232b3700780b */ /* 0x000fe20003f0e200 */
[----:B------:R-:W-:-:S02]  /*be80*/  IMAD.MOV.U32 R61, RZ, RZ, 0x3e928af3 ;  /* 0x3e928af3ff3d7424 */ /* 0x000fc400078e00ff */
[----:B------:R-:W-:-:S03]  /*be90*/  IMAD.MOV.U32 R62, RZ, RZ, 0x62401315 ;  /* 0x62401315ff3e7424 */ /* 0x000fc600078e00ff */
[----:B------:R-:W-:-:S08]  /*bea0*/  DADD R70, R56, -6.75539944105574400000e+15 ;  /* 0xc338000038467429 */ /* 0x000fd00000000000 */
[----:B------:R-:W-:-:S08]  /*beb0*/  DFMA R58, R70, -R38, R54 ;  /* 0x80000026463a722b */ /* 0x000fd00000000036 */
[----:B------:R-:W-:Y:S01]  /*bec0*/  DFMA R70, R70, -R40, R58 ;  /* 0x800000284646722b */ /* 0x000fe2000000003a */
[----:B------:R-:W-:Y:S01]  /*bed0*/  IMAD.MOV.U32 R58, RZ, RZ, 0x69ce2bdf ;  /* 0x69ce2bdfff3a7424 */ /* 0x000fe200078e00ff */
[----:B------:R-:W-:-:S06]  /*bee0*/  MOV R59, 0x3e5ade15 ;  /* 0x3e5ade15003b7802 */ /* 0x000fcc0000000f00 */
        /* <DEDUP_REMOVED lines=41> */
.L_x_318:
[----:B------:R-:W-:Y:S05]  /*c180*/  BSYNC.RECONVERGENT B0 ;  /* 0x0000000000007941 */ /* 0x000fea0003800200 */
.L_x_317:
[----:B------:R-:W-:Y:S01]  /*c190*/  UMOV UR12, 0x851eb852 ;  /* 0x851eb852000c7882 */ /* 0x000fe20000000000 */
[----:B------:R-:W-:Y:S01]  /*c1a0*/  UMOV UR13, 0x404411eb ;  /* 0x404411eb000d7882 */ /* 0x000fe20000000000 */
[----:B------:R-:W-:Y:S01]  /*c1b0*/  BSSY.RECONVERGENT B0, `(.L_x_319) ;  /* 0x0000024000007945 */ /* 0x000fe20003800200 */
[----:B------:R-:W-:Y:S01]  /*c1c0*/  DADD R54, R2, UR12 ;  /* 0x0000000c02367e29 */ /* 0x000fe20008000000 */
[----:B------:R-:W-:Y:S01]  /*c1d0*/  UMOV UR12, 0x2eb1c433 ;  /* 0x2eb1c433000c7882 */ /* 0x000fe20000000000 */
[----:B------:R-:W-:-:S06]  /*c1e0*/  UMOV UR13, 0x3fc1a36e ;  /* 0x3fc1a36e000d7882 */ /* 0x000fcc0000000000 */
        /* <DEDUP_REMOVED lines=32> */
.L_x_320:
[----:B------:R-:W-:Y:S05]  /*c3f0*/  BSYNC.RECONVERGENT B0 ;  /* 0x0000000000007941 */ /* 0x000fea0003800200 */
.L_x_319:
[----:B------:R-:W-:Y:S01]  /*c400*/  DADD R54, R38, 1 ;  /* 0x3ff0000026367429 */ /* 0x000fe20000000000 */
[----:B------:R-:W-:Y:S01]  /*c410*/  UMOV UR12, 0xdd052935 ;  /* 0xdd052935000c7882 */ /* 0x000fe20000000000 */
[----:B------:R-:W-:Y:S01]  /*c420*/  IMAD.MOV.U32 R38, RZ, RZ, 0x1 ;  /* 0x00000001ff267424 */ /* 0x000fe200078e00ff */
        /* <DEDUP_REMOVED lines=21> */
[----:B------:R-:W-:-:S07]  /*c580*/  IMAD.MOV.U32 R41, RZ, RZ, R37 ;  /* 0x000000ffff297224 */ /* 0x000fce00078e0025 */
.L_x_322:
[----:B------:R-:W-:Y:S05]  /*c590*/  BSYNC.RECONVERGENT B2 ;  /* 0x0000000000027941 */ /* 0x000fea0003800200 */
.L_x_321:
[----:B------:R-:W-:Y:S01]  /*c5a0*/  UMOV UR12, 0x9fbe76c9 ;  /* 0x9fbe76c9000c7882 */ /* 0x000fe20000000000 */
[----:B------:R-:W-:Y:S02]  /*c5b0*/  UMOV UR13, 0x3fad2f1a ;  /* 0x3fad2f1a000d7882 */ /* 0x000fe40000000000 */
[----:B------:R-:W-:Y:S01]  /*c5c0*/  DMUL R38, R4, UR12 ;  /* 0x0000000c04267c28 */ /* 0x000fe20008000000 */
[----:B------:R-:W-:Y:S01]  /*c5d0*/  IMAD.MOV.U32 R4, RZ, RZ, R40 ;  /* 0x000000ffff047224 */ /* 0x000fe200078e0028 */
[----:B------:R-:W-:-:S09]  /*c5e0*/  MOV R5, R41 ;  /* 0x0000002900057202 */ /* 0x000fd20000000f00 */
.L_x_300:
[----:B------:R-:W-:Y:S05]  /*c5f0*/  BSYNC.RECONVERGENT B1 ;  /* 0x0000000000017941 */ /* 0x000fea0003800200 */
.L_x_286:
[----:B------:R-:W-:Y:S01]  /*c600*/  DADD R224, R38, R48 ;  /* 0x0000000026e07229 */ /* 0x000fe20000000030 */
[----:B------:R-:W-:Y:S05]  /*c610*/  BSSY.RECONVERGENT B1, `(.L_x_323) ;  /* 0x0000010000017945 */ /* 0x000fea0003800200 */
        /* <DEDUP_REMOVED lines=13> */
[----:B------:R-:W-:Y:S01]  /*c6f0*/  IMAD.MOV.U32 R92, RZ, RZ, R38 ;  /* 0x000000ffff5c7224 */ /* 0x000fe200078e0026 */
[----:B------:R-:W-:-:S07]  /*c700*/  MOV R93, R39 ;  /* 0x00000027005d7202 */ /* 0x000fce0000000f00 */
.L_x_324:
[----:B------:R-:W-:Y:S05]  /*c710*/  BSYNC.RECONVERGENT B1 ;  /* 0x0000000000017941 */ /* 0x000fea0003800200 */
.L_x_323:
[----:B------:R-:W0:Y:S01]  /*c720*/  MUFU.RCP64H R39, -7.5 ;  /* 0xc01e000000277908 */ /* 0x000e220000001800 */
[----:B------:R-:W-:Y:S01]  /*c730*/  IMAD.MOV.U32 R48, RZ, RZ, 0x0 ;  /* 0x00000000ff307424 */ /* 0x000fe200078e00ff */
[----:B------:R-:W-:Y:S01]  /*c740*/  DADD R224, R2, 8 ;  /* 0x4020000002e07429 */ /* 0x000fe20000000000 */
[----:B------:R-:W-:Y:S01]  /*c750*/  IMAD.MOV.U32 R49, RZ, RZ, 0x401e0000 ;  /* 0x401e0000ff317424 */ /* 0x000fe200078e00ff */
[----:B------:R-:W-:Y:S01]  /*c760*/  BSSY.RECONVERGENT B1, `(.L_x_325) ;  /* 0x0000015000017945 */ /* 0x000fe20003800200 */
[----:B------:R-:W-:Y:S01]  /*c770*/  IMAD.MOV.U32 R38, RZ, RZ, 0x1 ;  /* 0x00000001ff267424 */ /* 0x000fe200078e00ff */
[----:B------:R-:W-:-:S06]  /*c780*/  DADD R90, R90, R4 ;  /* 0x000000005a5a7229 */ /* 0x000fcc0000000004 */
[----:B------:R-:W-:Y:S01]  /*c790*/  FSETP.GEU.AND P1, PT, |R225|, 6.5827683646048100446e-37, PT ;  /* 0x03600000e100780b */ /* 0x000fe20003f2e200 */
[----:B0-----:R-:W-:-:S08]  /*c7a0*/  DFMA R40, R38, R48, 1 ;  /* 0x3ff000002628742b */ /* 0x001fd00000000030 */
[----:B------:R-:W-:-:S08]  /*c7b0*/  DFMA R40, R40, R40, R40 ;  /* 0x000000282828722b */ /* 0x000fd00000000028 */
[----:B------:R-:W-:-:S08]  /*c7c0*/  DFMA R40, R38, R40, R38 ;  /* 0x000000282628722b */ /* 0x000fd00000000026 */
[----:B------:R-:W-:-:S08]  /*c7d0*/  DFMA R38, R40, R48, 1 ;  /* 0x3ff000002826742b */ /* 0x000fd00000000030 */
[----:B------:R-:W-:-:S08]  /*c7e0*/  DFMA R38, R40, R38, R40 ;  /* 0x000000262826722b */ /* 0x000fd00000000028 */
[----:B------:R-:W-:-:S08]  /*c7f0*/  DMUL R40, R224, R38 ;  /* 0x00000026e0287228 */ /* 0x000fd00000000000 */
[----:B------:R-:W-:-:S08]  /*c800*/  DFMA R48, R40, 7.5, R224 ;  /* 0x401e00002830782b */ /* 0x000fd000000000e0 */
[----:B------:R-:W-:-:S10]  /*c810*/  DFMA R40, R38, R48, R40 ;  /* 0x000000302628722b */ /* 0x000fd40000000028 */
[----:B------:R-:W-:-:S05]  /*c820*/  FFMA R37, RZ, -2.46875, R41 ;  /* 0xc01e0000ff257823 */ /* 0x000fca0000000029 */
[----:B------:R-:W-:-:S13]  /*c830*/  FSETP.GT.AND P0, PT, |R37|, 1.469367938527859385e-39, PT ;  /* 0x001000002500780b */ /* 0x000fda0003f04200 */
[----:B------:R-:W-:Y:S05]  /*c840*/  @P0 BRA P1, `(.L_x_326) ;  /* 0x0000000000180947 */ /* 0x000fea0000800000 */
[----:B------:R-:W-:Y:S01]  /*c850*/  MOV R39, R225 ;  /* 0x000000e100277202 */ /* 0x000fe20000000f00 */
[----:B------:R-:W-:Y:S01]  /*c860*/  IMAD.MOV.U32 R40, RZ, RZ, RZ ;  /* 0x000000ffff287224 */ /* 0x000fe200078e00ff */
[----:B------:R-:W-:Y:S01]  /*c870*/  MOV R38, 0xc8a0 ;  /* 0x0000c8a000267802 */ /* 0x000fe20000000f00 */
[----:B------:R-:W-:-:S07]  /*c880*/  IMAD.MOV.U32 R37, RZ, RZ, -0x3fe20000 ;  /* 0xc01e0000ff257424 */ /* 0x000fce00078e00ff */
[----:B------:R-:W-:Y:S05]  /*c890*/  CALL.REL.NOINC `($__internal_3_$__cuda_sm20_div_rn_f64_full) ;  /* 0x000000f400e47944 */ /* 0x000fea0003c00000 */
[----:B------:R-:W-:-:S07]  /*c8a0*/  IMAD.MOV.U32 R41, RZ, RZ, R37 ;  /* 0x000000ffff297224 */ /* 0x000fce00078e0025 */
.L_x_326:
[----:B------:R-:W-:Y:S05]  /*c8b0*/  BSYNC.RECONVERGENT B1 ;  /* 0x0000000000017941 */ /* 0x000fea0003800200 */
.L_x_325:
[----:B------:R-:W-:Y:S01]  /*c8c0*/  MOV R38, 0x652b82fe ;  /* 0x652b82fe00267802 */ /* 0x000fe20000000f00 */
[----:B------:R-:W-:Y:S01]  /*c8d0*/  IMAD.MOV.U32 R39, RZ, RZ, 0x3ff71547 ;  /* 0x3ff71547ff277424 */ /* 0x000fe200078e00ff */
[----:B------:R-:W-:Y:S01]  /*c8e0*/  UMOV UR12, 0xfefa39ef ;  /* 0xfefa39ef000c7882 */ /* 0x000fe20000000000 */
[----:B------:R-:W-:Y:S01]  /*c8f0*/  UMOV UR13, 0x3fe62e42 ;  /* 0x3fe62e42000d7882 */ /* 0x000fe20000000000 */
[----:B------:R-:W0:Y:S01]  /*c900*/  MUFU.RCP64H R53, -13 ;  /* 0xc02a000000357908 */ /* 0x000e220000001800 */
[----:B------:R-:W-:Y:S01]  /*c910*/  MOV R56, 0x0 ;  /* 0x0000000000387802 */ /* 0x000fe20000000f00 */
[----:B------:R-:W-:Y:S01]  /*c920*/  IMAD.MOV.U32 R57, RZ, RZ, 0x402a0000 ;  /* 0x402a0000ff397424 */ /* 0x000fe200078e00ff */
[----:B------:R-:W-:Y:S01]  /*c930*/  DFMA R38, R40, R38, 6.75539944105574400000e+15 ;  /* 0x433800002826742b */ /* 0x000fe20000000026 */
[----:B------:R-:W-:Y:S01]  /*c940*/  IMAD.MOV.U32 R52, RZ, RZ, 0x1 ;  /* 0x00000001ff347424 */ /* 0x000fe200078e00ff */
[----:B------:R-:W-:Y:S01]  /*c950*/  FSETP.GEU.AND P0, PT, |R41|, 4.1917929649353027344, PT ;  /* 0x4086232b2900780b */ /* 0x000fe20003f0e200 */
[----:B------:R-:W-:Y:S01]  /*c960*/  BSSY.RECONVERGENT B0, `(.L_x_327) ;  /* 0x0000040000007945 */ /* 0x000fe20003800200 */
[----:B------:R-:W-:-:S04]  /*c970*/  FSETP.GEU.AND P3, PT, |R7|, 6.5827683646048100446e-37, PT ;  /* 0x036000000700780b */ /* 0x000fc80003f6e200 */
[----:B------:R-:W-:Y:S02]  /*c980*/  DADD R4, R38, -6.75539944105574400000e+15 ;  /* 0xc338000026047429 */ /* 0x000fe40000000000 */
[----:B0-----:R-:W-:-:S06]  /*c990*/  DFMA R54, R52, R56, 1 ;  /* 0x3ff000003436742b */ /* 0x001fcc0000000038 */
[----:B------:R-:W-:Y:S01]  /*c9a0*/  DFMA R48, R4, -UR12, R40 ;  /* 0x8000000c04307c2b */ /* 0x000fe20008000028 */
[----:B------:R-:W-:Y:S01]  /*c9b0*/  UMOV UR12, 0x3b39803f ;  /* 0x3b39803f000c7882 */ /* 0x000fe20000000000 */
[----:B------:R-:W-:Y:S01]  /*c9c0*/  UMOV UR13, 0x3c7abc9e ;  /* 0x3c7abc9e000d7882 */ /* 0x000fe20000000000 */
[----:B------:R-:W-:-:S05]  /*c9d0*/  DFMA R54, R54, R54, R54 ;  /* 0x000000363636722b */ /* 0x000fca0000000036 */
[----:B------:R-:W-:Y:S01]  /*c9e0*/  DFMA R48, R4, -UR12, R48 ;  /* 0x8000000c04307c2b */ /* 0x000fe20008000030 */
[----:B------:R-:W-:Y:S01]  /*c9f0*/  UMOV UR12, 0x69ce2bdf ;  /* 0x69ce2bdf000c7882 */ /* 0x000fe20000000000 */
[----:B------:R-:W-:Y:S01]  /*ca00*/  IMAD.MOV.U32 R4, RZ, RZ, -0x35dec16 ;  /* 0xfca213eaff047424 */ /* 0x000fe200078e00ff */
[----:B------:R-:W-:Y:S01]  /*ca10*/  UMOV UR13, 0x3e5ade15 ;  /* 0x3e5ade15000d7882 */ /* 0x000fe20000000000 */
[----:B------:R-:W-:Y:S01]  /*ca20*/  IMAD.MOV.U32 R5, RZ, RZ, 0x3e928af3 ;  /* 0x3e928af3ff057424 */ /* 0x000fe200078e00ff */
[----:B------:R-:W-:-:S05]  /*ca30*/  DFMA R54, R52, R54, R52 ;  /* 0x000000363436722b */ /* 0x000fca0000000034 */
[----:B------:R-:W-:Y:S01]  /*ca40*/  DFMA R4, R48, UR12, R4 ;  /* 0x0000000c30047c2b */ /* 0x000fe20008000004 */
[----:B------:R-:W-:Y:S01]  /*ca50*/  UMOV UR12, 0x62401315 ;  /* 0x62401315000c7882 */ /* 0x000fe20000000000 */
[----:B------:R-:W-:Y:S01]  /*ca60*/  UMOV UR13, 0x3ec71dee ;  /* 0x3ec71dee000d7882 */ /* 0x000fe20000000000 */
[----:B------:R-:W-:-:S05]  /*ca70*/  DFMA R52, R54, R56, 1 ;  /* 0x3ff000003634742b */ /* 0x000fca0000000038 */
[----:B------:R-:W-:Y:S01]  /*ca80*/  DFMA R4, R48, R4, UR12 ;  /* 0x0000000c30047e2b */ /* 0x000fe20008000004 */
[----:B------:R-:W-:Y:S01]  /*ca90*/  UMOV UR12, 0x7c89eb71 ;  /* 0x7c89eb71000c7882 */ /* 0x000fe20000000000 */
[----:B------:R-:W-:Y:S01]  /*caa0*/  UMOV UR13, 0x3efa0199 ;  /* 0x3efa0199000d7882 */ /* 0x000fe20000000000 */
[----:B------:R-:W-:-:S05]  /*cab0*/  DFMA R54, R54, R52, R54 ;  /* 0x000000343636722b */ /* 0x000fca0000000036 */
[----:B------:R-:W-:Y:S01]  /*cac0*/  DFMA R4, R48, R4, UR12 ;  /* 0x0000000c30047e2b */ /* 0x000fe20008000004 */
[----:B------:R-:W-:Y:S01]  /*cad0*/  UMOV UR12, 0x14761f65 ;  /* 0x14761f65000c7882 */ /* 0x000fe20000000000 */
[----:B------:R-:W-:Y:S01]  /*cae0*/  UMOV UR13, 0x3f2a01a0 ;  /* 0x3f2a01a0000d7882 */ /* 0x000fe20000000000 */
[----:B------:R-:W-:-:S05]  /*caf0*/  DMUL R56, R6, R54 ;  /* 0x0000003606387228 */ /* 0x000fca0000000000 */
[----:B------:R-:W-:Y:S01]  /*cb00*/  DFMA R4, R48, R4, UR12 ;  /* 0x0000000c30047e2b */ /* 0x000fe20008000004 */
[----:B------:R-:W-:Y:S01]  /*cb10*/  UMOV UR12, 0x1852b7af ;  /* 0x1852b7af000c7882 */ /* 0x000fe20000000000 */
[----:B------:R-:W-:Y:S01]  /*cb20*/  UMOV UR13, 0x3f56c16c ;  /* 0x3f56c16c000d7882 */ /* 0x000fe20000000000 */
[----:B------:R-:W-:-:S05]  /*cb30*/  DFMA R58, R56, 13, R6 ;  /* 0x402a0000383a782b */ /* 0x000fca0000000006 */
        /* <DEDUP_REMOVED lines=15> */
[----:B------:R-:W-:-:S04]  /*cc30*/  FFMA R37, RZ, -2.65625, R5 ;  /* 0xc02a0000ff257823 */ /* 0x000fc80000000005 */
[----:B------:R-:W-:Y:S01]  /*cc40*/  DFMA R52, R48, R52, 1 ;  /* 0x3ff000003034742b */ /* 0x000fe20000000034 */
[----:B------:R-:W-:-:S09]  /*cc50*/  FSETP.GT.AND P2, PT, |R37|, 1.469367938527859385e-39, PT ;  /* 0x001000002500780b */ /* 0x000fd20003f44200 */
[----:B------:R-:W-:Y:S01]  /*cc60*/  IMAD R89, R38, 0x100000, R53 ;  /* 0x0010000026597824 */ /* 0x000fe200078e0235 */
[----:B------:R-:W-:Y:S01]  /*cc70*/  MOV R88, R52 ;  /* 0x0000003400587202 */ /* 0x000fe20000000f00 */
[----:B------:R-:W-:Y:S06]  /*cc80*/  @!P0 BRA `(.L_x_328) ;  /* 0x0000000000348947 */ /* 0x000fec0003800000 */
[----:B------:R-:W-:Y:S01]  /*cc90*/  FSETP.GEU.AND P1, PT, |R41|, 4.2275390625, PT ;  /* 0x408748002900780b */ /* 0x000fe20003f2e200 */
[C---:B------:R-:W-:Y:S02]  /*cca0*/  DADD R48, R40.reuse, +INF ;  /* 0x7ff0000028307429 */ /* 0x040fe40000000000 */
[----:B------:R-:W-:-:S08]  /*ccb0*/  DSETP.GEU.AND P0, PT, R40, RZ, PT ;  /* 0x000000ff2800722a */ /* 0x000fd00003f0e000 */
[----:B------:R-:W-:Y:S02]  /*ccc0*/  FSEL R88, R48, RZ, P0 ;  /* 0x000000ff30587208 */ /* 0x000fe40000000000 */
[----:B------:R-:W-:Y:S02]  /*ccd0*/  @!P1 LEA.HI R37, R38, R38, RZ, 0x1 ;  /* 0x0000002626259211 */ /* 0x000fe400078f08ff */
[----:B------:R-:W-:Y:S02]  /*cce0*/  @!P1 MOV R40, RZ ;  /* 0x000000ff00289202 */ /* 0x000fe40000000f00 */
[----:B------:R-:W-:Y:S02]  /*ccf0*/  @!P1 SHF.R.S32.HI R37, RZ, 0x1, R37 ;  /* 0x00000001ff259819 */ /* 0x000fe40000011425 */
[----:B------:R-:W-:-:S03]  /*cd00*/  FSEL R89, R49, RZ, P0 ;  /* 0x000000ff31597208 */ /* 0x000fc60000000000 */
[----:B------:R-:W-:Y:S02]  /*cd10*/  @!P1 IMAD.IADD R38, R38, 0x1, -R37 ;  /* 0x0000000126269824 */ /* 0x000fe400078e0a25 */
[----:B------:R-:W-:-:S03]  /*cd20*/  @!P1 IMAD R39, R37, 0x100000, R53 ;  /* 0x0010000025279824 */ /* 0x000fc600078e0235 */
[----:B------:R-:W-:Y:S01]  /*cd30*/  @!P1 LEA R41, R38, 0x3ff00000, 0x14 ;  /* 0x3ff0000026299811 */ /* 0x000fe200078ea0ff */
[----:B------:R-:W-:-:S06]  /*cd40*/  @!P1 IMAD.MOV.U32 R38, RZ, RZ, R52 ;  /* 0x000000ffff269224 */ /* 0x000fcc00078e0034 */
[----:B------:R-:W-:-:S11]  /*cd50*/  @!P1 DMUL R88, R38, R40 ;  /* 0x0000002826589228 */ /* 0x000fd60000000000 */
.L_x_328:
[----:B------:R-:W-:Y:S05]  /*cd60*/  BSYNC.RECONVERGENT B0 ;  /* 0x0000000000007941 */ /* 0x000fea0003800200 */
.L_x_327:
        /* <DEDUP_REMOVED lines=9> */
[----:B------:R-:W-:Y:S02]  /*ce00*/  IMAD.MOV.U32 R4, RZ, RZ, R40 ;  /* 0x000000ffff047224 */ /* 0x000fe400078e0028 */
[----:B------:R-:W-:-:S07]  /*ce10*/  IMAD.MOV.U32 R5, RZ, RZ, R37 ;  /* 0x000000ffff057224 */ /* 0x000fce00078e0025 */
.L_x_330:
[----:B------:R-:W-:Y:S05]  /*ce20*/  BSYNC.RECONVERGENT B1 ;  /* 0x0000000000017941 */ /* 0x000fea0003800200 */
.L_x_329:
        /* <DEDUP_REMOVED lines=59> */
.L_x_332:
[----:B------:R-:W-:Y:S05]  /*d1e0*/  BSYNC.RECONVERGENT B0 ;  /* 0x0000000000007941 */ /* 0x000fea0003800200 */
.L_x_331:
        /* <DEDUP_REMOVED lines=19> */
[----:B------:R-:W-:Y:S01]  /*d320*/  IMAD.MOV.U32 R224, RZ, RZ, 0x66666666 ;  /* 0x66666666ffe07424 */ /* 0x000fe200078e00ff */
[----:B------:R-:W-:-:S07]  /*d330*/  MOV R38, 0xd350 ;  /* 0x0000d35000267802 */ /* 0x000fce0000000f00 */
[----:B------:R-:W-:Y:S05]  /*d340*/  CALL.REL.NOINC `($__internal_3_$__cuda_sm20_div_rn_f64_full) ;  /* 0x000000ec00387944 */ /* 0x000fea0003c00000 */
[----:B------:R-:W-:Y:S02]  /*d350*/  IMAD.MOV.U32 R48, RZ, RZ, R40 ;  /* 0x000000ffff307224 */ /* 0x000fe400078e0028 */
[----:B------:R-:W-:-:S07]  /*d360*/  IMAD.MOV.U32 R49, RZ, RZ, R37 ;  /* 0x000000ffff317224 */ /* 0x000fce00078e0025 */
.L_x_334:
[----:B------:R-:W-:Y:S05]  /*d370*/  BSYNC.RECONVERGENT B1 ;  /* 0x0000000000017941 */ /* 0x000fea0003800200 */
.L_x_333:
[----:B------:R-:W0:Y:S01]  /*d380*/  MUFU.RCP64H R5, 5 ;  /* 0x4014000000057908 */ /* 0x000e220000001800 */
[----:B------:R-:W-:Y:S01]  /*d390*/  IMAD.MOV.U32 R38, RZ, RZ, 0x0 ;  /* 0x00000000ff267424 */ /* 0x000fe200078e00ff */
[----:B------:R-:W-:Y:S01]  /*d3a0*/  MOV R39, 0x40140000 ;  /* 0x4014000000277802 */ /* 0x000fe20000000f00 */
[----:B------:R-:W-:Y:S01]  /*d3b0*/  IMAD.MOV.U32 R4, RZ, RZ, 0x1 ;  /* 0x00000001ff047424 */ /* 0x000fe200078e00ff */
[----:B------:R-:W-:Y:S01]  /*d3c0*/  DADD R54, R2, 5 ;  /* 0x4014000002367429 */ /* 0x000fe20000000000 */
        /* <DEDUP_REMOVED lines=15> */
[----:B------:R-:W-:Y:S01]  /*d4c0*/  IMAD.MOV.U32 R39, RZ, RZ, R55 ;  /* 0x000000ffff277224 */ /* 0x000fe200078e0037 */
[----:B------:R-:W-:Y:S01]  /*d4d0*/  MOV R38, 0xd500 ;  /* 0x0000d50000267802 */ /* 0x000fe20000000f00 */
[----:B------:R-:W-:-:S07]  /*d4e0*/  IMAD.MOV.U32 R37, RZ, RZ, 0x40140000 ;  /* 0x40140000ff257424 */ /* 0x000fce00078e00ff */
[----:B------:R-:W-:Y:S05]  /*d4f0*/  CALL.REL.NOINC `($__internal_3_$__cuda_sm20_div_rn_f64_full) ;  /* 0x000000e800cc7944 */ /* 0x000fea0003c00000 */
[----:B------:R-:W-:-:S07]  /*d500*/  IMAD.MOV.U32 R41, RZ, RZ, R37 ;  /* 0x000000ffff297224 */ /* 0x000fce00078e0025 */
.L_x_336:
[----:B------:R-:W-:Y:S05]  /*d510*/  BSYNC.RECONVERGENT B1 ;  /* 0x0000000000017941 */ /* 0x000fea0003800200 */
.L_x_335:
[----:B------:R-:W-:Y:S01]  /*d520*/  IMAD.MOV.U32 R4, RZ, RZ, 0x652b82fe ;  /* 0x652b82feff047424 */ /* 0x000fe200078e00ff */
[----:B------:R-:W-:Y:S01]  /*d530*/  MOV R5, 0x3ff71547 ;  /* 0x3ff7154700057802 */ /* 0x000fe20000000f00 */
[----:B------:R-:W-:Y:S01]  /*d540*/  UMOV UR12, 0xfefa39ef ;  /* 0xfefa39ef000c7882 */ /* 0x000fe20000000000 */
[----:B------:R-:W-:Y:S01]  /*d550*/  UMOV UR13, 0x3fe62e42 ;  /* 0x3fe62e42000d7882 */ /* 0x000fe20000000000 */
[----:B------:R-:W0:Y:S01]  /*d560*/  MUFU.RCP64H R57, 20 ;  /* 0x4034000000397908 */ /* 0x000e220000001800 */
[----:B------:R-:W-:Y:S02]  /*d570*/  HFMA2 R61, -RZ, RZ, 2.1015625, 0 ;  /* 0x40340000ff3d7431 */ /* 0x000fe400000001ff */
[----:B------:R-:W-:Y:S01]  /*d580*/  IMAD.MOV.U32 R60, RZ, RZ, 0x0 ;  /* 0x00000000ff3c7424 */ /* 0x000fe200078e00ff */
[----:B------:R-:W-:Y:S01]  /*d590*/  DFMA R4, R40, R4, 6.75539944105574400000e+15 ;  /* 0x433800002804742b */ /* 0x000fe20000000004 */
[----:B------:R-:W-:Y:S01]  /*d5a0*/  IMAD.MOV.U32 R56, RZ, RZ, 0x1 ;  /* 0x00000001ff387424 */ /* 0x000fe200078e00ff */
[----:B------:R-:W-:Y:S01]  /*d5b0*/  DADD R224, -R2, 50 ;  /* 0x4049000002e07429 */ /* 0x000fe20000000100 */
[----:B------:R-:W-:Y:S01]  /*d5c0*/  FSETP.GEU.AND P0, PT, |R41|, 4.1917929649353027344, PT ;  /* 0x4086232b2900780b */ /* 0x000fe20003f0e200 */
[----:B------:R-:W-:Y:S04]  /*d5d0*/  BSSY.RECONVERGENT B0, `(.L_x_337) ;  /* 0x0000040000007945 */ /* 0x000fe80003800200 */
        /* <DEDUP_REMOVED lines=16> */
[----:B------:R-:W-:-:S05]  /*d6e0*/  DFMA R56, R58, -R60, 1 ;  /* 0x3ff000003a38742b */ /* 0x000fca000000083c */
        /* <DEDUP_REMOVED lines=11> */
[----:B------:R-:W-:-:S05]  /*d7a0*/  DFMA R62, R60, -20, R224 ;  /* 0xc03400003c3e782b */ /* 0x000fca00000000e0 */
        /* <DEDUP_REMOVED lines=15> */
[----:B------:R-:W-:-:S04]  /*d8a0*/  FFMA R37, RZ, 2.8125, R39 ;  /* 0x40340000ff257823 */ /* 0x000fc80000000027 */
        /* <DEDUP_REMOVED lines=10> */
[----:B------:R-:W-:Y:S01]  /*d950*/  @!P1 IMAD.MOV.U32 R40, RZ, RZ, RZ ;  /* 0x000000ffff289224 */ /* 0x000fe200078e00ff */
[----:B------:R-:W-:Y:S02]  /*d960*/  FSEL R53, R53, RZ, P0 ;  /* 0x000000ff35357208 */ /* 0x000fe40000000000 */
[----:B------:R-:W-:-:S04]  /*d970*/  @!P1 SHF.R.S32.HI R5, RZ, 0x1, R5 ;  /* 0x00000001ff059819 */ /* 0x000fc80000011405 */
[----:B------:R-:W-:Y:S01]  /*d980*/  @!P1 IADD3 R4, PT, PT, R4, -R5, RZ ;  /* 0x8000000504049210 */ /* 0x000fe20007ffe0ff */
[----:B------:R-:W-:-:S03]  /*d990*/  @!P1 IMAD R5, R5, 0x100000, R57 ;  /* 0x0010000005059824 */ /* 0x000fc600078e0239 */
[----:B------:R-:W-:Y:S01]  /*d9a0*/  @!P1 LEA R41, R4, 0x3ff00000, 0x14 ;  /* 0x3ff0000004299811 */ /* 0x000fe200078ea0ff */
[----:B------:R-:W-:-:S06]  /*d9b0*/  @!P1 IMAD.MOV.U32 R4, RZ, RZ, R56 ;  /* 0x000000ffff049224 */ /* 0x000fcc00078e0038 */
[----:B------:R-:W-:-:S11]  /*d9c0*/  @!P1 DMUL R52, R4, R40 ;  /* 0x0000002804349228 */ /* 0x000fd60000000000 */
.L_x_338:
[----:B------:R-:W-:Y:S05]  /*d9d0*/  BSYNC.RECONVERGENT B0 ;  /* 0x0000000000007941 */ /* 0x000fea0003800200 */
.L_x_337:
[----:B------:R-:W-:Y:S01]  /*d9e0*/  BSSY.RECONVERGENT B1, `(.L_x_339) ;  /* 0x000000a000017945 */ /* 0x000fe20003800200 */
[----:B------:R-:W-:-:S03]  /*d9f0*/  DADD R4, R52, 1 ;  /* 0x3ff0000034047429 */ /* 0x000fc60000000000 */
[----:B------:R-:W-:Y:S08]  /*da00*/  @P2 BRA P3, `(.L_x_340) ;  /* 0x00000000001c2947 */ /* 0x000ff00001800000 */
[----:B------:R-:W-:Y:S01]  /*da10*/  MOV R39, R225 ;  /* 0x000000e100277202 */ /* 0x000fe20000000f00 */
[----:B------:R-:W-:Y:S01]  /*da20*/  IMAD.MOV.U32 R40, RZ, RZ, RZ ;  /* 0x000000ffff287224 */ /* 0x000fe200078e00ff */
[----:B------:R-:W-:Y:S01]  /*da30*/  MOV R38, 0xda60 ;  /* 0x0000da6000267802 */ /* 0x000fe20000000f00 */
[----:B------:R-:W-:-:S07]  /*da40*/  IMAD.MOV.U32 R37, RZ, RZ, 0x40340000 ;  /* 0x40340000ff257424 */ /* 0x000fce00078e00ff */
[----:B------:R-:W-:Y:S05]  /*da50*/  CALL.REL.NOINC `($__internal_3_$__cuda_sm20_div_rn_f64_full) ;  /* 0x000000e400747944 */ /* 0x000fea0003c00000 */
[----:B------:R-:W-:Y:S01]  /*da60*/  IMAD.MOV.U32 R38, RZ, RZ, R40 ;  /* 0x000000ffff267224 */ /* 0x000fe200078e0028 */
[----:B------:R-:W-:-:S07]  /*da70*/  MOV R39, R37 ;  /* 0x0000002500277202 */ /* 0x000fce0000000f00 */
.L_x_340:
[----:B------:R-:W-:Y:S05]  /*da80*/  BSYNC.RECONVERGENT B1 ;  /* 0x0000000000017941 */ /* 0x000fea0003800200 */
.L_x_339:
        /* <DEDUP_REMOVED lines=52> */
[----:B------:R-:W-:Y:S01]  /*ddd0*/  FSEL R41, R41, RZ, P0 ;  /* 0x000000ff29297208 */ /* 0x000fe20000000000 */
[----:B------:R-:W-:Y:S01]  /*dde0*/  @!P1 IMAD.MOV.U32 R52, RZ, RZ, RZ ;  /* 0x000000ffff349224 */ /* 0x000fe200078e00ff */
[----:B------:R-:W-:-:S04]  /*ddf0*/  @!P1 SHF.R.S32.HI R37, RZ, 0x1, R37 ;  /* 0x00000001ff259819 */ /* 0x000fc80000011425 */
[----:B------:R-:W-:Y:S01]  /*de00*/  @!P1 LEA R39, R37, R53, 0x14 ;  /* 0x0000003525279211 */ /* 0x000fe200078ea0ff */
[----:B------:R-:W-:-:S05]  /*de10*/  @!P1 IMAD.IADD R56, R56, 0x1, -R37 ;  /* 0x0000000138389824 */ /* 0x000fca00078e0a25 */
[----:B------:R-:W-:-:S06]  /*de20*/  @!P1 LEA R53, R56, 0x3ff00000, 0x14 ;  /* 0x3ff0000038359811 */ /* 0x000fcc00078ea0ff */
[----:B------:R-:W-:-:S11]  /*de30*/  @!P1 DMUL R40, R38, R52 ;  /* 0x0000003426289228 */ /* 0x000fd60000000000 */
.L_x_342:
[----:B------:R-:W-:Y:S05]  /*de40*/  BSYNC.RECONVERGENT B0 ;  /* 0x0000000000007941 */ /* 0x000fea0003800200 */
.L_x_341:
[----:B------:R-:W-:Y:S01]  /*de50*/  DADD R224, R40, 1 ;  /* 0x3ff0000028e07429 */ /* 0x000fe20000000000 */
        /* <DEDUP_REMOVED lines=11> */
[----:B------:R-:W-:Y:S02]  /*df10*/  MOV R40, 0xdf40 ;  /* 0x0000df4000287802 */ /* 0x000fe40000000f00 */
[----:B------:R-:W-:-:S07]  /*df20*/  IADD3 R38, PT, PT, R38, -0x100000, RZ ;  /* 0xfff0000026267810 */ /* 0x000fce0007ffe0ff */
[----:B------:R-:W-:Y:S05]  /*df30*/  CALL.REL.NOINC `($__internal_2_$__cuda_sm20_dblrcp_rn_slowpath_v3) ;  /* 0x000000dc009c7944 */ /* 0x000fea0003c00000 */
[----:B------:R-:W-:Y:S02]  /*df40*/  IMAD.MOV.U32 R86, RZ, RZ, R38 ;  /* 0x000000ffff567224 */ /* 0x000fe400078e0026 */
[----:B------:R-:W-:-:S07]  /*df50*/  IMAD.MOV.U32 R87, RZ, RZ, R39 ;  /* 0x000000ffff577224 */ /* 0x000fce00078e0027 */
.L_x_344:
[----:B------:R-:W-:Y:S05]  /*df60*/  BSYNC.RECONVERGENT B1 ;  /* 0x0000000000017941 */ /* 0x000fea0003800200 */
.L_x_343:
[----:B------:R-:W0:Y:S01]  /*df70*/  MUFU.RCP64H R39, R5 ;  /* 0x0000000500277308 */ /* 0x000e220000001800 */
[----:B------:R-:W-:Y:S01]  /*df80*/  IMAD.MOV.U32 R38, RZ, RZ, 0x1 ;  /* 0x00000001ff267424 */ /* 0x000fe200078e00ff */
[----:B------:R-:W-:Y:S01]  /*df90*/  UMOV UR12, 0x66666666 ;  /* 0x66666666000c7882 */ /* 0x000fe20000000000 */
[----:B------:R-:W-:Y:S01]  /*dfa0*/  UMOV UR13, 0x3ff66666 ;  /* 0x3ff66666000d7882 */ /* 0x000fe20000000000 */
[----:B------:R-:W-:Y:S01]  /*dfb0*/  BSSY.RECONVERGENT B1, `(.L_x_345) ;  /* 0x0000015000017945 */ /* 0x000fe20003800200 */
[----:B------:R-:W-:Y:S02]  /*dfc0*/  DADD R48, R48, 0.25 ;  /* 0x3fd0000030307429 */ /* 0x000fe40000000000 */
        /* <DEDUP_REMOVED lines=12> */
[----:B------:R-:W-:Y:S01]  /*e090*/  IMAD.MOV.U32 R37, RZ, RZ, R5 ;  /* 0x000000ffff257224 */ /* 0x000fe200078e0005 */
[----:B------:R-:W-:Y:S01]  /*e0a0*/  MOV R38, 0xe0e0 ;  /* 0x0000e0e000267802 */ /* 0x000fe20000000f00 */
[----:B------:R-:W-:Y:S02]  /*e0b0*/  IMAD.MOV.U32 R224, RZ, RZ, 0x66666666 ;  /* 0x66666666ffe07424 */ /* 0x000fe400078e00ff */
[----:B------:R-:W-:-:S07]  /*e0c0*/  IMAD.MOV.U32 R39, RZ, RZ, 0x3ff66666 ;  /* 0x3ff66666ff277424 */ /* 0x000fce00078e00ff */
[----:B------:R-:W-:Y:S05]  /*e0d0*/  CALL.REL.NOINC `($__internal_3_$__cuda_sm20_div_rn_f64_full) ;  /* 0x000000dc00d47944 */ /* 0x000fea0003c00000 */
[----:B------:R-:W-:Y:S01]  /*e0e0*/  MOV R38, R40 ;  /* 0x0000002800267202 */ /* 0x000fe20000000f00 */
[----:B------:R-:W-:-:S07]  /*e0f0*/  IMAD.MOV.U32 R39, RZ, RZ, R37 ;  /* 0x000000ffff277224 */ /* 0x000fce00078e0025 */
.L_x_346:
[----:B------:R-:W-:Y:S05]  /*e100*/  BSYNC.RECONVERGENT B1 ;  /* 0x0000000000017941 */ /* 0x000fea0003800200 */
.L_x_345:
[----:B------:R-:W0:Y:S01]  /*e110*/  MUFU.RCP64H R5, 7 ;  /* 0x401c000000057908 */ /* 0x000e220000001800 */
[----:B------:R-:W-:Y:S02]  /*e120*/  HFMA2 R4, -RZ, RZ, 0, 5.9604644775390625e-08 ;  /* 0x00000001ff047431 */ /* 0x000fe400000001ff */
[----:B------:R-:W-:Y:S01]  /*e130*/  IMAD.MOV.U32 R52, RZ, RZ, 0x0 ;  /* 0x00000000ff347424 */ /* 0x000fe200078e00ff */
[----:B------:R-:W-:Y:S01]  /*e140*/  BSSY.RECONVERGENT B1, `(.L_x_347) ;  /* 0x0000017000017945 */ /* 0x000fe20003800200 */
[----:B------:R-:W-:Y:S01]  /*e150*/  IMAD.MOV.U32 R53, RZ, RZ, 0x401c0000 ;  /* 0x401c0000ff357424 */ /* 0x000fe200078e00ff */
[----:B------:R-:W-:-:S05]  /*e160*/  DFMA R86, R48, R38, R86 ;  /* 0x000000263056722b */ /* 0x000fca0000000056 */
[----:B0-----:R-:W-:-:S08]  /*e170*/  DFMA R40, R4, -R52, 1 ;  /* 0x3ff000000428742b */ /* 0x001fd00000000834 */
[----:B------:R-:W-:-:S08]  /*e180*/  DFMA R40, R40, R40, R40 ;  /* 0x000000282828722b */ /* 0x000fd00000000028 */
[----:B------:R-:W-:-:S08]  /*e190*/  DFMA R40, R4, R40, R4 ;  /* 0x000000280428722b */ /* 0x000fd00000000004 */
[----:B------:R-:W-:Y:S02]  /*e1a0*/  DFMA R4, R40, -R52, 1 ;  /* 0x3ff000002804742b */ /* 0x000fe40000000834 */
[----:B------:R-:W-:-:S06]  /*e1b0*/  DADD R52, R2, 20 ;  /* 0x4034000002347429 */ /* 0x000fcc0000000000 */
[----:B------:R-:W-:-:S04]  /*e1c0*/  DFMA R4, R40, R4, R40 ;  /* 0x000000042804722b */ /* 0x000fc80000000028 */
[----:B------:R-:W-:-:S04]  /*e1d0*/  FSETP.GEU.AND P1, PT, |R53|, 6.5827683646048100446e-37, PT ;  /* 0x036000003500780b */ /* 0x000fc80003f2e200 */
[----:B------:R-:W-:-:S08]  /*e1e0*/  DMUL R40, R52, R4 ;  /* 0x0000000434287228 */ /* 0x000fd00000000000 */
[----:B------:R-:W-:-:S08]  /*e1f0*/  DFMA R56, R40, -7, R52 ;  /* 0xc01c00002838782b */ /* 0x000fd00000000034 */
[----:B------:R-:W-:-:S10]  /*e200*/  DFMA R40, R4, R56, R40 ;  /* 0x000000380428722b */ /* 0x000fd40000000028 */
[----:B------:R-:W-:-:S05]  /*e210*/  FFMA R4, RZ, 2.4375, R41 ;  /* 0x401c0000ff047823 */ /* 0x000fca0000000029 */
[----:B------:R-:W-:-:S13]  /*e220*/  FSETP.GT.AND P0, PT, |R4|, 1.469367938527859385e-39, PT ;  /* 0x001000000400780b */ /* 0x000fda0003f04200 */
[----:B------:R-:W-:Y:S05]  /*e230*/  @P0 BRA P1, `(.L_x_348) ;  /* 0x00000000001c0947 */ /* 0x000fea0000800000 */
[----:B------:R-:W-:Y:S01]  /*e240*/  IMAD.MOV.U32 R224, RZ, RZ, R52 ;  /* 0x000000ffffe07224 */ /* 0x000fe200078e0034 */
[----:B------:R-:W-:Y:S01]  /*e250*/  MOV R37, 0x401c0000 ;  /* 0x401c000000257802 */ /* 0x000fe20000000f00 */
[----:B------:R-:W-:Y:S01]  /*e260*/  IMAD.MOV.U32 R39, RZ, RZ, R53 ;  /* 0x000000ffff277224 */ /* 0x000fe200078e0035 */
[----:B------:R-:W-:Y:S01]  /*e270*/  MOV R38, 0xe2a0 ;  /* 0x0000e2a000267802 */ /* 0x000fe20000000f00 */
[----:B------:R-:W-:-:S07]  /*e280*/  IMAD.MOV.U32 R40, RZ, RZ, RZ ;  /* 0x000000ffff287224 */ /* 0x000fce00078e00ff */
[----:B------:R-:W-:Y:S05]  /*e290*/  CALL.REL.NOINC `($__internal_3_$__cuda_sm20_div_rn_f64_full) ;  /* 0x000000dc00647944 */ /* 0x000fea0003c00000 */
[----:B------:R-:W-:-:S07]  /*e2a0*/  IMAD.MOV.U32 R41, RZ, RZ, R37 ;  /* 0x000000ffff297224 */ /* 0x000fce00078e0025 */
.L_x_348:
[----:B------:R-:W-:Y:S05]  /*e2b0*/  BSYNC.RECONVERGENT B1 ;  /* 0x0000000000017941 */ /* 0x000fea0003800200 */
.L_x_347:
        /* <DEDUP_REMOVED lines=42> */
[----:B------:R-:W-:Y:S02]  /*e560*/  DFMA R56, R48, R4, 1 ;  /* 0x3ff000003038742b */ /* 0x000fe40000000004 */
[----:B------:R-:W-:-:S08]  /*e570*/  DADD R4, R2, 27 ;  /* 0x403b000002047429 */ /* 0x000fd00000000000 */
[----:B------:R-:W-:Y:S01]  /*e580*/  DADD R48, -RZ, |R4| ;  /* 0x00000000ff307229 */ /* 0x000fe20000000504 */
        /* <DEDUP_REMOVED lines=16> */
.L_x_350:
[----:B------:R-:W-:Y:S05]  /*e690*/  BSYNC.RECONVERGENT B0 ;  /* 0x0000000000007941 */ /* 0x000fea0003800200 */
.L_x_349:
[----:B------:R-:W-:Y:S01]  /*e6a0*/  DADD R84, R84, 1 ;  /* 0x3ff0000054547429 */ /* 0x000fe20000000000 */
[----:B------:R-:W-:Y:S01]  /*e6b0*/  BSSY.RECONVERGENT B0, `(.L_x_351) ;  /* 0x0000006000007945 */ /* 0x000fe20003800200 */
[----:B------:R-:W-:Y:S01]  /*e6c0*/  MOV R40, R48 ;  /* 0x0000003000287202 */ /* 0x000fe20000000f00 */
[----:B------:R-:W-:Y:S01]  /*e6d0*/  IMAD.MOV.U32 R37, RZ, RZ, R49 ;  /* 0x000000ffff257224 */ /* 0x000fe200078e0031 */
[----:B------:R-:W-:Y:S01]  /*e6e0*/  MOV R38, 0xe710 ;  /* 0x0000e71000267802 */ /* 0x000fe20000000f00 */
[----:B------:R-:W-:-:S07]  /*e6f0*/  IMAD.MOV.U32 R39, RZ, RZ, 0x40000000 ;  /* 0x40000000ff277424 */ /* 0x000fce00078e00ff */
[----:B------:R-:W-:Y:S05]  /*e700*/  CALL.REL.NOINC `($_Z12computeStatePdS_idS_iS_ii$__internal_accurate_pow) ;  /* 0x000000e000847944 */ /* 0x000fea0003c00000 */
[----:B------:R-:W-:Y:S05]  /*e710*/  BSYNC.RECONVERGENT B0 ;  /* 0x0000000000007941 */ /* 0x000fea0003800200 */
.L_x_351:
[----:B------:R-:W0:Y:S01]  /*e720*/  MUFU.RCP64H R49, -225 ;  /* 0xc06c200000317908 */ /* 0x000e220000001800 */
[----:B------:R-:W-:Y:S02]  /*e730*/  HFMA2 R59, -RZ, RZ, 2.2109375, 0.0078125 ;  /* 0x406c2000ff3b7431 */ /* 0x000fe400000001ff */
[----:B------:R-:W-:Y:S01]  /*e740*/  IMAD.MOV.U32 R58, RZ, RZ, 0x0 ;  /* 0x00000000ff3a7424 */ /* 0x000fe200078e00ff */
[----:B------:R-:W-:Y:S01]  /*e750*/  DSETP.NEU.AND P0, PT, R4, RZ, PT ;  /* 0x000000ff0400722a */ /* 0x000fe20003f0d000 */
[----:B------:R-:W-:Y:S01]  /*e760*/  IMAD.MOV.U32 R48, RZ, RZ, 0x1 ;  /* 0x00000001ff307424 */ /* 0x000fe200078e00ff */
[----:B------:R-:W-:Y:S05]  /*e770*/  BSSY.RECONVERGENT B0, `(.L_x_352) ;  /* 0x0000012000007945 */ /* 0x000fea0003800200 */
[----:B0-----:R-:W-:-:S08]  /*e780*/  DFMA R38, R48, R58, 1 ;  /* 0x3ff000003026742b */ /* 0x001fd0000000003a */
[----:B------:R-:W-:Y:S02]  /*e790*/  DFMA R56, R38, R38, R38 ;  /* 0x000000262638722b */ /* 0x000fe40000000026 */
[----:B------:R-:W-:-:S06]  /*e7a0*/  DADD R38, R4, 2 ;  /* 0x4000000004267429 */ /* 0x000fcc0000000000 */
[----:B------:R-:W-:-:S04]  /*e7b0*/  DFMA R56, R48, R56, R48 ;  /* 0x000000383038722b */ /* 0x000fc80000000030 */
[----:B------:R-:W-:Y:S02]  /*e7c0*/  LOP3.LUT R38, R39, 0x7ff00000, RZ, 0xc0, !PT ;  /* 0x7ff0000027267812 */ /* 0x000fe400078ec0ff */
[----:B------:R-:W-:Y:S02]  /*e7d0*/  FSEL R39, R41, RZ, P0 ;  /* 0x000000ff29277208 */ /* 0x000fe40000000000 */
[----:B------:R-:W-:Y:S01]  /*e7e0*/  ISETP.NE.AND P1, PT, R38, 0x7ff00000, PT ;  /* 0x7ff000002600780c */ /* 0x000fe20003f25270 */
[----:B------:R-:W-:Y:S01]  /*e7f0*/  DFMA R48, R56, R58, 1 ;  /* 0x3ff000003830742b */ /* 0x000fe2000000003a */
[----:B------:R-:W-:-:S07]  /*e800*/  FSEL R38, R224, RZ, P0 ;  /* 0x000000ffe0267208 */ /* 0x000fce0000000000 */
[----:B------:R-:W-:-:S04]  /*e810*/  DFMA R48, R56, R48, R56 ;  /* 0x000000303830722b */ /* 0x000fc80000000038 */
[----:B------:R-:W-:Y:S07]  /*e820*/  @P1 BRA `(.L_x_353) ;  /* 0x0000000000181947 */ /* 0x000fee0003800000 */
[----:B------:R-:W-:-:S14]  /*e830*/  DSETP.NAN.AND P0, PT, R4, R4, PT ;  /* 0x000000040400722a */ /* 0x000fdc0003f08000 */
[----:B------:R-:W-:Y:S01]  /*e840*/  @P0 DADD R38, R4, 2 ;  /* 0x4000000004260429 */ /* 0x000fe20000000000 */
[----:B------:R-:W-:Y:S10]  /*e850*/  @P0 BRA `(.L_x_353) ;  /* 0x00000000000c0947 */ /* 0x000ff40003800000 */
[----:B------:R-:W-:-:S14]  /*e860*/  DSETP.NEU.AND P0, PT, |R4|, +INF , PT ;  /* 0x7ff000000400742a */ /* 0x000fdc0003f0d200 */
[----:B------:R-:W-:Y:S02]  /*e870*/  @!P0 IMAD.MOV.U32 R38, RZ, RZ, 0x0 ;  /* 0x00000000ff268424 */ /* 0x000fe400078e00ff */
[----:B------:R-:W-:-:S07]  /*e880*/  @!P0 IMAD.MOV.U32 R39, RZ, RZ, 0x7ff00000 ;  /* 0x7ff00000ff278424 */ /* 0x000fce00078e00ff */
.L_x_353:
[----:B------:R-:W-:Y:S05]  /*e890*/  BSYNC.RECONVERGENT B0 ;  /* 0x0000000000007941 */ /* 0x000fea0003800200 */
.L_x_352:
[----:B------:R-:W-:Y:S01]  /*e8a0*/  DMUL R40, R48, R38 ;  /* 0x0000002630287228 */ /* 0x000fe20000000000 */
[----:B------:R-:W-:Y:S01]  /*e8b0*/  FSETP.GEU.AND P1, PT, |R39|, 6.5827683646048100446e-37, PT ;  /* 0x036000002700780b */ /* 0x000fe20003f2e200 */
[----:B------:R-:W-:Y:S01]  /*e8c0*/  BSSY.RECONVERGENT B1, `(.L_x_354) ;  /* 0x000000d000017945 */ /* 0x000fe20003800200 */
[----:B------:R-:W-:-:S05]  /*e8d0*/  DSETP.NEU.AND P4, PT, R4, 1, PT ;  /* 0x3ff000000400742a */ /* 0x000fca0003f8d000 */
[----:B------:R-:W-:-:S08]  /*e8e0*/  DFMA R56, R40, 225, R38 ;  /* 0x406c20002838782b */ /* 0x000fd00000000026 */
[----:B------:R-:W-:-:S10]  /*e8f0*/  DFMA R40, R48, R56, R40 ;  /* 0x000000383028722b */ /* 0x000fd40000000028 */
[----:B------:R-:W-:-:S05]  /*e900*/  FFMA R37, RZ, -3.689453125, R41 ;  /* 0xc06c2000ff257823 */ /* 0x000fca0000000029 */
        /* <DEDUP_REMOVED lines=8> */
.L_x_355:
[----:B------:R-:W-:Y:S05]  /*e990*/  BSYNC.RECONVERGENT B1 ;  /* 0x0000000000017941 */ /* 0x000fea0003800200 */
.L_x_354:
[----:B------:R-:W-:Y:S01]  /*e9a0*/  FSEL R4, R40, 2.51076399093778328056e+34, P4 ;  /* 0x789abcdf28047808 */ /* 0x000fe20002000000 */
[----:B------:R-:W-:Y:S01]  /*e9b0*/  IMAD.MOV.U32 R39, RZ, RZ, 0x3ff71547 ;  /* 0x3ff71547ff277424 */ /* 0x000fe200078e00ff */
[----:B------:R-:W-:Y:S01]  /*e9c0*/  FSEL R5, R41, -0.94611108303070068359, P4 ;  /* 0xbf72345629057808 */ /* 0x000fe20002000000 */
[----:B------:R-:W-:Y:S01]  /*e9d0*/  UMOV UR12, 0xfefa39ef ;  /* 0xfefa39ef000c7882 */ /* 0x000fe20000000000 */
[----:B------:R-:W-:Y:S01]  /*e9e0*/  MOV R38, 0x652b82fe ;  /* 0x652b82fe00267802 */ /* 0x000fe20000000f00 */
[----:B------:R-:W-:Y:S01]  /*e9f0*/  UMOV UR13, 0x3fe62e42 ;  /* 0x3fe62e42000d7882 */ /* 0x000fe20000000000 */
[----:B------:R-:W0:Y:S01]  /*ea00*/  MUFU.RCP64H R57, 10 ;  /* 0x4024000000397908 */ /* 0x000e220000001800 */
[----:B------:R-:W-:Y:S02]  /*ea10*/  HFMA2 R60, -RZ, RZ, 0, 0 ;  /* 0x00000000ff3c7431 */ /* 0x000fe400000001ff */
[----:B------:R-:W-:Y:S01]  /*ea20*/  IMAD.MOV.U32 R61, RZ, RZ, 0x40240000 ;  /* 0x40240000ff3d7424 */ /* 0x000fe200078e00ff */
[----:B------:R-:W-:Y:S01]  /*ea30*/  DADD R224, -R2, 13 ;  /* 0x402a000002e07429 */ /* 0x000fe20000000100 */
[----:B------:R-:W-:Y:S01]  /*ea40*/  IMAD.MOV.U32 R56, RZ, RZ, 0x1 ;  /* 0x00000001ff387424 */ /* 0x000fe200078e00ff */
[----:B------:R-:W-:Y:S01]  /*ea50*/  DFMA R38, R4, R38, 6.75539944105574400000e+15 ;  /* 0x433800000426742b */ /* 0x000fe20000000026 */
[----:B------:R-:W-:Y:S01]  /*ea60*/  FSETP.GEU.AND P0, PT, |R5|, 4.1917929649353027344, PT ;  /* 0x4086232b0500780b */ /* 0x000fe20003f0e200 */
[----:B------:R-:W-:Y:S06]  /*ea70*/  BSSY.RECONVERGENT B0, `(.L_x_356) ;  /* 0x0000040000007945 */ /* 0x000fec0003800200 */
[----:B------:R-:W-:Y:S01]  /*ea80*/  DADD R48, R38, -6.75539944105574400000e+15 ;  /* 0xc338000026307429 */ /* 0x000fe20000000000 */
[----:B------:R-:W-:Y:S01]  /*ea90*/  FSETP.GEU.AND P3, PT, |R225|, 6.5827683646048100446e-37, PT ;  /* 0x03600000e100780b */ /* 0x000fe20003f6e200 */
[----:B0-----:R-:W-:-:S06]  /*eaa0*/  DFMA R58, R56, -R60, 1 ;  /* 0x3ff00000383a742b */ /* 0x001fcc000000083c */
        /* <DEDUP_REMOVED lines=41> */
[----:B------:R-:W-:-:S04]  /*ed40*/  FFMA R37, RZ, 2.5625, R41 ;  /* 0x40240000ff257823 */ /* 0x000fc80000000029 */
        /* <DEDUP_REMOVED lines=18> */
.L_x_357:
[----:B------:R-:W-:Y:S05]  /*ee70*/  BSYNC.RECONVERGENT B0 ;  /* 0x0000000000007941 */ /* 0x000fea0003800200 */
.L_x_356:
[----:B------:R-:W-:Y:S04]  /*ee80*/  BSSY.RECONVERGENT B1, `(.L_x_358) ;  /* 0x0000008000017945 */ /* 0x000fe80003800200 */
[----:B------:R-:W-:Y:S05]  /*ee90*/  @P2 BRA P3, `(.L_x_359) ;  /* 0x0000000000182947 */ /* 0x000fea0001800000 */
[----:B------:R-:W-:Y:S01]  /*eea0*/  IMAD.MOV.U32 R39, RZ, RZ, R225 ;  /* 0x000000ffff277224 */ /* 0x000fe200078e00e1 */
[----:B------:R-:W-:Y:S01]  /*eeb0*/  MOV R38, 0xeef0 ;  /* 0x0000eef000267802 */ /* 0x000fe20000000f00 */
[----:B------:R-:W-:Y:S02]  /*eec0*/  IMAD.MOV.U32 R40, RZ, RZ, RZ ;  /* 0x000000ffff287224 */ /* 0x000fe400078e00ff */
[----:B------:R-:W-:-:S07]  /*eed0*/  IMAD.MOV.U32 R37, RZ, RZ, 0x40240000 ;  /* 0x40240000ff257424 */ /* 0x000fce00078e00ff */
[----:B------:R-:W-:Y:S05]  /*eee0*/  CALL.REL.NOINC `($__internal_3_$__cuda_sm20_div_rn_f64_full) ;  /* 0x000000d000507944 */ /* 0x000fea0003c00000 */
[----:B------:R-:W-:-:S07]  /*eef0*/  MOV R41, R37 ;  /* 0x0000002500297202 */ /* 0x000fce0000000f00 */
.L_x_359:
[----:B------:R-:W-:Y:S05]  /*ef00*/  BSYNC.RECONVERGENT B1 ;  /* 0x0000000000017941 */ /* 0x000fea0003800200 */
.L_x_358:
[----:B------:R-:W-:Y:S01]  /*ef10*/  IMAD.MOV.U32 R4, RZ, RZ, 0x652b82fe ;  /* 0x652b82feff047424 */ /* 0x000fe200078e00ff */
[----:B------:R-:W-:Y:S01]  /*ef20*/  UMOV UR12, 0xfefa39ef ;  /* 0xfefa39ef000c7882 */ /* 0x000fe20000000000 */
[----:B------:R-:W-:Y:S01]  /*ef30*/  IMAD.MOV.U32 R5, RZ, RZ, 0x3ff71547 ;  /* 0x3ff71547ff057424 */ /* 0x000fe200078e00ff */
[----:B------:R-:W-:Y:S01]  /*ef40*/  UMOV UR13, 0x3fe62e42 ;  /* 0x3fe62e42000d7882 */ /* 0x000fe20000000000 */
[----:B------:R-:W0:Y:S01]  /*ef50*/  MUFU.RCP64H R57, 10 ;  /* 0x4024000000397908 */ /* 0x000e220000001800 */
[----:B------:R-:W-:Y:S01]  /*ef60*/  IMAD.MOV.U32 R58, RZ, RZ, 0x0 ;  /* 0x00000000ff3a7424 */ /* 0x000fe200078e00ff */
[----:B------:R-:W-:Y:S01]  /*ef70*/  FSETP.GEU.AND P0, PT, |R41|, 4.1917929649353027344, PT ;  /* 0x4086232b2900780b */ /* 0x000fe20003f0e200 */
[----:B------:R-:W-:Y:S01]  /*ef80*/  IMAD.MOV.U32 R59, RZ, RZ, 0x40240000 ;  /* 0x40240000ff3b7424 */ /* 0x000fe200078e00ff */
[----:B------:R-:W-:Y:S01]  /*ef90*/  DFMA R4, R40, R4, 6.75539944105574400000e+15 ;  /* 0x433800002804742b */ /* 0x000fe20000000004 */
[----:B------:R-:W-:Y:S01]  /*efa0*/  IMAD.MOV.U32 R56, RZ, RZ, 0x1 ;  /* 0x00000001ff387424 */ /* 0x000fe200078e00ff */
[----:B------:R-:W-:Y:S06]  /*efb0*/  BSSY.RECONVERGENT B0, `(.L_x_360) ;  /* 0x0000041000007945 */ /* 0x000fec0003800200 */
[----:B------:R-:W-:-:S02]  /*efc0*/  DADD R38, R4, -6.75539944105574400000e+15 ;  /* 0xc338000004267429 */ /* 0x000fc40000000000 */
        /* <DEDUP_REMOVED lines=8> */
[----:B------:R-:W-:Y:S01]  /*f050*/  MOV R49, 0x3e928af3 ;  /* 0x3e928af300317802 */ /* 0x000fe20000000f00 */
        /* <DEDUP_REMOVED lines=21> */
[----:B------:R-:W-:Y:S01]  /*f1b0*/  UMOV UR13, 0x3fa55555 ;  /* 0x3fa55555000d7882 */ /* 0x000fe20000000000 */
[----:B------:R-:W-:-:S05]  /*f1c0*/  DADD R48, R2, 30 ;  /* 0x403e000002307429 */ /* 0x000fca0000000000 */
[----:B------:R-:W-:Y:S01]  /*f1d0*/  DFMA R56, R38, R56, UR12 ;  /* 0x0000000c26387e2b */ /* 0x000fe20008000038 */
[----:B------:R-:W-:Y:S01]  /*f1e0*/  UMOV UR12, 0x55555511 ;  /* 0x55555511000c7882 */ /* 0x000fe20000000000 */
[----:B------:R-:W-:Y:S01]  /*f1f0*/  UMOV UR13, 0x3fc55555 ;  /* 0x3fc55555000d7882 */ /* 0x000fe20000000000 */
[----:B------:R-:W-:Y:S02]  /*f200*/  DMUL R60, R62, R48 ;  /* 0x000000303e3c7228 */ /* 0x000fe40000000000 */
[----:B------:R-:W-:-:S03]  /*f210*/  FSETP.GEU.AND P3, PT, |R49|, 6.5827683646048100446e-37, PT ;  /* 0x036000003100780b */ /* 0x000fc60003f6e200 */
[----:B------:R-:W-:Y:S01]  /*f220*/  DFMA R56, R38, R56, UR12 ;  /* 0x0000000c26387e2b */ /* 0x000fe20008000038 */
[----:B------:R-:W-:Y:S01]  /*f230*/  UMOV UR12, 0xb ;  /* 0x0000000b000c7882 */ /* 0x000fe20000000000 */
[----:B------:R-:W-:Y:S01]  /*f240*/  UMOV UR13, 0x3fe00000 ;  /* 0x3fe00000000d7882 */ /* 0x000fe20000000000 */
[----:B------:R-:W-:-:S05]  /*f250*/  DFMA R58, R60, -10, R48 ;  /* 0xc02400003c3a782b */ /* 0x000fca0000000030 */
[----:B------:R-:W-:-:S03]  /*f260*/  DFMA R56, R38, R56, UR12 ;  /* 0x0000000c26387e2b */ /* 0x000fc60008000038 */
[----:B------:R-:W-:-:S05]  /*f270*/  DFMA R60, R62, R58, R60 ;  /* 0x0000003a3e3c722b */ /* 0x000fca000000003c */
[----:B------:R-:W-:-:S05]  /*f280*/  DFMA R56, R38, R56, 1 ;  /* 0x3ff000002638742b */ /* 0x000fca0000000038 */
[----:B------:R-:W-:-:S03]  /*f290*/  FFMA R37, RZ, 2.5625, R61 ;  /* 0x40240000ff257823 */ /* 0x000fc6000000003d */
[----:B------:R-:W-:Y:S02]  /*f2a0*/  DFMA R56, R38, R56, 1 ;  /* 0x3ff000002638742b */ /* 0x000fe40000000038 */
[----:B------:R-:W-:-:S08]  /*f2b0*/  FSETP.GT.AND P2, PT, |R37|, 1.469367938527859385e-39, PT ;  /* 0x001000002500780b */ /* 0x000fd00003f44200 */
        /* <DEDUP_REMOVED lines=8> */
[----:B------:R-:W-:Y:S01]  /*f340*/  FSEL R62, R38, RZ, P0 ;  /* 0x000000ff263e7208 */ /* 0x000fe20000000000 */
[----:B------:R-:W-:Y:S01]  /*f350*/  @!P1 IMAD.MOV.U32 R38, RZ, RZ, RZ ;  /* 0x000000ffff269224 */ /* 0x000fe200078e00ff */
[----:B------:R-:W-:-:S05]  /*f360*/  @!P1 SHF.R.S32.HI R5, RZ, 0x1, R5 ;  /* 0x00000001ff059819 */ /* 0x000fca0000011405 */
[----:B------:R-:W-:Y:S02]  /*f370*/  @!P1 IMAD.IADD R4, R4, 0x1, -R5 ;  /* 0x0000000104049824 */ /* 0x000fe400078e0a05 */
[----:B------:R-:W-:-:S03]  /*f380*/  @!P1 IMAD R5, R5, 0x100000, R57 ;  /* 0x0010000005059824 */ /* 0x000fc600078e0239 */
[----:B------:R-:W-:Y:S02]  /*f390*/  @!P1 LEA R39, R4, 0x3ff00000, 0x14 ;  /* 0x3ff0000004279811 */ /* 0x000fe400078ea0ff */
[----:B------:R-:W-:-:S06]  /*f3a0*/  @!P1 MOV R4, R56 ;  /* 0x0000003800049202 */ /* 0x000fcc0000000f00 */
[----:B------:R-:W-:-:S11]  /*f3b0*/  @!P1 DMUL R62, R4, R38 ;  /* 0x00000026043e9228 */ /* 0x000fd60000000000 */
.L_x_361:
[----:B------:R-:W-:Y:S05]  /*f3c0*/  BSYNC.RECONVERGENT B0 ;  /* 0x0000000000007941 */ /* 0x000fea0003800200 */
.L_x_360:
[----:B------:R-:W-:Y:S01]  /*f3d0*/  BSSY.RECONVERGENT B1, `(.L_x_362) ;  /* 0x000000b000017945 */ /* 0x000fe20003800200 */
[----:B------:R-:W-:-:S03]  /*f3e0*/  DADD R62, R62, 1 ;  /* 0x3ff000003e3e7429 */ /* 0x000fc60000000000 */
[----:B------:R-:W-:Y:S08]  /*f3f0*/  @P2 BRA P3, `(.L_x_363) ;  /* 0x0000000000202947 */ /* 0x000ff00001800000 */
[----:B------:R-:W-:Y:S01]  /*f400*/  IMAD.MOV.U32 R224, RZ, RZ, R48 ;  /* 0x000000ffffe07224 */ /* 0x000fe200078e0030 */
[----:B------:R-:W-:Y:S01]  /*f410*/  MOV R40, RZ ;  /* 0x000000ff00287202 */ /* 0x000fe20000000f00 */
[----:B------:R-:W-:Y:S01]  /*f420*/  IMAD.MOV.U32 R39, RZ, RZ, R49 ;  /* 0x000000ffff277224 */ /* 0x000fe200078e0031 */
[----:B------:R-:W-:Y:S01]  /*f430*/  MOV R38, 0xf460 ;  /* 0x0000f46000267802 */ /* 0x000fe20000000f00 */
[----:B------:R-:W-:-:S07]  /*f440*/  IMAD.MOV.U32 R37, RZ, RZ, 0x40240000 ;  /* 0x40240000ff257424 */ /* 0x000fce00078e00ff */
[----:B------:R-:W-:Y:S05]  /*f450*/  CALL.REL.NOINC `($__internal_3_$__cuda_sm20_div_rn_f64_full) ;  /* 0x000000c800f47944 */ /* 0x000fea0003c00000 */
[----:B------:R-:W-:Y:S02]  /*f460*/  IMAD.MOV.U32 R60, RZ, RZ, R40 ;  /* 0x000000ffff3c7224 */ /* 0x000fe400078e0028 */
[----:B------:R-:W-:-:S07]  /*f470*/  IMAD.MOV.U32 R61, RZ, RZ, R37 ;  /* 0x000000ffff3d7224 */ /* 0x000fce00078e0025 */
.L_x_363:
[----:B------:R-:W-:Y:S05]  /*f480*/  BSYNC.RECONVERGENT B1 ;  /* 0x0000000000017941 */ /* 0x000fea0003800200 */
.L_x_362:
        /* <DEDUP_REMOVED lines=44> */
[----:B------:R-:W-:-:S04]  /*f750*/  IMAD.MOV.U32 R58, RZ, RZ, R56 ;  /* 0x000000ffff3a7224 */ /* 0x000fc800078e0038 */
        /* <DEDUP_REMOVED lines=16> */
.L_x_365:
[----:B------:R-:W-:Y:S05]  /*f860*/  BSYNC.RECONVERGENT B0 ;  /* 0x0000000000007941 */ /* 0x000fea0003800200 */
.L_x_364:
[----:B------:R-:W-:Y:S01]  /*f870*/  DADD R68, R38, 1 ;  /* 0x3ff0000026447429 */ /* 0x000fe20000000000 */
[----:B------:R-:W-:Y:S01]  /*f880*/  BSSY.RECONVERGENT B1, `(.L_x_366) ;  /* 0x0000015000017945 */ /* 0x000fe20003800200 */
[----:B------:R-:W-:-:S04]  /*f890*/  MOV R38, 0x1 ;  /* 0x0000000100267802 */ /* 0x000fc80000000f00 */
        /* <DEDUP_REMOVED lines=16> */
[----:B------:R-:W-:-:S07]  /*f9a0*/  IMAD.MOV.U32 R224, RZ, RZ, RZ ;  /* 0x000000ffffe07224 */ /* 0x000fce00078e00ff */
[----:B------:R-:W-:Y:S05]  /*f9b0*/  CALL.REL.NOINC `($__internal_3_$__cuda_sm20_div_rn_f64_full) ;  /* 0x000000c4009c7944 */ /* 0x000fea0003c00000 */
[----:B------:R-:W-:-:S07]  /*f9c0*/  IMAD.MOV.U32 R41, RZ, RZ, R37 ;  /* 0x000000ffff297224 */ /* 0x000fce00078e0025 */
.L_x_367:
[----:B------:R-:W-:Y:S05]  /*f9d0*/  BSYNC.RECONVERGENT B1 ;  /* 0x0000000000017941 */ /* 0x000fea0003800200 */
.L_x_366:
[----:B------:R-:W0:Y:S01]  /*f9e0*/  MUFU.RCP64H R39, R63 ;  /* 0x0000003f00277308 */ /* 0x000e220000001800 */
[----:B------:R-:W-:Y:S01]  /*f9f0*/  IMAD.MOV.U32 R38, RZ, RZ, 0x1 ;  /* 0x00000001ff267424 */ /* 0x000fe200078e00ff */
[----:B------:R-:W-:Y:S01]  /*fa00*/  BSSY.RECONVERGENT B1, `(.L_x_368) ;  /* 0x0000015000017945 */ /* 0x000fe20003800200 */
[----:B------:R-:W-:-:S04]  /*fa10*/  DADD R82, R40, 20 ;  /* 0x4034000028527429 */ /* 0x000fc80000000000 */
        /* <DEDUP_REMOVED lines=12> */
[----:B------:R-:W-:Y:S01]  /*fae0*/  MOV R37, R63 ;  /* 0x0000003f00257202 */ /* 0x000fe20000000f00 */
[----:B------:R-:W-:Y:S01]  /*faf0*/  IMAD.MOV.U32 R224, RZ, RZ, RZ ;  /* 0x000000ffffe07224 */ /* 0x000fe200078e00ff */
[----:B------:R-:W-:Y:S01]  /*fb00*/  MOV R38, 0xfb30 ;  /* 0x0000fb3000267802 */ /* 0x000fe20000000f00 */
[----:B------:R-:W-:-:S07]  /*fb10*/  IMAD.MOV.U32 R39, RZ, RZ, 0x40690000 ;  /* 0x40690000ff277424 */ /* 0x000fce00078e00ff */
[----:B------:R-:W-:Y:S05]  /*fb20*/  CALL.REL.NOINC `($__internal_3_$__cuda_sm20_div_rn_f64_full) ;  /* 0x000000c400407944 */ /* 0x000fea0003c00000 */
[----:B------:R-:W-:Y:S01]  /*fb30*/  IMAD.MOV.U32 R38, RZ, RZ, R40 ;  /* 0x000000ffff267224 */ /* 0x000fe200078e0028 */
[----:B------:R-:W-:-:S07]  /*fb40*/  MOV R39, R37 ;  /* 0x0000002500277202 */ /* 0x000fce0000000f00 */
.L_x_369:
[----:B------:R-:W-:Y:S05]  /*fb50*/  BSYNC.RECONVERGENT B1 ;  /* 0x0000000000017941 */ /* 0x000fea0003800200 */
.L_x_368:
[----:B------:R-:W0:Y:S01]  /*fb60*/  MUFU.RCP64H R41, 7 ;  /* 0x401c000000297908 */ /* 0x000e220000001800 */
[----:B------:R-:W-:Y:S01]  /*fb70*/  IMAD.MOV.U32 R62, RZ, RZ, 0x0 ;  /* 0x00000000ff3e7424 */ /* 0x000fe200078e00ff */
[----:B------:R-:W-:Y:S01]  /*fb80*/  FSETP.GEU.AND P1, PT, |R7|, 6.5827683646048100446e-37, PT ;  /* 0x036000000700780b */ /* 0x000fe20003f2e200 */
[----:B------:R-:W-:Y:S01]  /*fb90*/  IMAD.MOV.U32 R63, RZ, RZ, 0x401c0000 ;  /* 0x401c0000ff3f7424 */ /* 0x000fe200078e00ff */
[----:B------:R-:W-:Y:S01]  /*fba0*/  DFMA R38, R64, 1102.5, R38 ;  /* 0x40913a004026782b */ /* 0x000fe20000000026 */
[----:B------:R-:W-:Y:S01]  /*fbb0*/  IMAD.MOV.U32 R40, RZ, RZ, 0x1 ;  /* 0x00000001ff287424 */ /* 0x000fe200078e00ff */
[----:B------:R-:W-:Y:S06]  /*fbc0*/  BSSY.RECONVERGENT B1, `(.L_x_370) ;  /* 0x0000014000017945 */ /* 0x000fec0003800200 */
[----:B------:R-:W-:-:S02]  /*fbd0*/  DADD R82, R82, R38 ;  /* 0x0000000052527229 */ /* 0x000fc40000000026 */
        /* <DEDUP_REMOVED lines=8> */
[----:B------:R-:W-:-:S05]  /*fc60*/  FFMA R37, RZ, 2.4375, R41 ;  /* 0x401c0000ff257823 */ /* 0x000fca0000000029 */
[----:B------:R-:W-:-:S13]  /*fc70*/  FSETP.GT.AND P0, PT, |R37|, 1.469367938527859385e-39, PT ;  /* 0x001000002500780b */ /* 0x000fda0003f04200 */
[----:B------:R-:W-:Y:S05]  /*fc80*/  @P0 BRA P1, `(.L_x_371) ;  /* 0x00000000001c0947 */ /* 0x000fea0000800000 */
[----:B------:R-:W-:Y:S01]  /*fc90*/  MOV R224, R6 ;  /* 0x0000000600e07202 */ /* 0x000fe20000000f00 */
[----:B------:R-:W-:Y:S01]  /*fca0*/  IMAD.MOV.U32 R39, RZ, RZ, R7 ;  /* 0x000000ffff277224 */ /* 0x000fe200078e0007 */
[----:B------:R-:W-:Y:S01]  /*fcb0*/  MOV R38, 0xfcf0 ;  /* 0x0000fcf000267802 */ /* 0x000fe20000000f00 */
[----:B------:R-:W-:Y:S02]  /*fcc0*/  IMAD.MOV.U32 R40, RZ, RZ, RZ ;  /* 0x000000ffff287224 */ /* 0x000fe400078e00ff */
[----:B------:R-:W-:-:S07]  /*fcd0*/  IMAD.MOV.U32 R37, RZ, RZ, 0x401c0000 ;  /* 0x401c0000ff257424 */ /* 0x000fce00078e00ff */
[----:B------:R-:W-:Y:S05]  /*fce0*/  CALL.REL.NOINC `($__internal_3_$__cuda_sm20_div_rn_f64_full) ;  /* 0x000000c000d07944 */ /* 0x000fea0003c00000 */
[----:B------:R-:W-:-:S07]  /*fcf0*/  MOV R41, R37 ;  /* 0x0000002500297202 */ /* 0x000fce0000000f00 */
.L_x_371:
[----:B------:R-:W-:Y:S05]  /*fd00*/  BSYNC.RECONVERGENT B1 ;  /* 0x0000000000017941 */ /* 0x000fea0003800200 */
.L_x_370:
        /* <DEDUP_REMOVED lines=53> */
[----:B------:R-:W-:-:S05]  /*10060*/  @!P1 SHF.R.S32.HI R7, RZ, 0x1, R7 ;  /* 0x00000001ff079819 */ /* 0x000fca0000011407 */
[----:B------:R-:W-:Y:S01]  /*10070*/  @!P1 IMAD.IADD R6, R6, 0x1, -R7 ;  /* 0x0000000106069824 */ /* 0x000fe200078e0a07 */
[----:B------:R-:W-:-:S04]  /*10080*/  @!P1 LEA R7, R7, R63, 0x14 ;  /* 0x0000003f07079211 */ /* 0x000fc800078ea0ff */
[----:B------:R-:W-:Y:S01]  /*10090*/  @!P1 LEA R41, R6, 0x3ff00000, 0x14 ;  /* 0x3ff0000006299811 */ /* 0x000fe200078ea0ff */
[----:B------:R-:W-:-:S06]  /*100a0*/  @!P1 IMAD.MOV.U32 R6, RZ, RZ, R62 ;  /* 0x000000ffff069224 */ /* 0x000fcc00078e003e */
[----:B------:R-:W-:-:S11]  /*100b0*/  @!P1 DMUL R38, R6, R40 ;  /* 0x0000002806269228 */ /* 0x000fd60000000000 */
.L_x_373:
[----:B------:R-:W-:Y:S05]  /*100c0*/  BSYNC.RECONVERGENT B0 ;  /* 0x0000000000007941 */ /* 0x000fea0003800200 */
.L_x_372:
        /* <DEDUP_REMOVED lines=20> */
[----:B------:R-:W-:Y:S02]  /*10210*/  IMAD.MOV.U32 R224, RZ, RZ, -0x28f5c28f ;  /* 0xd70a3d71ffe07424 */ /* 0x000fe400078e00ff */
[----:B------:R-:W-:-:S07]  /*10220*/  IMAD.MOV.U32 R39, RZ, RZ, 0x3fe570a3 ;  /* 0x3fe570a3ff277424 */ /* 0x000fce00078e00ff */
[----:B------:R-:W-:Y:S05]  /*10230*/  CALL.REL.NOINC `($__internal_3_$__cuda_sm20_div_rn_f64_full) ;  /* 0x000000bc007c7944 */ /* 0x000fea0003c00000 */
[----:B------:R-:W-:Y:S01]  /*10240*/  MOV R6, R40 ;  /* 0x0000002800067202 */ /* 0x000fe20000000f00 */
[----:B------:R-:W-:-:S07]  /*10250*/  IMAD.MOV.U32 R7, RZ, RZ, R37 ;  /* 0x000000ffff077224 */ /* 0x000fce00078e0025 */
.L_x_375:
[----:B------:R-:W-:Y:S05]  /*10260*/  BSYNC.RECONVERGENT B1 ;  /* 0x0000000000017941 */ /* 0x000fea0003800200 */
.L_x_374:
        /* <DEDUP_REMOVED lines=8> */
.L_x_376:
[----:B------:R-:W0:Y:S01]  /*102f0*/  MUFU.RCP64H R65, -170 ;  /* 0xc065400000417908 */ /* 0x000e220000001800 */
[----:B------:R-:W-:Y:S01]  /*10300*/  MOV R68, 0x0 ;  /* 0x0000000000447802 */ /* 0x000fe20000000f00 */
        /* <DEDUP_REMOVED lines=19> */
[----:B------:R-:W-:Y:S01]  /*10440*/  @!P0 IMAD.MOV.U32 R38, RZ, RZ, 0x0 ;  /* 0x00000000ff268424 */ /* 0x000fe200078e00ff */
[----:B------:R-:W-:-:S07]  /*10450*/  @!P0 MOV R39, 0x7ff00000 ;  /* 0x7ff0000000278802 */ /* 0x000fce0000000f00 */
.L_x_378:
[----:B------:R-:W-:Y:S05]  /*10460*/  BSYNC.RECONVERGENT B0 ;  /* 0x0000000000007941 */ /* 0x000fea0003800200 */
.L_x_377:
[----:B------:R-:W-:Y:S01]  /*10470*/  DMUL R40, R64, R38 ;  /* 0x0000002640287228 */ /* 0x000fe20000000000 */
[----:B------:R-:W-:Y:S01]  /*10480*/  FSETP.GEU.AND P1, PT, |R39|, 6.5827683646048100446e-37, PT ;  /* 0x036000002700780b */ /* 0x000fe20003f2e200 */
[----:B------:R-:W-:Y:S01]  /*10490*/  BSSY.RECONVERGENT B1, `(.L_x_379) ;  /* 0x000000d000017945 */ /* 0x000fe20003800200 */
[----:B------:R-:W-:-:S05]  /*104a0*/  DSETP.NEU.AND P4, PT, R62, 1, PT ;  /* 0x3ff000003e00742a */ /* 0x000fca0003f8d000 */
[----:B------:R-:W-:-:S08]  /*104b0*/  DFMA R66, R40, 170, R38 ;  /* 0x406540002842782b */ /* 0x000fd00000000026 */
[----:B------:R-:W-:-:S10]  /*104c0*/  DFMA R40, R64, R66, R40 ;  /* 0x000000424028722b */ /* 0x000fd40000000028 */
[----:B------:R-:W-:-:S05]  /*104d0*/  FFMA R37, RZ, -3.58203125, R41 ;  /* 0xc0654000ff257823 */ /* 0x000fca0000000029 */
[----:B------:R-:W-:-:S13]  /*104e0*/  FSETP.GT.AND P0, PT, |R37|, 1.469367938527859385e-39, PT ;  /* 0x001000002500780b */ /* 0x000fda0003f04200 */
[----:B------:R-:W-:Y:S05]  /*104f0*/  @P0 BRA P1, `(.L_x_380) ;  /* 0x0000000000180947 */ /* 0x000fea0000800000 */
[----:B------:R-:W-:Y:S01]  /*10500*/  IMAD.MOV.U32 R224, RZ, RZ, R38 ;  /* 0x000000ffffe07224 */ /* 0x000fe200078e0026 */
[----:B------:R-:W-:Y:S01]  /*10510*/  MOV R38, 0x10550 ;  /* 0x0001055000267802 */ /* 0x000fe20000000f00 */
[----:B------:R-:W-:Y:S02]  /*10520*/  IMAD.MOV.U32 R40, RZ, RZ, RZ ;  /* 0x000000ffff287224 */ /* 0x000fe400078e00ff */
[----:B------:R-:W-:-:S07]  /*10530*/  IMAD.MOV.U32 R37, RZ, RZ, -0x3f9ac000 ;  /* 0xc0654000ff257424 */ /* 0x000fce00078e00ff */
[----:B------:R-:W-:Y:S05]  /*10540*/  CALL.REL.NOINC `($__internal_3_$__cuda_sm20_div_rn_f64_full) ;  /* 0x000000b800b87944 */ /* 0x000fea0003c00000 */
[----:B------:R-:W-:-:S07]  /*10550*/  MOV R41, R37 ;  /* 0x0000002500297202 */ /* 0x000fce0000000f00 */
.L_x_380:
[----:B------:R-:W-:Y:S05]  /*10560*/  BSYNC.RECONVERGENT B1 ;  /* 0x0000000000017941 */ /* 0x000fea0003800200 */
.L_x_379:
[----:B------:R-:W-:Y:S01]  /*10570*/  FSEL R38, R40, 1.965770378329291528e-24, P4 ;  /* 0x1818181828267808 */ /* 0x000fe20002000000 */
[----:B------:R-:W-:Y:S01]  /*10580*/  IMAD.MOV.U32 R64, RZ, RZ, 0x652b82fe ;  /* 0x652b82feff407424 */ /* 0x000fe200078e00ff */
[----:B------:R-:W-:Y:S01]  /*10590*/  FSEL R39, R41, -0.96911764144897460938, P4 ;  /* 0xbf78181829277808 */ /* 0x000fe20002000000 */
[----:B------:R-:W-:Y:S01]  /*105a0*/  IMAD.MOV.U32 R65, RZ, RZ, 0x3ff71547 ;  /* 0x3ff71547ff417424 */ /* 0x000fe200078e00ff */
[----:B------:R-:W-:Y:S01]  /*105b0*/  UMOV UR12, 0xfefa39ef ;  /* 0xfefa39ef000c7882 */ /* 0x000fe20000000000 */
[----:B------:R-:W-:Y:S01]  /*105c0*/  UMOV UR13, 0x3fe62e42 ;  /* 0x3fe62e42000d7882 */ /* 0x000fe20000000000 */
[----:B------:R-:W0:Y:S01]  /*105d0*/  MUFU.RCP64H R67, 10 ;  /* 0x4024000000437908 */ /* 0x000e220000001800 */
[----:B------:R-:W-:Y:S01]  /*105e0*/  IMAD.MOV.U32 R68, RZ, RZ, 0x0 ;  /* 0x00000000ff447424 */ /* 0x000fe200078e00ff */
[----:B------:R-:W-:Y:S01]  /*105f0*/  DADD R224, -R2, 25 ;  /* 0x4039000002e07429 */ /* 0x000fe20000000100 */
[----:B------:R-:W-:Y:S01]  /*10600*/  IMAD.MOV.U32 R69, RZ, RZ, 0x40240000 ;  /* 0x40240000ff457424 */ /* 0x000fe200078e00ff */
[----:B------:R-:W-:Y:S01]  /*10610*/  DFMA R64, R38, R64, 6.75539944105574400000e+15 ;  /* 0x433800002640742b */ /* 0x000fe20000000040 */
[----:B------:R-:W-:Y:S01]  /*10620*/  IMAD.MOV.U32 R66, RZ, RZ, 0x1 ;  /* 0x00000001ff427424 */ /* 0x000fe200078e00ff */
[----:B------:R-:W-:Y:S01]  /*10630*/  FSETP.GEU.AND P0, PT, |R39|, 4.1917929649353027344, PT ;  /* 0x4086232b2700780b */ /* 0x000fe20003f0e200 */
[----:B------:R-:W-:Y:S05]  /*10640*/  BSSY.RECONVERGENT B0, `(.L_x_381) ;  /* 0x0000040000007945 */ /* 0x000fea0003800200 */
        /* <DEDUP_REMOVED lines=55> */
[----:B------:R-:W-:Y:S02]  /*109c0*/  @!P1 MOV R38, R66 ;  /* 0x0000004200269202 */ /* 0x000fe40000000f00 */
[----:B------:R-:W-:Y:S02]  /*109d0*/  @!P1 SHF.R.S32.HI R37, RZ, 0x1, R37 ;  /* 0x00000001ff259819 */ /* 0x000fe40000011425 */
[----:B------:R-:W-:-:S03]  /*109e0*/  FSEL R63, R63, RZ, P0 ;  /* 0x000000ff3f3f7208 */ /* 0x000fc60000000000 */
[----:B------:R-:W-:Y:S02]  /*109f0*/  @!P1 IMAD.IADD R64, R64, 0x1, -R37 ;  /* 0x0000000140409824 */ /* 0x000fe400078e0a25 */
[----:B------:R-:W-:-:S03]  /*10a00*/  @!P1 IMAD R39, R37, 0x100000, R67 ;  /* 0x0010000025279824 */ /* 0x000fc600078e0243 */
[----:B------:R-:W-:Y:S01]  /*10a10*/  @!P1 LEA R65, R64, 0x3ff00000, 0x14 ;  /* 0x3ff0000040419811 */ /* 0x000fe200078ea0ff */
[----:B------:R-:W-:-:S06]  /*10a20*/  @!P1 IMAD.MOV.U32 R64, RZ, RZ, RZ ;  /* 0x000000ffff409224 */ /* 0x000fcc00078e00ff */
[----:B------:R-:W-:-:S11]  /*10a30*/  @!P1 DMUL R62, R38, R64 ;  /* 0x00000040263e9228 */ /* 0x000fd60000000000 */
.L_x_382:
[----:B------:R-:W-:Y:S05]  /*10a40*/  BSYNC.RECONVERGENT B0 ;  /* 0x0000000000007941 */ /* 0x000fea0003800200 */
.L_x_381:
[----:B------:R-:W-:Y:S04]  /*10a50*/  BSSY.RECONVERGENT B1, `(.L_x_383) ;  /* 0x0000008000017945 */ /* 0x000fe80003800200 */
[----:B------:R-:W-:Y:S05]  /*10a60*/  @P2 BRA P3, `(.L_x_384) ;  /* 0x0000000000182947 */ /* 0x000fea0001800000 */
[----:B------:R-:W-:Y:S01]  /*10a70*/  IMAD.MOV.U32 R39, RZ, RZ, R225 ;  /* 0x000000ffff277224 */ /* 0x000fe200078e00e1 */
[----:B------:R-:W-:Y:S01]  /*10a80*/  MOV R37, 0x40240000 ;  /* 0x4024000000257802 */ /* 0x000fe20000000f00 */
[----:B------:R-:W-:Y:S01]  /*10a90*/  IMAD.MOV.U32 R40, RZ, RZ, RZ ;  /* 0x000000ffff287224 */ /* 0x000fe200078e00ff */
[----:B------:R-:W-:-:S07]  /*10aa0*/  MOV R38, 0x10ac0 ;  /* 0x00010ac000267802 */ /* 0x000fce0000000f00 */
[----:B------:R-:W-:Y:S05]  /*10ab0*/  CALL.REL.NOINC `($__internal_3_$__cuda_sm20_div_rn_f64_full) ;  /* 0x000000b4005c7944 */ /* 0x000fea0003c00000 */
[----:B------:R-:W-:-:S07]  /*10ac0*/  IMAD.MOV.U32 R41, RZ, RZ, R37 ;  /* 0x000000ffff297224 */ /* 0x000fce00078e0025 */
.L_x_384:
[----:B------:R-:W-:Y:S05]  /*10ad0*/  BSYNC.RECONVERGENT B1 ;  /* 0x0000000000017941 */ /* 0x000fea0003800200 */
.L_x_383:
        /* <DEDUP_REMOVED lines=59> */
.L_x_386:
[----:B------:R-:W-:Y:S05]  /*10e90*/  BSYNC.RECONVERGENT B0 ;  /* 0x0000000000007941 */ /* 0x000fea0003800200 */
.L_x_385:
        /* <DEDUP_REMOVED lines=14> */
.L_x_388:
[----:B------:R-:W-:Y:S05]  /*10f80*/  BSYNC.RECONVERGENT B0 ;  /* 0x0000000000007941 */ /* 0x000fea0003800200 */
.L_x_387:
[----:B------:R-:W-:Y:S01]  /*10f90*/  DADD R40, R58, 1 ;  /* 0x3ff000003a287429 */ /* 0x000fe20000000000 */
[----:B------:R-:W-:Y:S01]  /*10fa0*/  IMAD.MOV.U32 R4, RZ, RZ, 0x1 ;  /* 0x00000001ff047424 */ /* 0x000fe200078e00ff */
[----:B------:R-:W-:Y:S04]  /*10fb0*/  BSSY.RECONVERGENT B1, `(.L_x_389) ;  /* 0x0000015000017945 */ /* 0x000fe80003800200 */
        /* <DEDUP_REMOVED lines=11> */
[----:B------:R-:W-:-:S12]  /*11070*/  DADD R4, R64, 1 ;  /* 0x3ff0000040047429 */ /* 0x000fd80000000000 */
[----:B------:R-:W-:Y:S05]  /*11080*/  @P0 BRA `(.L_x_390) ;  /* 0x00000000001c0947 */ /* 0x000fea0003800000 */
[----:B------:R-:W-:Y:S01]  /*11090*/  MOV R37, R41 ;  /* 0x0000002900257202 */ /* 0x000fe20000000f00 */
[----:B------:R-:W-:Y:S01]  /*110a0*/  IMAD.MOV.U32 R224, RZ, RZ, RZ ;  /* 0x000000ffffe07224 */ /* 0x000fe200078e00ff */
[----:B------:R-:W-:Y:S01]  /*110b0*/  MOV R38, 0x110e0 ;  /* 0x000110e000267802 */ /* 0x000fe20000000f00 */
[----:B------:R-:W-:-:S07]  /*110c0*/  IMAD.MOV.U32 R39, RZ, RZ, 0x40300000 ;  /* 0x40300000ff277424 */ /* 0x000fce00078e00ff */
[----:B------:R-:W-:Y:S05]  /*110d0*/  CALL.REL.NOINC `($__internal_3_$__cuda_sm20_div_rn_f64_full) ;  /* 0x000000ac00d47944 */ /* 0x000fea0003c00000 */
[----:B------:R-:W-:Y:S01]  /*110e0*/  IMAD.MOV.U32 R80, RZ, RZ, R40 ;  /* 0x000000ffff507224 */ /* 0x000fe200078e0028 */
[----:B------:R-:W-:-:S07]  /*110f0*/  MOV R81, R37 ;  /* 0x0000002500517202 */ /* 0x000fce0000000f00 */
.L_x_390:
[----:B------:R-:W-:Y:S05]  /*11100*/  BSYNC.RECONVERGENT B1 ;  /* 0x0000000000017941 */ /* 0x000fea0003800200 */
.L_x_389:
[----:B------:R-:W0:Y:S01]  /*11110*/  MUFU.RCP64H R39, R5 ;  /* 0x0000000500277308 */ /* 0x000e220000001800 */
[----:B------:R-:W-:Y:S01]  /*11120*/  IMAD.MOV.U32 R38, RZ, RZ, 0x1 ;  /* 0x00000001ff267424 */ /* 0x000fe200078e00ff */
[----:B------:R-:W-:Y:S05]  /*11130*/  BSSY.RECONVERGENT B1, `(.L_x_391) ;  /* 0x0000013000017945 */ /* 0x000fea0003800200 */
        /* <DEDUP_REMOVED lines=12> */
[----:B------:R-:W-:Y:S01]  /*11200*/  MOV R224, RZ ;  /* 0x000000ff00e07202 */ /* 0x000fe20000000f00 */
[----:B------:R-:W-:Y:S01]  /*11210*/  IMAD.MOV.U32 R37, RZ, RZ, R5 ;  /* 0x000000ffff257224 */ /* 0x000fe200078e0005 */
[----:B------:R-:W-:Y:S01]  /*11220*/  MOV R38, 0x11250 ;  /* 0x0001125000267802 */ /* 0x000fe20000000f00 */
[----:B------:R-:W-:-:S07]  /*11230*/  IMAD.MOV.U32 R39, RZ, RZ, 0x403f0000 ;  /* 0x403f0000ff277424 */ /* 0x000fce00078e00ff */
[----:B------:R-:W-:Y:S05]  /*11240*/  CALL.REL.NOINC `($__internal_3_$__cuda_sm20_div_rn_f64_full) ;  /* 0x000000ac00787944 */ /* 0x000fea0003c00000 */
[----:B------:R-:W-:-:S07]  /*11250*/  IMAD.MOV.U32 R41, RZ, RZ, R37 ;  /* 0x000000ffff297224 */ /* 0x000fce00078e0025 */
.L_x_392:
[----:B------:R-:W-:Y:S05]  /*11260*/  BSYNC.RECONVERGENT B1 ;  /* 0x0000000000017941 */ /* 0x000fea0003800200 */
.L_x_391:
[----:B------:R-:W0:Y:S01]  /*11270*/  MUFU.RCP64H R5, 50 ;  /* 0x4049000000057908 */ /* 0x000e220000001800 */
[----:B------:R-:W-:Y:S01]  /*11280*/  IMAD.MOV.U32 R56, RZ, RZ, 0x0 ;  /* 0x00000000ff387424 */ /* 0x000fe200078e00ff */
[----:B------:R-:W-:Y:S01]  /*11290*/  MOV R57, 0x40490000 ;  /* 0x4049000000397802 */ /* 0x000fe20000000f00 */
[----:B------:R-:W-:Y:S01]  /*112a0*/  IMAD.MOV.U32 R4, RZ, RZ, 0x1 ;  /* 0x00000001ff047424 */ /* 0x000fe200078e00ff */
[----:B------:R-:W-:Y:S01]  /*112b0*/  FSETP.GEU.AND P1, PT, |R223|, 6.5827683646048100446e-37, PT ;  /* 0x03600000df00780b */ /* 0x000fe20003f2e200 */
[----:B------:R-:W-:Y:S01]  /*112c0*/  DFMA R40, R62, 600, R40 ;  /* 0x4082c0003e28782b */ /* 0x000fe20000000028 */
[----:B------:R-:W-:Y:S07]  /*112d0*/  BSSY.RECONVERGENT B1, `(.L_x_393) ;  /* 0x0000015000017945 */ /* 0x000fee0003800200 */
        /* <DEDUP_REMOVED lines=9> */
[----:B------:R-:W-:-:S05]  /*11370*/  FFMA R37, RZ, 3.140625, R5 ;  /* 0x40490000ff257823 */ /* 0x000fca0000000005 */
        /* <DEDUP_REMOVED lines=10> */
.L_x_394:
[----:B------:R-:W-:Y:S05]  /*11420*/  BSYNC.RECONVERGENT B1 ;  /* 0x0000000000017941 */ /* 0x000fea0003800200 */
.L_x_393:
[----:B------:R-:W-:Y:S01]  /*11430*/  DADD R40, -RZ, |R4| ;  /* 0x00000000ff287229 */ /* 0x000fe20000000504 */
[----:B------:R-:W-:Y:S01]  /*11440*/  BSSY.RECONVERGENT B0, `(.L_x_395) ;  /* 0x0000005000007945 */ /* 0x000fe20003800200 */
[----:B------:R-:W-:Y:S02]  /*11450*/  MOV R39, 0x40000000 ;  /* 0x4000000000277802 */ /* 0x000fe40000000f00 */
[----:B------:R-:W-:-:S06]  /*11460*/  MOV R38, 0x11490 ;  /* 0x0001149000267802 */ /* 0x000fcc0000000f00 */
[----:B------:R-:W-:-:S07]  /*11470*/  IMAD.MOV.U32 R37, RZ, RZ, R41 ;  /* 0x000000ffff257224 */ /* 0x000fce00078e0029 */
[----:B------:R-:W-:Y:S05]  /*11480*/  CALL.REL.NOINC `($_Z12computeStatePdS_idS_iS_ii$__internal_accurate_pow) ;  /* 0x000000b400247944 */ /* 0x000fea0003c00000 */
[----:B------:R-:W-:Y:S05]  /*11490*/  BSYNC.RECONVERGENT B0 ;  /* 0x0000000000007941 */ /* 0x000fea0003800200 */
.L_x_395:
[C---:B------:R-:W-:Y:S01]  /*114a0*/  DADD R38, R4.reuse, 2 ;  /* 0x4000000004267429 */ /* 0x040fe20000000000 */
[----:B------:R-:W-:Y:S01]  /*114b0*/  BSSY.RECONVERGENT B0, `(.L_x_396) ;  /* 0x0000011000007945 */ /* 0x000fe20003800200 */
[----:B------:R-:W-:-:S08]  /*114c0*/  DSETP.NEU.AND P0, PT, R4, RZ, PT ;  /* 0x000000ff0400722a */ /* 0x000fd00003f0d000 */
[----:B------:R-:W-:Y:S02]  /*114d0*/  LOP3.LUT R38, R39, 0x7ff00000, RZ, 0xc0, !PT ;  /* 0x7ff0000027267812 */ /* 0x000fe400078ec0ff */
[----:B------:R-:W-:Y:S02]  /*114e0*/  FSEL R39, R41, RZ, P0 ;  /* 0x000000ff29277208 */ /* 0x000fe40000000000 */
[----:B------:R-:W-:Y:S02]  /*114f0*/  ISETP.NE.AND P1, PT, R38, 0x7ff00000, PT ;  /* 0x7ff000002600780c */ /* 0x000fe40003f25270 */
[----:B------:R-:W-:Y:S01]  /*11500*/  FSEL R38, R224, RZ, P0 ;  /* 0x000000ffe0267208 */ /* 0x000fe20000000000 */
[----:B------:R-:W-:-:S04]  /*11510*/  IMAD.MOV.U32 R79, RZ, RZ, R39 ;  /* 0x000000ffff4f7224 */ /* 0x000fc800078e0027 */
[----:B------:R-:W-:-:S06]  /*11520*/  IMAD.MOV.U32 R78, RZ, RZ, R38 ;  /* 0x000000ffff4e7224 */ /* 0x000fcc00078e0026 */
[----:B------:R-:W-:Y:S05]  /*11530*/  @P1 BRA `(.L_x_397) ;  /* 0x0000000000201947 */ /* 0x000fea0003800000 */
[----:B------:R-:W-:-:S14]  /*11540*/  DSETP.NAN.AND P0, PT, R4, R4, PT ;  /* 0x000000040400722a */ /* 0x000fdc0003f08000 */
[----:B------:R-:W-:Y:S01]  /*11550*/  @P0 DADD R78, R4, 2 ;  /* 0x40000000044e0429 */ /* 0x000fe20000000000 */
[----:B------:R-:W-:Y:S10]  /*11560*/  @P0 BRA `(.L_x_397) ;  /* 0x0000000000140947 */ /* 0x000ff40003800000 */
[----:B------:R-:W-:Y:S01]  /*11570*/  DSETP.NEU.AND P0, PT, |R4|, +INF , PT ;  /* 0x7ff000000400742a */ /* 0x000fe20003f0d200 */
[----:B------:R-:W-:Y:S01]  /*11580*/  MOV R78, R38 ;  /* 0x00000026004e7202 */ /* 0x000fe20000000f00 */
[----:B------:R-:W-:-:S12]  /*11590*/  IMAD.MOV.U32 R79, RZ, RZ, R39 ;  /* 0x000000ffff4f7224 */ /* 0x000fd800078e0027 */
[----:B------:R-:W-:Y:S02]  /*115a0*/  @!P0 IMAD.MOV.U32 R78, RZ, RZ, 0x0 ;  /* 0x00000000ff4e8424 */ /* 0x000fe400078e00ff */
[----:B------:R-:W-:-:S07]  /*115b0*/  @!P0 IMAD.MOV.U32 R79, RZ, RZ, 0x7ff00000 ;  /* 0x7ff00000ff4f8424 */ /* 0x000fce00078e00ff */
.L_x_397:
[----:B------:R-:W-:Y:S05]  /*115c0*/  BSYNC.RECONVERGENT B0 ;  /* 0x0000000000007941 */ /* 0x000fea0003800200 */
.L_x_396:
[----:B------:R-:W-:Y:S04]  /*115d0*/  BSSY.RECONVERGENT B0, `(.L_x_398) ;  /* 0x0000008000007945 */ /* 0x000fe80003800200 */
[----:B------:R-:W-:Y:S05]  /*115e0*/  @P1 BRA `(.L_x_399) ;  /* 0x0000000000181947 */ /* 0x000fea0003800000 */
[----:B------:R-:W-:-:S14]  /*115f0*/  DSETP.NAN.AND P0, PT, R4, R4, PT ;  /* 0x000000040400722a */ /* 0x000fdc0003f08000 */
[----:B------:R-:W-:Y:S01]  /*11600*/  @P0 DADD R38, R4, 2 ;  /* 0x4000000004260429 */ /* 0x000fe20000000000 */
[----:B------:R-:W-:Y:S10]  /*11610*/  @P0 BRA `(.L_x_399) ;  /* 0x00000000000c0947 */ /* 0x000ff40003800000 */
[----:B------:R-:W-:-:S14]  /*11620*/  DSETP.NEU.AND P0, PT, |R4|, +INF , PT ;  /* 0x7ff000000400742a */ /* 0x000fdc0003f0d200 */
[----:B------:R-:W-:Y:S01]  /*11630*/  @!P0 MOV R38, 0x0 ;  /* 0x0000000000268802 */ /* 0x000fe20000000f00 */
[----:B------:R-:W-:-:S07]  /*11640*/  @!P0 IMAD.MOV.U32 R39, RZ, RZ, 0x7ff00000 ;  /* 0x7ff00000ff278424 */ /* 0x000fce00078e00ff */
.L_x_399:
[----:B------:R-:W-:Y:S05]  /*11650*/  BSYNC.RECONVERGENT B0 ;  /* 0x0000000000007941 */ /* 0x000fea0003800200 */
.L_x_398:
[----:B------:R-:W-:Y:S01]  /*11660*/  DADD R58, R38, 1 ;  /* 0x3ff00000263a7429 */ /* 0x000fe20000000000 */
[----:B------:R-:W-:Y:S01]  /*11670*/  BSSY.RECONVERGENT B1, `(.L_x_400) ;  /* 0x0000017000017945 */ /* 0x000fe20003800200 */
[----:B------:R-:W-:Y:S01]  /*11680*/  IMAD.MOV.U32 R38, RZ, RZ, 0x1 ;  /* 0x00000001ff267424 */ /* 0x000fe200078e00ff */
[----:B------:R-:W-:-:S03]  /*11690*/  DSETP.NEU.AND P4, PT, R4, 1, PT ;  /* 0x3ff000000400742a */ /* 0x000fc60003f8d000 */
        /* <DEDUP_REMOVED lines=20> */
.L_x_401:
[----:B------:R-:W-:Y:S05]  /*117e0*/  BSYNC.RECONVERGENT B1 ;  /* 0x0000000000017941 */ /* 0x000fea0003800200 */
.L_x_400:
[----:B------:R-:W0:Y:S01]  /*117f0*/  MUFU.RCP64H R41, 6 ;  /* 0x4018000000297908 */ /* 0x000e220000001800 */
[----:B------:R-:W-:Y:S01]  /*11800*/  IMAD.MOV.U32 R58, RZ, RZ, 0x0 ;  /* 0x00000000ff3a7424 */ /* 0x000fe200078e00ff */
[----:B------:R-:W-:Y:S01]  /*11810*/  DADD R224, -R2, 20 ;  /* 0x4034000002e07429 */ /* 0x000fe20000000100 */
[----:B------:R-:W-:Y:S01]  /*11820*/  IMAD.MOV.U32 R59, RZ, RZ, 0x40180000 ;  /* 0x40180000ff3b7424 */ /* 0x000fe200078e00ff */
[----:B------:R-:W-:Y:S01]  /*11830*/  DADD R38, R38, 2 ;  /* 0x4000000026267429 */ /* 0x000fe20000000000 */
[----:B------:R-:W-:Y:S01]  /*11840*/  IMAD.MOV.U32 R40, RZ, RZ, 0x1 ;  /* 0x00000001ff287424 */ /* 0x000fe200078e00ff */
[----:B------:R-:W-:Y:S06]  /*11850*/  BSSY.RECONVERGENT B1, `(.L_x_402) ;  /* 0x0000015000017945 */ /* 0x000fec0003800200 */
[----:B------:R-:W-:-:S02]  /*11860*/  FSETP.GEU.AND P1, PT, |R225|, 6.5827683646048100446e-37, PT ;  /* 0x03600000e100780b */ /* 0x000fc40003f2e200 */
[----:B------:R-:W-:Y:S02]  /*11870*/  FSEL R76, R38, RZ, P4 ;  /* 0x000000ff264c7208 */ /* 0x000fe40002000000 */
[----:B------:R-:W-:Y:S01]  /*11880*/  FSEL R77, R39, 3.078125, P4 ;  /* 0x40450000274d7808 */ /* 0x000fe20002000000 */
        /* <DEDUP_REMOVED lines=8> */
[----:B------:R-:W-:-:S05]  /*11910*/  FFMA R37, RZ, 2.375, R41 ;  /* 0x40180000ff257823 */ /* 0x000fca0000000029 */
[----:B------:R-:W-:-:S13]  /*11920*/  FSETP.GT.AND P0, PT, |R37|, 1.469367938527859385e-39, PT ;  /* 0x001000002500780b */ /* 0x000fda0003f04200 */
[----:B------:R-:W-:Y:S05]  /*11930*/  @P0 BRA P1, `(.L_x_403) ;  /* 0x0000000000180947 */ /* 0x000fea0000800000 */
[----:B------:R-:W-:Y:S01]  /*11940*/  MOV R39, R225 ;  /* 0x000000e100277202 */ /* 0x000fe20000000f00 */
[----:B------:R-:W-:Y:S01]  /*11950*/  IMAD.MOV.U32 R40, RZ, RZ, RZ ;  /* 0x000000ffff287224 */ /* 0x000fe200078e00ff */
[----:B------:R-:W-:Y:S01]  /*11960*/  MOV R38, 0x11990 ;  /* 0x0001199000267802 */ /* 0x000fe20000000f00 */
[----:B------:R-:W-:-:S07]  /*11970*/  IMAD.MOV.U32 R37, RZ, RZ, 0x40180000 ;  /* 0x40180000ff257424 */ /* 0x000fce00078e00ff */
[----:B------:R-:W-:Y:S05]  /*11980*/  CALL.REL.NOINC `($__internal_3_$__cuda_sm20_div_rn_f64_full) ;  /* 0x000000a400a87944 */ /* 0x000fea0003c00000 */
[----:B------:R-:W-:-:S07]  /*11990*/  IMAD.MOV.U32 R41, RZ, RZ, R37 ;  /* 0x000000ffff297224 */ /* 0x000fce00078e0025 */
.L_x_403:
[----:B------:R-:W-:Y:S05]  /*119a0*/  BSYNC.RECONVERGENT B1 ;  /* 0x0000000000017941 */ /* 0x000fea0003800200 */
.L_x_402:
        /* <DEDUP_REMOVED lines=45> */
[----:B------:R-:W-:Y:S01]  /*11c80*/  LEA R75, R38, R61, 0x14 ;  /* 0x0000003d264b7211 */ /* 0x000fe200078ea0ff */
[----:B------:R-:W-:Y:S01]  /*11c90*/  IMAD.MOV.U32 R74, RZ, RZ, R60 ;  /* 0x000000ffff4a7224 */ /* 0x000fe200078e003c */
[----:B------:R-:W-:Y:S08]  /*11ca0*/  @!P0 BRA `(.L_x_405) ;  /* 0x0000000000348947 */ /* 0x000ff00003800000 */
        /* <DEDUP_REMOVED lines=8> */
[----:B------:R-:W-:Y:S02]  /*11d30*/  @!P1 IMAD.IADD R38, R38, 0x1, -R37 ;  /* 0x0000000126269824 */ /* 0x000fe400078e0a25 */
[----:B------:R-:W-:-:S03]  /*11d40*/  @!P1 IMAD R39, R37, 0x100000, R61 ;  /* 0x0010000025279824 */ /* 0x000fc600078e023d */
[----:B------:R-:W-:Y:S02]  /*11d50*/  @!P1 LEA R41, R38, 0x3ff00000, 0x14 ;  /* 0x3ff0000026299811 */ /* 0x000fe400078ea0ff */
[----:B------:R-:W-:-:S06]  /*11d60*/  @!P1 MOV R38, R60 ;  /* 0x0000003c00269202 */ /* 0x000fcc0000000f00 */
[----:B------:R-:W-:-:S11]  /*11d70*/  @!P1 DMUL R74, R38, R40 ;  /* 0x00000028264a9228 */ /* 0x000fd60000000000 */
.L_x_405:
[----:B------:R-:W-:Y:S05]  /*11d80*/  BSYNC.RECONVERGENT B0 ;  /* 0x0000000000007941 */ /* 0x000fea0003800200 */
.L_x_404:
[----:B------:R-:W-:Y:S01]  /*11d90*/  DADD R74, R74, 1 ;  /* 0x3ff000004a4a7429 */ /* 0x000fe20000000000 */
[----:B------:R-:W-:Y:S01]  /*11da0*/  BSSY.RECONVERGENT B0, `(.L_x_406) ;  /* 0x0000006000007945 */ /* 0x000fe20003800200 */
[----:B------:R-:W-:Y:S01]  /*11db0*/  IMAD.MOV.U32 R40, RZ, RZ, R58 ;  /* 0x000000ffff287224 */ /* 0x000fe200078e003a */
[----:B------:R-:W-:Y:S01]  /*11dc0*/  MOV R39, 0x40000000 ;  /* 0x4000000000277802 */ /* 0x000fe20000000f00 */
[----:B------:R-:W-:Y:S01]  /*11dd0*/  IMAD.MOV.U32 R37, RZ, RZ, R59 ;  /* 0x000000ffff257224 */ /* 0x000fe200078e003b */
[----:B------:R-:W-:-:S07]  /*11de0*/  MOV R38, 0x11e00 ;  /* 0x00011e0000267802 */ /* 0x000fce0000000f00 */
[----:B------:R-:W-:Y:S05]  /*11df0*/  CALL.REL.NOINC `($_Z12computeStatePdS_idS_iS_ii$__internal_accurate_pow) ;  /* 0x000000a800c87944 */ /* 0x000fea0003c00000 */
[----:B------:R-:W-:Y:S05]  /*11e00*/  BSYNC.RECONVERGENT B0 ;  /* 0x0000000000007941 */ /* 0x000fea0003800200 */
.L_x_406:
[----:B------:R-:W0:Y:S01]  /*11e10*/  MUFU.RCP64H R59, -1800 ;  /* 0xc09c2000003b7908 */ /* 0x000e220000001800 */
[----:B------:R-:W-:Y:S01]  /*11e20*/  IMAD.MOV.U32 R62, RZ, RZ, 0x0 ;  /* 0x00000000ff3e7424 */ /* 0x000fe200078e00ff */
[----:B------:R-:W-:Y:S01]  /*11e30*/  DSETP.NEU.AND P0, PT, R56, RZ, PT ;  /* 0x000000ff3800722a */ /* 0x000fe20003f0d000 */
[----:B------:R-:W-:Y:S01]  /*11e40*/  IMAD.MOV.U32 R63, RZ, RZ, 0x409c2000 ;  /* 0x409c2000ff3f7424 */ /* 0x000fe200078e00ff */
[----:B------:R-:W-:Y:S01]  /*11e50*/  BSSY.RECONVERGENT B0, `(.L_x_407) ;  /* 0x0000013000007945 */ /* 0x000fe20003800200 */
[----:B------:R-:W-:-:S06]  /*11e60*/  IMAD.MOV.U32 R58, RZ, RZ, 0x1 ;  /* 0x00000001ff3a7424 */ /* 0x000fcc00078e00ff */
        /* <DEDUP_REMOVED lines=15> */
[----:B------:R-:W-:Y:S01]  /*11f60*/  @!P0 MOV R38, 0x0 ;  /* 0x0000000000268802 */ /* 0x000fe20000000f00 */
[----:B------:R-:W-:-:S07]  /*11f70*/  @!P0 IMAD.MOV.U32 R39, RZ, RZ, 0x7ff00000 ;  /* 0x7ff00000ff278424 */ /* 0x000fce00078e00ff */
.L_x_408:
[----:B------:R-:W-:Y:S05]  /*11f80*/  BSYNC.RECONVERGENT B0 ;  /* 0x0000000000007941 */ /* 0x000fea0003800200 */
.L_x_407:
[----:B------:R-:W-:Y:S01]  /*11f90*/  DMUL R40, R58, R38 ;  /* 0x000000263a287228 */ /* 0x000fe20000000000 */
[----:B------:R-:W-:Y:S01]  /*11fa0*/  FSETP.GEU.AND P1, PT, |R39|, 6.5827683646048100446e-37, PT ;  /* 0x036000002700780b */ /* 0x000fe20003f2e200 */
[----:B------:R-:W-:Y:S01]  /*11fb0*/  BSSY.RECONVERGENT B1, `(.L_x_409) ;  /* 0x000000d000017945 */ /* 0x000fe20003800200 */
[----:B------:R-:W-:-:S05]  /*11fc0*/  DSETP.NEU.AND P4, PT, R56, 1, PT ;  /* 0x3ff000003800742a */ /* 0x000fca0003f8d000 */
[----:B------:R-:W-:-:S08]  /*11fd0*/  DFMA R60, R40, 1800, R38 ;  /* 0x409c2000283c782b */ /* 0x000fd00000000026 */
[----:B------:R-:W-:-:S10]  /*11fe0*/  DFMA R40, R58, R60, R40 ;  /* 0x0000003c3a28722b */ /* 0x000fd40000000028 */
[----:B------:R-:W-:-:S05]  /*11ff0*/  FFMA R37, RZ, -4.87890625, R41 ;  /* 0xc09c2000ff257823 */ /* 0x000fca0000000029 */
[----:B------:R-:W-:-:S13]  /*12000*/  FSETP.GT.AND P0, PT, |R37|, 1.469367938527859385e-39, PT ;  /* 0x001000002500780b */ /* 0x000fda0003f04200 */
[----:B------:R-:W-:Y:S05]  /*12010*/  @P0 BRA P1, `(.L_x_410) ;  /* 0x0000000000180947 */ /* 0x000fea0000800000 */
[----:B------:R-:W-:Y:S01]  /*12020*/  IMAD.MOV.U32 R224, RZ, RZ, R38 ;  /* 0x000000ffffe07224 */ /* 0x000fe200078e0026 */
[----:B------:R-:W-:Y:S01]  /*12030*/  MOV R37, 0xc09c2000 ;  /* 0xc09c200000257802 */ /* 0x000fe20000000f00 */
[----:B------:R-:W-:Y:S01]  /*12040*/  IMAD.MOV.U32 R40, RZ, RZ, RZ ;  /* 0x000000ffff287224 */ /* 0x000fe200078e00ff */
[----:B------:R-:W-:-:S07]  /*12050*/  MOV R38, 0x12070 ;  /* 0x0001207000267802 */ /* 0x000fce0000000f00 */
[----:B------:R-:W-:Y:S05]  /*12060*/  CALL.REL.NOINC `($__internal_3_$__cuda_sm20_div_rn_f64_full) ;  /* 0x0000009c00f07944 */ /* 0x000fea0003c00000 */
[----:B------:R-:W-:-:S07]  /*12070*/  IMAD.MOV.U32 R41, RZ, RZ, R37 ;  /* 0x000000ffff297224 */ /* 0x000fce00078e0025 */
.L_x_410:
[----:B------:R-:W-:Y:S05]  /*12080*/  BSYNC.RECONVERGENT B1 ;  /* 0x0000000000017941 */ /* 0x000fea0003800200 */
.L_x_409:
[----:B------:R-:W-:Y:S01]  /*12090*/  FSEL R38, R40, 2.51076399093778328056e+34, P4 ;  /* 0x789abcdf28267808 */ /* 0x000fe20002000000 */
[----:B------:R-:W-:Y:S01]  /*120a0*/  IMAD.MOV.U32 R56, RZ, RZ, 0x652b82fe ;  /* 0x652b82feff387424 */ /* 0x000fe200078e00ff */
[----:B------:R-:W-:Y:S01]  /*120b0*/  FSEL R39, R41, -0.75861108303070068359, P4 ;  /* 0xbf42345629277808 */ /* 0x000fe20002000000 */
[----:B------:R-:W-:Y:S01]  /*120c0*/  IMAD.MOV.U32 R57, RZ, RZ, 0x3ff71547 ;  /* 0x3ff71547ff397424 */ /* 0x000fe200078e00ff */
[----:B------:R-:W-:Y:S01]  /*120d0*/  UMOV UR12, 0xfefa39ef ;  /* 0xfefa39ef000c7882 */ /* 0x000fe20000000000 */
[----:B------:R-:W-:Y:S01]  /*120e0*/  UMOV UR13, 0x3fe62e42 ;  /* 0x3fe62e42000d7882 */ /* 0x000fe20000000000 */
[----:B------:R-:W0:Y:S01]  /*120f0*/  MUFU.RCP64H R61, 5 ;  /* 0x40140000003d7908 */ /* 0x000e220000001800 */
[----:B------:R-:W-:Y:S01]  /*12100*/  IMAD.MOV.U32 R62, RZ, RZ, 0x0 ;  /* 0x00000000ff3e7424 */ /* 0x000fe200078e00ff */
[----:B------:R-:W-:Y:S01]  /*12110*/  MOV R60, 0x1 ;  /* 0x00000001003c7802 */ /* 0x000fe20000000f00 */
[----:B------:R-:W-:Y:S01]  /*12120*/  DFMA R56, R38, R56, 6.75539944105574400000e+15 ;  /* 0x433800002638742b */ /* 0x000fe20000000038 */
[----:B------:R-:W-:Y:S01]  /*12130*/  IMAD.MOV.U32 R63, RZ, RZ, 0x40140000 ;  /* 0x40140000ff3f7424 */ /* 0x000fe200078e00ff */
[----:B------:R-:W-:Y:S01]  /*12140*/  FSETP.GEU.AND P0, PT, |R39|, 4.1917929649353027344, PT ;  /* 0x4086232b2700780b */ /* 0x000fe20003f0e200 */
[----:B------:R-:W-:Y:S05]  /*12150*/  BSSY.RECONVERGENT B0, `(.L_x_411) ;  /* 0x0000041000007945 */ /* 0x000fea0003800200 */
        /* <DEDUP_REMOVED lines=41> */
[----:B------:R-:W-:Y:S02]  /*123f0*/  DFMA R60, R58, R40, 1 ;  /* 0x3ff000003a3c742b */ /* 0x000fe40000000028 */
[----:B------:R-:W-:-:S06]  /*12400*/  DFMA R40, R66, R64, R62 ;  /* 0x000000404228722b */ /* 0x000fcc000000003e */
[----:B------:R-:W-:Y:S01]  /*12410*/  DFMA R60, R58, R60, 1 ;  /* 0x3ff000003a3c742b */ /* 0x000fe2000000003c */
[----:B------:R-:W-:-:S03]  /*12420*/  IMAD.MOV.U32 R58, RZ, RZ, -0x66666666 ;  /* 0x9999999aff3a7424 */ /* 0x000fc600078e00ff */
[----:B------:R-:W-:Y:S01]  /*12430*/  FFMA R37, RZ, 2.3125, R41 ;  /* 0x40140000ff257823 */ /* 0x000fe20000000029 */
[----:B------:R-:W-:-:S04]  /*12440*/  IMAD.MOV.U32 R59, RZ, RZ, 0x3fe99999 ;  /* 0x3fe99999ff3b7424 */ /* 0x000fc800078e00ff */
[----:B------:R-:W-:Y:S01]  /*12450*/  FSETP.GT.AND P2, PT, |R37|, 1.469367938527859385e-39, PT ;  /* 0x001000002500780b */ /* 0x000fe20003f44200 */
[----:B------:R-:W-:Y:S01]  /*12460*/  IMAD R73, R56, 0x100000, R61 ;  /* 0x0010000038497824 */ /* 0x000fe200078e023d */
[----:B------:R-:W-:Y:S01]  /*12470*/  MOV R72, R60 ;  /* 0x0000003c00487202 */ /* 0x000fe20000000f00 */
[----:B------:R-:W-:Y:S10]  /*12480*/  @!P0 BRA `(.L_x_412) ;  /* 0x0000000000348947 */ /* 0x000ff40003800000 */
        /* <DEDUP_REMOVED lines=13> */
.L_x_412:
[----:B------:R-:W-:Y:S05]  /*12560*/  BSYNC.RECONVERGENT B0 ;  /* 0x0000000000007941 */ /* 0x000fea0003800200 */
.L_x_411:
[----:B------:R-:W-:Y:S01]  /*12570*/  FSETP.GEU.AND P0, PT, |R53|, 6.5827683646048100446e-37, PT ;  /* 0x036000003500780b */ /* 0x000fe20003f0e200 */
[----:B------:R-:W-:Y:S01]  /*12580*/  UMOV UR12, 0x0 ;  /* 0x00000000000c7882 */ /* 0x000fe20000000000 */
[----:B------:R-:W-:Y:S01]  /*12590*/  UMOV UR13, 0x40230000 ;  /* 0x40230000000d7882 */ /* 0x000fe20000000000 */
[----:B------:R-:W-:Y:S01]  /*125a0*/  BSSY.RECONVERGENT B1, `(.L_x_413) ;  /* 0x000000a000017945 */ /* 0x000fe20003800200 */
[----:B------:R-:W-:-:S09]  /*125b0*/  DFMA R72, R72, UR12, R58 ;  /* 0x0000000c48487c2b */ /* 0x000fd2000800003a */
        /* <DEDUP_REMOVED lines=8> */
.L_x_414:
[----:B------:R-:W-:Y:S05]  /*12640*/  BSYNC.RECONVERGENT B1 ;  /* 0x0000000000017941 */ /* 0x000fea0003800200 */
.L_x_413:
        /* <DEDUP_REMOVED lines=61> */
.L_x_416:
[----:B------:R-:W-:Y:S05]  /*12a20*/  BSYNC.RECONVERGENT B0 ;  /* 0x0000000000007941 */ /* 0x000fea0003800200 */
.L_x_415:
        /* <DEDUP_REMOVED lines=8> */
.L_x_417:
[----:B------:R-:W0:Y:S01]  /*12ab0*/  MUFU.RCP64H R57, -320 ;  /* 0xc074000000397908 */ /* 0x000e220000001800 */
[----:B------:R-:W-:Y:S02]  /*12ac0*/  HFMA2 R61, -RZ, RZ, 2.2265625, 0 ;  /* 0x40740000ff3d7431 */ /* 0x000fe400000001ff */
        /* <DEDUP_REMOVED lines=21> */
.L_x_419:
[----:B------:R-:W-:Y:S05]  /*12c20*/  BSYNC.RECONVERGENT B0 ;  /* 0x0000000000007941 */ /* 0x000fea0003800200 */
.L_x_418:
[----:B------:R-:W-:Y:S01]  /*12c30*/  DMUL R40, R56, R38 ;  /* 0x0000002638287228 */ /* 0x000fe20000000000 */
[----:B------:R-:W-:Y:S01]  /*12c40*/  FSETP.GEU.AND P1, PT, |R39|, 6.5827683646048100446e-37, PT ;  /* 0x036000002700780b */ /* 0x000fe20003f2e200 */
[----:B------:R-:W-:Y:S01]  /*12c50*/  BSSY.RECONVERGENT B1, `(.L_x_420) ;  /* 0x000000d000017945 */ /* 0x000fe20003800200 */
[----:B------:R-:W-:-:S05]  /*12c60*/  DSETP.NEU.AND P4, PT, R52, 1, PT ;  /* 0x3ff000003400742a */ /* 0x000fca0003f8d000 */
[----:B------:R-:W-:-:S08]  /*12c70*/  DFMA R58, R40, 320, R38 ;  /* 0x40740000283a782b */ /* 0x000fd00000000026 */
[----:B------:R-:W-:-:S10]  /*12c80*/  DFMA R40, R56, R58, R40 ;  /* 0x0000003a3828722b */ /* 0x000fd40000000028 */
[----:B------:R-:W-:-:S05]  /*12c90*/  FFMA R37, RZ, -3.8125, R41 ;  /* 0xc0740000ff257823 */ /* 0x000fca0000000029 */
        /* <DEDUP_REMOVED lines=8> */
.L_x_421:
[----:B------:R-:W-:Y:S05]  /*12d20*/  BSYNC.RECONVERGENT B1 ;  /* 0x0000000000017941 */ /* 0x000fea0003800200 */
.L_x_420:
[----:B------:R-:W-:Y:S01]  /*12d30*/  FSEL R38, R40, -1.5881868392106855534e-23, P4 ;  /* 0x9999999a28267808 */ /* 0x000fe20002000000 */
[----:B------:R-:W-:Y:S01]  /*12d40*/  IMAD.MOV.U32 R57, RZ, RZ, 0x3ff71547 ;  /* 0x3ff71547ff397424 */ /* 0x000fe200078e00ff */
[----:B------:R-:W-:Y:S01]  /*12d50*/  FSEL R39, R41, -0.91249996423721313477, P4 ;  /* 0xbf69999929277808 */ /* 0x000fe20002000000 */
[----:B------:R-:W-:Y:S01]  /*12d60*/  UMOV UR12, 0xfefa39ef ;  /* 0xfefa39ef000c7882 */ /* 0x000fe20000000000 */
[----:B------:R-:W-:Y:S01]  /*12d70*/  MOV R56, 0x652b82fe ;  /* 0x652b82fe00387802 */ /* 0x000fe20000000f00 */
[----:B------:R-:W-:Y:S01]  /*12d80*/  UMOV UR13, 0x3fe62e42 ;  /* 0x3fe62e42000d7882 */ /* 0x000fe20000000000 */
[----:B------:R-:W-:Y:S01]  /*12d90*/  IMAD.MOV.U32 R60, RZ, RZ, -0x35dec16 ;  /* 0xfca213eaff3c7424 */ /* 0x000fe200078e00ff */
[----:B------:R-:W0:Y:S01]  /*12da0*/  MUFU.RCP64H R63, 5 ;  /* 0x40140000003f7908 */ /* 0x000e220000001800 */
[----:B------:R-:W-:Y:S01]  /*12db0*/  IMAD.MOV.U32 R61, RZ, RZ, 0x3e928af3 ;  /* 0x3e928af3ff3d7424 */ /* 0x000fe200078e00ff */
[----:B------:R-:W-:Y:S01]  /*12dc0*/  DADD R224, R2, -20 ;  /* 0xc034000002e07429 */ /* 0x000fe20000000000 */
[----:B------:R-:W-:Y:S01]  /*12dd0*/  IMAD.MOV.U32 R62, RZ, RZ, 0x1 ;  /* 0x00000001ff3e7424 */ /* 0x000fe200078e00ff */
[----:B------:R-:W-:Y:S01]  /*12de0*/  DFMA R56, R38, R56, 6.75539944105574400000e+15 ;  /* 0x433800002638742b */ /* 0x000fe20000000038 */
[----:B------:R-:W-:Y:S01]  /*12df0*/  FSETP.GEU.AND P0, PT, |R39|, 4.1917929649353027344, PT ;  /* 0x4086232b2700780b */ /* 0x000fe20003f0e200 */
[----:B------:R-:W-:Y:S06]  /*12e00*/  BSSY.RECONVERGENT B0, `(.L_x_422) ;  /* 0x0000040000007945 */ /* 0x000fec0003800200 */
[----:B------:R-:W-:Y:S01]  /*12e10*/  DADD R58, R56, -6.75539944105574400000e+15 ;  /* 0xc3380000383a7429 */ /* 0x000fe20000000000 */
[----:B------:R-:W-:-:S07]  /*12e20*/  FSETP.GEU.AND P3, PT, |R225|, 6.5827683646048100446e-37, PT ;  /* 0x03600000e100780b */ /* 0x000fce0003f6e200 */
[----:B------:R-:W-:Y:S01]  /*12e30*/  DFMA R40, R58, -UR12, R38 ;  /* 0x8000000c3a287c2b */ /* 0x000fe20008000026 */
[----:B------:R-:W-:Y:S01]  /*12e40*/  UMOV UR12, 0x3b39803f ;  /* 0x3b39803f000c7882 */ /* 0x000fe20000000000 */
[----:B------:R-:W-:-:S06]  /*12e50*/  UMOV UR13, 0x3c7abc9e ;  /* 0x3c7abc9e000d7882 */ /* 0x000fcc0000000000 */
[----:B------:R-:W-:Y:S01]  /*12e60*/  DFMA R58, R58, -UR12, R40 ;  /* 0x8000000c3a3a7c2b */ /* 0x000fe20008000028 */
[----:B------:R-:W-:Y:S01]  /*12e70*/  UMOV UR12, 0x69ce2bdf ;  /* 0x69ce2bdf000c7882 */ /* 0x000fe20000000000 */
[----:B------:R-:W-:Y:S01]  /*12e80*/  UMOV UR13, 0x3e5ade15 ;  /* 0x3e5ade15000d7882 */ /* 0x000fe20000000000 */
[----:B------:R-:W-:Y:S02]  /*12e90*/  HFMA2 R40, -RZ, RZ, 0, 0 ;  /* 0x00000000ff287431 */ /* 0x000fe400000001ff */
[----:B------:R-:W-:-:S03]  /*12ea0*/  IMAD.MOV.U32 R41, RZ, RZ, 0x40140000 ;  /* 0x40140000ff297424 */ /* 0x000fc600078e00ff */
[----:B------:R-:W-:Y:S01]  /*12eb0*/  DFMA R60, R58, UR12, R60 ;  /* 0x0000000c3a3c7c2b */ /* 0x000fe2000800003c */
        /* <DEDUP_REMOVED lines=29> */
[----:B------:R-:W-:Y:S01]  /*13090*/  UMOV UR13, 0x3fe00000 ;  /* 0x3fe00000000d7882 */ /* 0x000fe20000000000 */
[----:B------:R-:W-:-:S05]  /*130a0*/  DFMA R40, R64, R62, R40 ;  /* 0x0000003e4028722b */ /* 0x000fca0000000028 */
[----:B------:R-:W-:-:S05]  /*130b0*/  DFMA R60, R58, R60, UR12 ;  /* 0x0000000c3a3c7e2b */ /* 0x000fca000800003c */
[----:B------:R-:W-:-:S03]  /*130c0*/  FFMA R37, RZ, 2.3125, R41 ;  /* 0x40140000ff257823 */ /* 0x000fc60000000029 */
[----:B------:R-:W-:Y:S02]  /*130d0*/  DFMA R60, R58, R60, 1 ;  /* 0x3ff000003a3c742b */ /* 0x000fe4000000003c */
[----:B------:R-:W-:-:S06]  /*130e0*/  FSETP.GT.AND P2, PT, |R37|, 1.469367938527859385e-39, PT ;  /* 0x001000002500780b */ /* 0x000fcc0003f44200 */
        /* <DEDUP_REMOVED lines=17> */
.L_x_423:
[----:B------:R-:W-:Y:S05]  /*13200*/  BSYNC.RECONVERGENT B0 ;  /* 0x0000000000007941 */ /* 0x000fea0003800200 */
.L_x_422:
        /* <DEDUP_REMOVED lines=8> */
.L_x_425:
[----:B------:R-:W-:Y:S05]  /*13290*/  BSYNC.RECONVERGENT B1 ;  /* 0x0000000000017941 */ /* 0x000fea0003800200 */
.L_x_424:
        /* <DEDUP_REMOVED lines=54> */
[----:B------:R-:W-:Y:S01]  /*13600*/  @!P1 LEA R39, R37, R59, 0x14 ;  /* 0x0000003b25279211 */ /* 0x000fe200078ea0ff */
[----:B------:R-:W-:-:S05]  /*13610*/  @!P1 IMAD.IADD R38, R38, 0x1, -R37 ;  /* 0x0000000126269824 */ /* 0x000fca00078e0a25 */
[----:B------:R-:W-:Y:S01]  /*13620*/  @!P1 LEA R41, R38, 0x3ff00000, 0x14 ;  /* 0x3ff0000026299811 */ /* 0x000fe200078ea0ff */
[----:B------:R-:W-:-:S06]  /*13630*/  @!P1 IMAD.MOV.U32 R38, RZ, RZ, R58 ;  /* 0x000000ffff269224 */ /* 0x000fcc00078e003a */
[----:B------:R-:W-:-:S11]  /*13640*/  @!P1 DMUL R56, R38, R40 ;  /* 0x0000002826389228 */ /* 0x000fd60000000000 */
.L_x_427:
[----:B------:R-:W-:Y:S05]  /*13650*/  BSYNC.RECONVERGENT B0 ;  /* 0x0000000000007941 */ /* 0x000fea0003800200 */
.L_x_426:
        /* <DEDUP_REMOVED lines=22> */
.L_x_429:
[----:B------:R-:W-:Y:S05]  /*137c0*/  BSYNC.RECONVERGENT B1 ;  /* 0x0000000000017941 */ /* 0x000fea0003800200 */
.L_x_428:
[----:B------:R-:W0:Y:S01]  /*137d0*/  MUFU.RCP64H R41, -14 ;  /* 0xc02c000000297908 */ /* 0x000e220000001800 */
[----:B------:R-:W-:Y:S01]  /*137e0*/  IMAD.MOV.U32 R58, RZ, RZ, 0x0 ;  /* 0x00000000ff3a7424 */ /* 0x000fe200078e00ff */
[----:B------:R-:W-:Y:S01]  /*137f0*/  FSETP.GEU.AND P1, PT, |R55|, 6.5827683646048100446e-37, PT ;  /* 0x036000003700780b */ /* 0x000fe20003f2e200 */
[----:B------:R-:W-:Y:S01]  /*13800*/  IMAD.MOV.U32 R59, RZ, RZ, 0x402c0000 ;  /* 0x402c0000ff3b7424 */ /* 0x000fe200078e00ff */
[----:B------:R-:W-:Y:S01]  /*13810*/  BSSY.RECONVERGENT B1, `(.L_x_430) ;  /* 0x0000015000017945 */ /* 0x000fe20003800200 */
[----:B------:R-:W-:Y:S01]  /*13820*/  IMAD.MOV.U32 R40, RZ, RZ, 0x1 ;  /* 0x00000001ff287424 */ /* 0x000fe200078e00ff */
[----:B------:R-:W-:-:S05]  /*13830*/  DFMA R68, R68, 85, R38 ;  /* 0x405540004444782b */ /* 0x000fca0000000026 */
[----:B0-----:R-:W-:-:S08]  /*13840*/  DFMA R56, R40, R58, 1 ;  /* 0x3ff000002838742b */ /* 0x001fd0000000003a */
[----:B------:R-:W-:-:S08]  /*13850*/  DFMA R56, R56, R56, R56 ;  /* 0x000000383838722b */ /* 0x000fd00000000038 */
[----:B------:R-:W-:-:S08]  /*13860*/  DFMA R56, R40, R56, R40 ;  /* 0x000000382838722b */ /* 0x000fd00000000028 */
[----:B------:R-:W-:-:S08]  /*13870*/  DFMA R40, R56, R58, 1 ;  /* 0x3ff000003828742b */ /* 0x000fd0000000003a */
[----:B------:R-:W-:-:S08]  /*13880*/  DFMA R40, R56, R40, R56 ;  /* 0x000000283828722b */ /* 0x000fd00000000038 */
[----:B------:R-:W-:-:S08]  /*13890*/  DMUL R56, R54, R40 ;  /* 0x0000002836387228 */ /* 0x000fd00000000000 */
[----:B------:R-:W-:-:S08]  /*138a0*/  DFMA R58, R56, 14, R54 ;  /* 0x402c0000383a782b */ /* 0x000fd00000000036 */
[----:B------:R-:W-:-:S10]  /*138b0*/  DFMA R40, R40, R58, R56 ;  /* 0x0000003a2828722b */ /* 0x000fd40000000038 */
[----:B------:R-:W-:-:S05]  /*138c0*/  FFMA R37, RZ, -2.6875, R41 ;  /* 0xc02c0000ff257823 */ /* 0x000fca0000000029 */
[----:B------:R-:W-:-:S13]  /*138d0*/  FSETP.GT.AND P0, PT, |R37|, 1.469367938527859385e-39, PT ;  /* 0x001000002500780b */ /* 0x000fda0003f04200 */
[----:B------:R-:W-:Y:S05]  /*138e0*/  @P0 BRA P1, `(.L_x_431) ;  /* 0x00000000001c0947 */ /* 0x000fea0000800000 */
[----:B------:R-:W-:Y:S01]  /*138f0*/  MOV R224, R54 ;  /* 0x0000003600e07202 */ /* 0x000fe20000000f00 */
[----:B------:R-:W-:Y:S01]  /*13900*/  IMAD.MOV.U32 R39, RZ, RZ, R55 ;  /* 0x000000ffff277224 */ /* 0x000fe200078e0037 */
[----:B------:R-:W-:Y:S01]  /*13910*/  MOV R38, 0x13950 ;  /* 0x0001395000267802 */ /* 0x000fe20000000f00 */
[----:B------:R-:W-:Y:S02]  /*13920*/  IMAD.MOV.U32 R40, RZ, RZ, RZ ;  /* 0x000000ffff287224 */ /* 0x000fe400078e00ff */
[----:B------:R-:W-:-:S07]  /*13930*/  IMAD.MOV.U32 R37, RZ, RZ, -0x3fd40000 ;  /* 0xc02c0000ff257424 */ /* 0x000fce00078e00ff */
[----:B------:R-:W-:Y:S05]  /*13940*/  CALL.REL.NOINC `($__internal_3_$__cuda_sm20_div_rn_f64_full) ;  /* 0x0000008400b87944 */ /* 0x000fea0003c00000 */
[----:B------:R-:W-:-:S07]  /*13950*/  MOV R41, R37 ;  /* 0x0000002500297202 */ /* 0x000fce0000000f00 */
.L_x_431:
[----:B------:R-:W-:Y:S05]  /*13960*/  BSYNC.RECONVERGENT B1 ;  /* 0x0000000000017941 */ /* 0x000fea0003800200 */
.L_x_430:
[----:B------:R-:W-:Y:S01]  /*13970*/  IMAD.MOV.U32 R54, RZ, RZ, 0x652b82fe ;  /* 0x652b82feff367424 */ /* 0x000fe200078e00ff */
[----:B------:R-:W-:Y:S01]  /*13980*/  UMOV UR12, 0xfefa39ef ;  /* 0xfefa39ef000c7882 */ /* 0x000fe20000000000 */
[----:B------:R-:W-:Y:S01]  /*13990*/  IMAD.MOV.U32 R55, RZ, RZ, 0x3ff71547 ;  /* 0x3ff71547ff377424 */ /* 0x000fe200078e00ff */
[----:B------:R-:W-:Y:S01]  /*139a0*/  UMOV UR13, 0x3fe62e42 ;  /* 0x3fe62e42000d7882 */ /* 0x000fe20000000000 */
[----:B------:R-:W-:Y:S01]  /*139b0*/  IMAD.MOV.U32 R58, RZ, RZ, -0x35dec16 ;  /* 0xfca213eaff3a7424 */ /* 0x000fe200078e00ff */
[----:B------:R-:W-:Y:S01]  /*139c0*/  MOV R59, 0x3e928af3 ;  /* 0x3e928af3003b7802 */ /* 0x000fe20000000f00 */
[----:B------:R-:W0:Y:S01]  /*139d0*/  MUFU.RCP64H R61, -6 ;  /* 0xc0180000003d7908 */ /* 0x000e220000001800 */
[----:B------:R-:W-:Y:S01]  /*139e0*/  IMAD.MOV.U32 R60, RZ, RZ, 0x1 ;  /* 0x00000001ff3c7424 */ /* 0x000fe200078e00ff */
[----:B------:R-:W-:Y:S01]  /*139f0*/  DFMA R54, R40, R54, 6.75539944105574400000e+15 ;  /* 0x433800002836742b */ /* 0x000fe20000000036 */
[----:B------:R-:W-:Y:S01]  /*13a00*/  FSETP.GEU.AND P0, PT, |R41|, 4.1917929649353027344, PT ;  /* 0x4086232b2900780b */ /* 0x000fe20003f0e200 */
[----:B------:R-:W-:Y:S01]  /*13a10*/  DADD R224, R2, -5 ;  /* 0xc014000002e07429 */ /* 0x000fe20000000000 */
[----:B------:R-:W-:Y:S05]  /*13a20*/  BSSY.RECONVERGENT B0, `(.L_x_432) ;  /* 0x0000040000007945 */ /* 0x000fea0003800200 */
[----:B------:R-:W-:-:S04]  /*13a30*/  DADD R56, R54, -6.75539944105574400000e+15 ;  /* 0xc338000036387429 */ /* 0x000fc80000000000 */
[----:B------:R-:W-:-:S04]  /*13a40*/  FSETP.GEU.AND P3, PT, |R225|, 6.5827683646048100446e-37, PT ;  /* 0x03600000e100780b */ /* 0x000fc80003f6e200 */
[----:B------:R-:W-:Y:S01]  /*13a50*/  DFMA R38, R56, -UR12, R40 ;  /* 0x8000000c38267c2b */ /* 0x000fe20008000028 */
[----:B------:R-:W-:Y:S01]  /*13a60*/  UMOV UR12, 0x3b39803f ;  /* 0x3b39803f000c7882 */ /* 0x000fe20000000000 */
[----:B------:R-:W-:-:S06]  /*13a70*/  UMOV UR13, 0x3c7abc9e ;  /* 0x3c7abc9e000d7882 */ /* 0x000fcc0000000000 */
[----:B------:R-:W-:Y:S01]  /*13a80*/  DFMA R56, R56, -UR12, R38 ;  /* 0x8000000c38387c2b */ /* 0x000fe20008000026 */
[----:B------:R-:W-:Y:S01]  /*13a90*/  UMOV UR12, 0x69ce2bdf ;  /* 0x69ce2bdf000c7882 */ /* 0x000fe20000000000 */
[----:B------:R-:W-:Y:S01]  /*13aa0*/  UMOV UR13, 0x3e5ade15 ;  /* 0x3e5ade15000d7882 */ /* 0x000fe20000000000 */
[----:B------:R-:W-:Y:S02]  /*13ab0*/  IMAD.MOV.U32 R38, RZ, RZ, 0x0 ;  /* 0x00000000ff267424 */ /* 0x000fe400078e00ff */
[----:B------:R-:W-:-:S03]  /*13ac0*/  IMAD.MOV.U32 R39, RZ, RZ, 0x40180000 ;  /* 0x40180000ff277424 */ /* 0x000fc600078e00ff */
[----:B------:R-:W-:Y:S01]  /*13ad0*/  DFMA R58, R56, UR12, R58 ;  /* 0x0000000c383a7c2b */ /* 0x000fe2000800003a */
[----:B------:R-:W-:Y:S01]  /*13ae0*/  UMOV UR12, 0x62401315 ;  /* 0x62401315000c7882 */ /* 0x000fe20000000000 */
[----:B------:R-:W-:Y:S01]  /*13af0*/  UMOV UR13, 0x3ec71dee ;  /* 0x3ec71dee000d7882 */ /* 0x000fe20000000000 */
[----:B0-----:R-:W-:-:S05]  /*13b00*/  DFMA R62, R60, R38, 1 ;  /* 0x3ff000003c3e742b */ /* 0x001fca0000000026 */
        /* <DEDUP_REMOVED lines=26> */
[----:B------:R-:W-:Y:S01]  /*13cb0*/  UMOV UR13, 0x3fe00000 ;  /* 0x3fe00000000d7882 */ /* 0x000fe20000000000 */
[----:B------:R-:W-:-:S05]  /*13cc0*/  DFMA R38, R38, R62, R60 ;  /* 0x0000003e2626722b */ /* 0x000fca000000003c */
[----:B------:R-:W-:-:S05]  /*13cd0*/  DFMA R58, R56, R58, UR12 ;  /* 0x0000000c383a7e2b */ /* 0x000fca000800003a */
[----:B------:R-:W-:-:S03]  /*13ce0*/  FFMA R37, RZ, -2.375, R39 ;  /* 0xc0180000ff257823 */ /* 0x000fc60000000027 */
[----:B------:R-:W-:Y:S02]  /*13cf0*/  DFMA R58, R56, R58, 1 ;  /* 0x3ff00000383a742b */ /* 0x000fe4000000003a */
[----:B------:R-:W-:-:S06]  /*13d00*/  FSETP.GT.AND P2, PT, |R37|, 1.469367938527859385e-39, PT ;  /* 0x001000002500780b */ /* 0x000fcc0003f44200 */
        /* <DEDUP_REMOVED lines=17> */
.L_x_433:
[----:B------:R-:W-:Y:S05]  /*13e20*/  BSYNC.RECONVERGENT B0 ;  /* 0x0000000000007941 */ /* 0x000fea0003800200 */
.L_x_432:
[----:B------:R-:W-:Y:S01]  /*13e30*/  BSSY.RECONVERGENT B1, `(.L_x_434) ;  /* 0x000000a000017945 */ /* 0x000fe20003800200 */
[----:B------:R-:W-:-:S03]  /*13e40*/  DADD R66, R66, 1 ;  /* 0x3ff0000042427429 */ /* 0x000fc60000000000 */
[----:B------:R-:W-:Y:S08]  /*13e50*/  @P2 BRA P3, `(.L_x_435) ;  /* 0x00000000001c2947 */ /* 0x000ff00001800000 */
[----:B------:R-:W-:Y:S01]  /*13e60*/  IMAD.MOV.U32 R39, RZ, RZ, R225 ;  /* 0x000000ffff277224 */ /* 0x000fe200078e00e1 */
[----:B------:R-:W-:Y:S01]  /*13e70*/  MOV R37, 0xc0180000 ;  /* 0xc018000000257802 */ /* 0x000fe20000000f00 */
[----:B------:R-:W-:Y:S01]  /*13e80*/  IMAD.MOV.U32 R40, RZ, RZ, RZ ;  /* 0x000000ffff287224 */ /* 0x000fe200078e00ff */
[----:B------:R-:W-:-:S07]  /*13e90*/  MOV R38, 0x13eb0 ;  /* 0x00013eb000267802 */ /* 0x000fce0000000f00 */
[----:B------:R-:W-:Y:S05]  /*13ea0*/  CALL.REL.NOINC `($__internal_3_$__cuda_sm20_div_rn_f64_full) ;  /* 0x0000008000607944 */ /* 0x000fea0003c00000 */
[----:B------:R-:W-:Y:S02]  /*13eb0*/  IMAD.MOV.U32 R38, RZ, RZ, R40 ;  /* 0x000000ffff267224 */ /* 0x000fe400078e0028 */
[----:B------:R-:W-:-:S07]  /*13ec0*/  IMAD.MOV.U32 R39, RZ, RZ, R37 ;  /* 0x000000ffff277224 */ /* 0x000fce00078e0025 */
.L_x_435:
[----:B------:R-:W-:Y:S05]  /*13ed0*/  BSYNC.RECONVERGENT B1 ;  /* 0x0000000000017941 */ /* 0x000fea0003800200 */
.L_x_434:
        /* <DEDUP_REMOVED lines=59> */
.L_x_437:
[----:B------:R-:W-:Y:S05]  /*14290*/  BSYNC.RECONVERGENT B0 ;  /* 0x0000000000007941 */ /* 0x000fea0003800200 */
.L_x_436:
[----:B------:R-:W-:Y:S01]  /*142a0*/  DADD R40, R54, 1 ;  /* 0x3ff0000036287429 */ /* 0x000fe20000000000 */
[----:B------:R-:W-:Y:S01]  /*142b0*/  IMAD.MOV.U32 R56, RZ, RZ, 0x0 ;  /* 0x00000000ff387424 */ /* 0x000fe200078e00ff */
[----:B------:R-:W-:Y:S01]  /*142c0*/  BSSY.RECONVERGENT B0, `(.L_x_438) ;  /* 0x0000014000007945 */ /* 0x000fe20003800200 */
[----:B------:R-:W-:-:S03]  /*142d0*/  IMAD.MOV.U32 R57, RZ, RZ, 0x3fd80000 ;  /* 0x3fd80000ff397424 */ /* 0x000fc600078e00ff */
[----:B------:R-:W0:Y:S04]  /*142e0*/  MUFU.RSQ64H R39, R41 ;  /* 0x0000002900277308 */ /* 0x000e280000001c00 */
[----:B------:R-:W-:-:S05]  /*142f0*/  VIADD R38, R41, 0xfcb00000 ;  /* 0xfcb0000029267836 */ /* 0x000fca0000000000 */
[----:B------:R-:W-:Y:S01]  /*14300*/  ISETP.GE.U32.AND P0, PT, R38, 0x7ca00000, PT ;  /* 0x7ca000002600780c */ /* 0x000fe20003f06070 */
[----:B0-----:R-:W-:-:S08]  /*14310*/  DMUL R54, R38, R38 ;  /* 0x0000002626367228 */ /* 0x001fd00000000000 */
[----:B------:R-:W-:-:S08]  /*14320*/  DFMA R54, R40, -R54, 1 ;  /* 0x3ff000002836742b */ /* 0x000fd00000000836 */
[----:B------:R-:W-:Y:S02]  /*14330*/  DFMA R56, R54, R56, 0.5 ;  /* 0x3fe000003638742b */ /* 0x000fe40000000038 */
[----:B------:R-:W-:-:S08]  /*14340*/  DMUL R54, R38, R54 ;  /* 0x0000003626367228 */ /* 0x000fd00000000000 */
[----:B------:R-:W-:-:S08]  /*14350*/  DFMA R58, R56, R54, R38 ;  /* 0x00000036383a722b */ /* 0x000fd00000000026 */
[----:B------:R-:W-:Y:S02]  /*14360*/  DMUL R60, R40, R58 ;  /* 0x0000003a283c7228 */ /* 0x000fe40000000000 */
[----:B------:R-:W-:Y:S01]  /*14370*/  IADD3 R57, PT, PT, R59, -0x100000, RZ ;  /* 0xfff000003b397810 */ /* 0x000fe20007ffe0ff */
[----:B------:R-:W-:-:S05]  /*14380*/  IMAD.MOV.U32 R56, RZ, RZ, R58 ;  /* 0x000000ffff387224 */ /* 0x000fca00078e003a */
[----:B------:R-:W-:-:S08]  /*14390*/  DFMA R62, R60, -R60, R40 ;  /* 0x8000003c3c3e722b */ /* 0x000fd00000000028 */
[----:B------:R-:W-:Y:S01]  /*143a0*/  DFMA R54, R62, R56, R60 ;  /* 0x000000383e36722b */ /* 0x000fe2000000003c */
[----:B------:R-:W-:Y:S10]  /*143b0*/  @!P0 BRA `(.L_x_439) ;  /* 0x0000000000108947 */ /* 0x000ff40003800000 */
[----:B------:R-:W-:-:S07]  /*143c0*/  MOV R54, 0x143e0 ;  /* 0x000143e000367802 */ /* 0x000fce0000000f00 */
[----:B------:R-:W-:Y:S05]  /*143d0*/  CALL.REL.NOINC `($__internal_4_$__cuda_sm20_dsqrt_rn_f64_mediumpath_v1) ;  /* 0x0000008000a87944 */ /* 0x000fea0003c00000 */
[----:B------:R-:W-:Y:S02]  /*143e0*/  IMAD.MOV.U32 R54, RZ, RZ, R38 ;  /* 0x000000ffff367224 */ /* 0x000fe400078e0026 */
[----:B------:R-:W-:-:S07]  /*143f0*/  IMAD.MOV.U32 R55, RZ, RZ, R39 ;  /* 0x000000ffff377224 */ /* 0x000fce00078e0027 */
.L_x_439:
[----:B------:R-:W-:Y:S05]  /*14400*/  BSYNC.RECONVERGENT B0 ;  /* 0x0000000000007941 */ /* 0x000fea0003800200 */
.L_x_438:
[----:B------:R-:W0:Y:S01]  /*14410*/  MUFU.RCP64H R39, 15 ;  /* 0x402e000000277908 */ /* 0x000e220000001800 */
[----:B------:R-:W-:Y:S01]  /*14420*/  MOV R56, 0x0 ;  /* 0x0000000000387802 */ /* 0x000fe20000000f00 */
[----:B------:R-:W-:Y:S01]  /*14430*/  IMAD.MOV.U32 R57, RZ, RZ, 0x402e0000 ;  /* 0x402e0000ff397424 */ /* 0x000fe200078e00ff */
[----:B------:R-:W-:Y:S01]  /*14440*/  DADD R224, R2, -35 ;  /* 0xc041800002e07429 */ /* 0x000fe20000000000 */
[----:B------:R-:W-:Y:S01]  /*14450*/  IMAD.MOV.U32 R38, RZ, RZ, 0x1 ;  /* 0x00000001ff267424 */ /* 0x000fe200078e00ff */
[----:B------:R-:W-:Y:S08]  /*14460*/  BSSY.RECONVERGENT B1, `(.L_x_440) ;  /* 0x0000013000017945 */ /* 0x000ff00003800200 */
        /* <DEDUP_REMOVED lines=9> */
[----:B------:R-:W-:-:S05]  /*14500*/  FFMA R37, RZ, 2.71875, R41 ;  /* 0x402e0000ff257823 */ /* 0x000fca0000000029 */
[----:B------:R-:W-:-:S13]  /*14510*/  FSETP.GT.AND P0, PT, |R37|, 1.469367938527859385e-39, PT ;  /* 0x001000002500780b */ /* 0x000fda0003f04200 */
[----:B------:R-:W-:Y:S05]  /*14520*/  @P0 BRA P1, `(.L_x_441) ;  /* 0x0000000000180947 */ /* 0x000fea0000800000 */
[----:B------:R-:W-:Y:S01]  /*14530*/  IMAD.MOV.U32 R39, RZ, RZ, R225 ;  /* 0x000000ffff277224 */ /* 0x000fe200078e00e1 */
[----:B------:R-:W-:Y:S01]  /*14540*/  MOV R40, RZ ;  /* 0x000000ff00287202 */ /* 0x000fe20000000f00 */
[----:B------:R-:W-:Y:S01]  /*14550*/  IMAD.MOV.U32 R37, RZ, RZ, 0x402e0000 ;  /* 0x402e0000ff257424 */ /* 0x000fe200078e00ff */
[----:B------:R-:W-:-:S07]  /*14560*/  MOV R38, 0x14580 ;  /* 0x0001458000267802 */ /* 0x000fce0000000f00 */
[----:B------:R-:W-:Y:S05]  /*14570*/  CALL.REL.NOINC `($__internal_3_$__cuda_sm20_div_rn_f64_full) ;  /* 0x0000007800ac7944 */ /* 0x000fea0003c00000 */
[----:B------:R-:W-:-:S07]  /*14580*/  IMAD.MOV.U32 R41, RZ, RZ, R37 ;  /* 0x000000ffff297224 */ /* 0x000fce00078e0025 */
.L_x_441:
[----:B------:R-:W-:Y:S05]  /*14590*/  BSYNC.RECONVERGENT B1 ;  /* 0x0000000000017941 */ /* 0x000fea0003800200 */
.L_x_440:
        /* <DEDUP_REMOVED lines=59> */
.L_x_443:
[----:B------:R-:W-:Y:S05]  /*14950*/  BSYNC.RECONVERGENT B0 ;  /* 0x0000000000007941 */ /* 0x000fea0003800200 */
.L_x_442:
        /* <DEDUP_REMOVED lines=17> */
.L_x_445:
[----:B------:R-:W-:Y:S05]  /*14a70*/  BSYNC.RECONVERGENT B1 ;  /* 0x0000000000017941 */ /* 0x000fea0003800200 */
.L_x_444:
[----:B------:R-:W0:Y:S01]  /*14a80*/  MUFU.RCP64H R39, R55 ;  /* 0x0000003700277308 */ /* 0x000e220000001800 */
[----:B------:R-:W-:Y:S01]  /*14a90*/  IMAD.MOV.U32 R38, RZ, RZ, 0x1 ;  /* 0x00000001ff267424 */ /* 0x000fe200078e00ff */
[----:B------:R-:W-:Y:S05]  /*14aa0*/  BSSY.RECONVERGENT B1, `(.L_x_446) ;  /* 0x0000013000017945 */ /* 0x000fea0003800200 */
[----:B0-----:R-:W-:-:S08]  /*14ab0*/  DFMA R40, R38, -R54, 1 ;  /* 0x3ff000002628742b */ /* 0x001fd00000000836 */
[----:B------:R-:W-:-:S08]  /*14ac0*/  DFMA R40, R40, R40, R40 ;  /* 0x000000282828722b */ /* 0x000fd00000000028 */
[----:B------:R-:W-:-:S08]  /*14ad0*/  DFMA R40, R38, R40, R38 ;  /* 0x000000282628722b */ /* 0x000fd00000000026 */
[----:B------:R-:W-:-:S08]  /*14ae0*/  DFMA R38, R40, -R54, 1 ;  /* 0x3ff000002826742b */ /* 0x000fd00000000836 */
[----:B------:R-:W-:-:S08]  /*14af0*/  DFMA R38, R40, R38, R40 ;  /* 0x000000262826722b */ /* 0x000fd00000000028 */
[----:B------:R-:W-:-:S08]  /*14b00*/  DMUL R40, R38, 1400 ;  /* 0x4095e00026287828 */ /* 0x000fd00000000000 */
[----:B------:R-:W-:-:S08]  /*14b10*/  DFMA R56, R40, -R54, 1400 ;  /* 0x4095e0002838742b */ /* 0x000fd00000000836 */
        /* <DEDUP_REMOVED lines=11> */
.L_x_447:
[----:B------:R-:W-:Y:S05]  /*14bd0*/  BSYNC.RECONVERGENT B1 ;  /* 0x0000000000017941 */ /* 0x000fea0003800200 */
.L_x_446:
[----:B------:R-:W0:Y:S01]  /*14be0*/  MUFU.RCP64H R39, -7 ;  /* 0xc01c000000277908 */ /* 0x000e220000001800 */
[----:B------:R-:W-:Y:S01]  /*14bf0*/  IMAD.MOV.U32 R56, RZ, RZ, 0x0 ;  /* 0x00000000ff387424 */ /* 0x000fe200078e00ff */
[----:B------:R-:W-:Y:S01]  /*14c00*/  MOV R57, 0x401c0000 ;  /* 0x401c000000397802 */ /* 0x000fe20000000f00 */
[----:B------:R-:W-:Y:S01]  /*14c10*/  IMAD.MOV.U32 R38, RZ, RZ, 0x1 ;  /* 0x00000001ff267424 */ /* 0x000fe200078e00ff */
[----:B------:R-:W-:Y:S01]  /*14c20*/  DADD R224, R2, 26 ;  /* 0x403a000002e07429 */ /* 0x000fe20000000000 */
[----:B------:R-:W-:Y:S01]  /*14c30*/  BSSY.RECONVERGENT B1, `(.L_x_448) ;  /* 0x0000015000017945 */ /* 0x000fe20003800200 */
[----:B------:R-:W-:-:S08]  /*14c40*/  DFMA R64, R40, R64, 80 ;  /* 0x405400002840742b */ /* 0x000fd00000000040 */
[----:B------:R-:W-:Y:S01]  /*14c50*/  FSETP.GEU.AND P1, PT, |R225|, 6.5827683646048100446e-37, PT ;  /* 0x03600000e100780b */ /* 0x000fe20003f2e200 */
        /* <DEDUP_REMOVED lines=8> */
[----:B------:R-:W-:-:S05]  /*14ce0*/  FFMA R37, RZ, -2.4375, R39 ;  /* 0xc01c0000ff257823 */ /* 0x000fca0000000027 */
[----:B------:R-:W-:-:S13]  /*14cf0*/  FSETP.GT.AND P0, PT, |R37|, 1.469367938527859385e-39, PT ;  /* 0x001000002500780b */ /* 0x000fda0003f04200 */
[----:B------:R-:W-:Y:S05]  /*14d00*/  @P0 BRA P1, `(.L_x_449) ;  /* 0x00000000001c0947 */ /* 0x000fea0000800000 */
[----:B------:R-:W-:Y:S01]  /*14d10*/  IMAD.MOV.U32 R39, RZ, RZ, R225 ;  /* 0x000000ffff277224 */ /* 0x000fe200078e00e1 */
[----:B------:R-:W-:Y:S01]  /*14d20*/  MOV R37, 0xc01c0000 ;  /* 0xc01c000000257802 */ /* 0x000fe20000000f00 */
[----:B------:R-:W-:Y:S01]  /*14d30*/  IMAD.MOV.U32 R40, RZ, RZ, RZ ;  /* 0x000000ffff287224 */ /* 0x000fe200078e00ff */
[----:B------:R-:W-:-:S07]  /*14d40*/  MOV R38, 0x14d60 ;  /* 0x00014d6000267802 */ /* 0x000fce0000000f00 */
[----:B------:R-:W-:Y:S05]  /*14d50*/  CALL.REL.NOINC `($__internal_3_$__cuda_sm20_div_rn_f64_full) ;  /* 0x0000007000b47944 */ /* 0x000fea0003c00000 */
[----:B------:R-:W-:Y:S02]  /*14d60*/  IMAD.MOV.U32 R38, RZ, RZ, R40 ;  /* 0x000000ffff267224 */ /* 0x000fe400078e0028 */
[----:B------:R-:W-:-:S07]  /*14d70*/  IMAD.MOV.U32 R39, RZ, RZ, R37 ;  /* 0x000000ffff277224 */ /* 0x000fce00078e0025 */
.L_x_449:
[----:B------:R-:W-:Y:S05]  /*14d80*/  BSYNC.RECONVERGENT B1 ;  /* 0x0000000000017941 */ /* 0x000fea0003800200 */
.L_x_448:
[----:B------:R-:W-:Y:S01]  /*14d90*/  IMAD.MOV.U32 R54, RZ, RZ, 0x652b82fe ;  /* 0x652b82feff367424 */ /* 0x000fe200078e00ff */
[----:B------:R-:W-:Y:S01]  /*14da0*/  MOV R55, 0x3ff71547 ;  /* 0x3ff7154700377802 */ /* 0x000fe20000000f00 */
[----:B------:R-:W-:Y:S01]  /*14db0*/  UMOV UR12, 0xfefa39ef ;  /* 0xfefa39ef000c7882 */ /* 0x000fe20000000000 */
[----:B------:R-:W-:Y:S01]  /*14dc0*/  UMOV UR13, 0x3fe62e42 ;  /* 0x3fe62e42000d7882 */ /* 0x000fe20000000000 */
[----:B------:R-:W0:Y:S01]  /*14dd0*/  MUFU.RCP64H R59, -10 ;  /* 0xc0240000003b7908 */ /* 0x000e220000001800 */
[----:B------:R-:W-:Y:S01]  /*14de0*/  IMAD.MOV.U32 R58, RZ, RZ, 0x1 ;  /* 0x00000001ff3a7424 */ /* 0x000fe200078e00ff */
[----:B------:R-:W-:Y:S01]  /*14df0*/  FSETP.GEU.AND P0, PT, |R39|, 4.1917929649353027344, PT ;  /* 0x4086232b2700780b */ /* 0x000fe20003f0e200 */
[----:B------:R-:W-:Y:S01]  /*14e00*/  DFMA R54, R38, R54, 6.75539944105574400000e+15 ;  /* 0x433800002636742b */ /* 0x000fe20000000036 */
[----:B------:R-:W-:Y:S01]  /*14e10*/  BSSY.RECONVERGENT B0, `(.L_x_450) ;  /* 0x0000042000007945 */ /* 0x000fe20003800200 */
[----:B------:R-:W-:-:S06]  /*14e20*/  FSETP.GEU.AND P3, PT, |R53|, 6.5827683646048100446e-37, PT ;  /* 0x036000003500780b */ /* 0x000fcc0003f6e200 */
        /* <DEDUP_REMOVED lines=14> */
[----:B------:R-:W-:Y:S01]  /*14f10*/  IMAD.MOV.U32 R40, RZ, RZ, 0x0 ;  /* 0x00000000ff287424 */ /* 0x000fe200078e00ff */
[----:B------:R-:W-:Y:S01]  /*14f20*/  MOV R41, 0x40240000 ;  /* 0x4024000000297802 */ /* 0x000fe20000000f00 */
[----:B------:R-:W-:-:S04]  /*14f30*/  UMOV UR13, 0x3efa0199 ;  /* 0x3efa0199000d7882 */ /* 0x000fc80000000000 */
[----:B------:R-:W-:Y:S01]  /*14f40*/  DFMA R60, R56, R60, UR12 ;  /* 0x0000000c383c7e2b */ /* 0x000fe2000800003c */
[----:B------:R-:W-:Y:S01]  /*14f50*/  UMOV UR12, 0x14761f65 ;  /* 0x14761f65000c7882 */ /* 0x000fe20000000000 */
[----:B0-----:R-:W-:Y:S01]  /*14f60*/  DFMA R62, R58, R40, 1 ;  /* 0x3ff000003a3e742b */ /* 0x001fe20000000028 */
[----:B------:R-:W-:-:S05]  /*14f70*/  UMOV UR13, 0x3f2a01a0 ;  /* 0x3f2a01a0000d7882 */ /* 0x000fca0000000000 */
[----:B------:R-:W-:Y:S01]  /*14f80*/  DFMA R60, R56, R60, UR12 ;  /* 0x0000000c383c7e2b */ /* 0x000fe2000800003c */
[----:B------:R-:W-:Y:S01]  /*14f90*/  UMOV UR12, 0x1852b7af ;  /* 0x1852b7af000c7882 */ /* 0x000fe20000000000 */
[----:B------:R-:W-:Y:S01]  /*14fa0*/  DFMA R62, R62, R62, R62 ;  /* 0x0000003e3e3e722b */ /* 0x000fe2000000003e */
[----:B------:R-:W-:-:S05]  /*14fb0*/  UMOV UR13, 0x3f56c16c ;  /* 0x3f56c16c000d7882 */ /* 0x000fca0000000000 */
[----:B------:R-:W-:Y:S01]  /*14fc0*/  DFMA R60, R56, R60, UR12 ;  /* 0x0000000c383c7e2b */ /* 0x000fe2000800003c */
[----:B------:R-:W-:Y:S01]  /*14fd0*/  UMOV UR12, 0x11122322 ;  /* 0x11122322000c7882 */ /* 0x000fe20000000000 */
[----:B------:R-:W-:Y:S01]  /*14fe0*/  DFMA R62, R58, R62, R58 ;  /* 0x0000003e3a3e722b */ /* 0x000fe2000000003a */
[----:B------:R-:W-:-:S05]  /*14ff0*/  UMOV UR13, 0x3f811111 ;  /* 0x3f811111000d7882 */ /* 0x000fca0000000000 */
[----:B------:R-:W-:Y:S01]  /*15000*/  DFMA R60, R56, R60, UR12 ;  /* 0x0000000c383c7e2b */ /* 0x000fe2000800003c */
[----:B------:R-:W-:Y:S01]  /*15010*/  UMOV UR12, 0x555502a1 ;  /* 0x555502a1000c7882 */ /* 0x000fe20000000000 */
[----:B------:R-:W-:Y:S01]  /*15020*/  DFMA R40, R62, R40, 1 ;  /* 0x3ff000003e28742b */ /* 0x000fe20000000028 */
[----:B------:R-:W-:-:S05]  /*15030*/  UMOV UR13, 0x3fa55555 ;  /* 0x3fa55555000d7882 */ /* 0x000fca0000000000 */
[----:B------:R-:W-:Y:S01]  /*15040*/  DFMA R60, R56, R60, UR12 ;  /* 0x0000000c383c7e2b */ /* 0x000fe2000800003c */
[----:B------:R-:W-:Y:S01]  /*15050*/  UMOV UR12, 0x55555511 ;  /* 0x55555511000c7882 */ /* 0x000fe20000000000 */
[----:B------:R-:W-:Y:S01]  /*15060*/  DFMA R40, R62, R40, R62 ;  /* 0x000000283e28722b */ /* 0x000fe2000000003e */
[----:B------:R-:W-:-:S05]  /*15070*/  UMOV UR13, 0x3fc55555 ;  /* 0x3fc55555000d7882 */ /* 0x000fca0000000000 */
[----:B------:R-:W-:Y:S01]  /*15080*/  DFMA R60, R56, R60, UR12 ;  /* 0x0000000c383c7e2b */ /* 0x000fe2000800003c */
[----:B------:R-:W-:Y:S01]  /*15090*/  UMOV UR12, 0xb ;  /* 0x0000000b000c7882 */ /* 0x000fe20000000000 */
[----:B------:R-:W-:Y:S01]  /*150a0*/  DMUL R58, R52, R40 ;  /* 0x00000028343a7228 */ /* 0x000fe20000000000 */
[----:B------:R-:W-:-:S05]  /*150b0*/  UMOV UR13, 0x3fe00000 ;  /* 0x3fe00000000d7882 */ /* 0x000fca0000000000 */
[----:B------:R-:W-:Y:S02]  /*150c0*/  DFMA R60, R56, R60, UR12 ;  /* 0x0000000c383c7e2b */ /* 0x000fe4000800003c */
[----:B------:R-:W-:-:S06]  /*150d0*/  DFMA R62, R58, 10, R52 ;  /* 0x402400003a3e782b */ /* 0x000fcc0000000034 */
[----:B------:R-:W-:Y:S02]  /*150e0*/  DFMA R60, R56, R60, 1 ;  /* 0x3ff00000383c742b */ /* 0x000fe4000000003c */
[----:B------:R-:W-:-:S06]  /*150f0*/  DFMA R40, R40, R62, R58 ;  /* 0x0000003e2828722b */ /* 0x000fcc000000003a */
[----:B------:R-:W-:-:S04]  /*15100*/  DFMA R60, R56, R60, 1 ;  /* 0x3ff00000383c742b */ /* 0x000fc8000000003c */
[----:B------:R-:W-:-:S05]  /*15110*/  FFMA R37, RZ, -2.5625, R41 ;  /* 0xc0240000ff257823 */ /* 0x000fca0000000029 */
[----:B------:R-:W-:Y:S01]  /*15120*/  FSETP.GT.AND P2, PT, |R37|, 1.469367938527859385e-39, PT ;  /* 0x001000002500780b */ /* 0x000fe20003f44200 */
[----:B------:R-:W-:Y:S02]  /*15130*/  IMAD R63, R54, 0x100000, R61 ;  /* 0x00100000363f7824 */ /* 0x000fe400078e023d */
[----:B------:R-:W-:Y:S01]  /*15140*/  IMAD.MOV.U32 R62, RZ, RZ, R60 ;  /* 0x000000ffff3e7224 */ /* 0x000fe200078e003c */
[----:B------:R-:W-:Y:S09]  /*15150*/  @!P0 BRA `(.L_x_451) ;  /* 0x0000000000348947 */ /* 0x000ff20003800000 */
        /* <DEDUP_REMOVED lines=13> */
.L_x_451:
[----:B------:R-:W-:Y:S05]  /*15230*/  BSYNC.RECONVERGENT B0 ;  /* 0x0000000000007941 */ /* 0x000fea0003800200 */
.L_x_450:
[----:B------:R-:W-:Y:S01]  /*15240*/  BSSY.RECONVERGENT B1, `(.L_x_452) ;  /* 0x000000a000017945 */ /* 0x000fe20003800200 */
[----:B------:R-:W-:-:S03]  /*15250*/  DADD R62, R62, 1 ;  /* 0x3ff000003e3e7429 */ /* 0x000fc60000000000 */
[----:B------:R-:W-:Y:S08]  /*15260*/  @P2 BRA P3, `(.L_x_453) ;  /* 0x00000000001c2947 */ /* 0x000ff00001800000 */
[----:B------:R-:W-:Y:S01]  /*15270*/  MOV R224, R52 ;  /* 0x0000003400e07202 */ /* 0x000fe20000000f00 */
[----:B------:R-:W-:Y:S01]  /*15280*/  IMAD.MOV.U32 R39, RZ, RZ, R53 ;  /* 0x000000ffff277224 */ /* 0x000fe200078e0035 */
[----:B------:R-:W-:Y:S01]  /*15290*/  MOV R38, 0x152d0 ;  /* 0x000152d000267802 */ /* 0x000fe20000000f00 */
[----:B------:R-:W-:Y:S02]  /*152a0*/  IMAD.MOV.U32 R40, RZ, RZ, RZ ;  /* 0x000000ffff287224 */ /* 0x000fe400078e00ff */
[----:B------:R-:W-:-:S07]  /*152b0*/  IMAD.MOV.U32 R37, RZ, RZ, -0x3fdc0000 ;  /* 0xc0240000ff257424 */ /* 0x000fce00078e00ff */
[----:B------:R-:W-:Y:S05]  /*152c0*/  CALL.REL.NOINC `($__internal_3_$__cuda_sm20_div_rn_f64_full) ;  /* 0x0000006c00587944 */ /* 0x000fea0003c00000 */
[----:B------:R-:W-:-:S07]  /*152d0*/  MOV R41, R37 ;  /* 0x0000002500297202 */ /* 0x000fce0000000f00 */
.L_x_453:
[----:B------:R-:W-:Y:S05]  /*152e0*/  BSYNC.RECONVERGENT B1 ;  /* 0x0000000000017941 */ /* 0x000fea0003800200 */
.L_x_452:
[----:B------:R-:W-:Y:S01]  /*152f0*/  IMAD.MOV.U32 R52, RZ, RZ, 0x652b82fe ;  /* 0x652b82feff347424 */ /* 0x000fe200078e00ff */
[----:B------:R-:W-:Y:S01]  /*15300*/  UMOV UR12, 0xfefa39ef ;  /* 0xfefa39ef000c7882 */ /* 0x000fe20000000000 */
[----:B------:R-:W-:Y:S01]  /*15310*/  IMAD.MOV.U32 R53, RZ, RZ, 0x3ff71547 ;  /* 0x3ff71547ff357424 */ /* 0x000fe200078e00ff */
[----:B------:R-:W-:Y:S01]  /*15320*/  UMOV UR13, 0x3fe62e42 ;  /* 0x3fe62e42000d7882 */ /* 0x000fe20000000000 */
[----:B------:R-:W0:Y:S01]  /*15330*/  MUFU.RCP64H R57, 11.5 ;  /* 0x4027000000397908 */ /* 0x000e220000001800 */
[----:B------:R-:W-:Y:S01]  /*15340*/  IMAD.MOV.U32 R56, RZ, RZ, 0x1 ;  /* 0x00000001ff387424 */ /* 0x000fe200078e00ff */
[----:B------:R-:W-:Y:S01]  /*15350*/  FSETP.GEU.AND P0, PT, |R41|, 4.1917929649353027344, PT ;  /* 0x4086232b2900780b */ /* 0x000fe20003f0e200 */
[----:B------:R-:W-:Y:S01]  /*15360*/  BSSY.RECONVERGENT B0, `(.L_x_454) ;  /* 0x0000043000007945 */ /* 0x000fe20003800200 */
[----:B------:R-:W-:Y:S01]  /*15370*/  DFMA R52, R40, R52, 6.75539944105574400000e+15 ;  /* 0x433800002834742b */ /* 0x000fe20000000034 */
[----:B------:R-:W-:-:S07]  /*15380*/  FSETP.GEU.AND P3, PT, |R49|, 6.5827683646048100446e-37, PT ;  /* 0x036000003100780b */ /* 0x000fce0003f6e200 */
        /* <DEDUP_REMOVED lines=14> */
[----:B------:R-:W-:Y:S01]  /*15470*/  IMAD.MOV.U32 R38, RZ, RZ, 0x0 ;  /* 0x00000000ff267424 */ /* 0x000fe200078e00ff */
[----:B------:R-:W-:Y:S01]  /*15480*/  UMOV UR13, 0x3efa0199 ;  /* 0x3efa0199000d7882 */ /* 0x000fe20000000000 */
[----:B------:R-:W-:-:S04]  /*15490*/  IMAD.MOV.U32 R39, RZ, RZ, 0x40270000 ;  /* 0x40270000ff277424 */ /* 0x000fc800078e00ff */
[----:B------:R-:W-:Y:S01]  /*154a0*/  DFMA R58, R54, R58, UR12 ;  /* 0x0000000c363a7e2b */ /* 0x000fe2000800003a */
[----:B------:R-:W-:Y:S01]  /*154b0*/  UMOV UR12, 0x14761f65 ;  /* 0x14761f65000c7882 */ /* 0x000fe20000000000 */
[----:B0-----:R-:W-:Y:S01]  /*154c0*/  DFMA R60, R56, -R38, 1 ;  /* 0x3ff00000383c742b */ /* 0x001fe20000000826 */
        /* <DEDUP_REMOVED lines=11> */
[----:B------:R-:W-:Y:S01]  /*15580*/  DFMA R38, R60, -R38, 1 ;  /* 0x3ff000003c26742b */ /* 0x000fe20000000826 */
        /* <DEDUP_REMOVED lines=10> */
[----:B------:R-:W-:-:S06]  /*15630*/  DFMA R60, R56, -11.5, R48 ;  /* 0xc0270000383c782b */ /* 0x000fcc0000000030 */
[----:B------:R-:W-:Y:S02]  /*15640*/  DFMA R58, R54, R58, 1 ;  /* 0x3ff00000363a742b */ /* 0x000fe4000000003a */
[----:B------:R-:W-:-:S06]  /*15650*/  DFMA R38, R38, R60, R56 ;  /* 0x0000003c2626722b */ /* 0x000fcc0000000038 */
[----:B------:R-:W-:-:S04]  /*15660*/  DFMA R58, R54, R58, 1 ;  /* 0x3ff00000363a742b */ /* 0x000fc8000000003a */
[----:B------:R-:W-:-:S05]  /*15670*/  FFMA R37, RZ, 2.609375, R39 ;  /* 0x40270000ff257823 */ /* 0x000fca0000000027 */
[----:B------:R-:W-:Y:S01]  /*15680*/  FSETP.GT.AND P2, PT, |R37|, 1.469367938527859385e-39, PT ;  /* 0x001000002500780b */ /* 0x000fe20003f44200 */
[----:B------:R-:W-:Y:S01]  /*15690*/  IMAD.MOV.U32 R54, RZ, RZ, R58 ;  /* 0x000000ffff367224 */ /* 0x000fe200078e003a */
[----:B------:R-:W-:Y:S01]  /*156a0*/  LEA R55, R52, R59, 0x14 ;  /* 0x0000003b34377211 */ /* 0x000fe200078ea0ff */
[----:B------:R-:W-:Y:S10]  /*156b0*/  @!P0 BRA `(.L_x_455) ;  /* 0x0000000000348947 */ /* 0x000ff40003800000 */
        /* <DEDUP_REMOVED lines=13> */
.L_x_455:
[----:B------:R-:W-:Y:S05]  /*15790*/  BSYNC.RECONVERGENT B0 ;  /* 0x0000000000007941 */ /* 0x000fea0003800200 */
.L_x_454:
        /* <DEDUP_REMOVED lines=11> */
.L_x_457:
[----:B------:R-:W-:Y:S05]  /*15850*/  BSYNC.RECONVERGENT B1 ;  /* 0x0000000000017941 */ /* 0x000fea0003800200 */
.L_x_456:
        /* <DEDUP_REMOVED lines=59> */
.L_x_459:
[----:B------:R-:W-:Y:S05]  /*15c10*/  BSYNC.RECONVERGENT B0 ;  /* 0x0000000000007941 */ /* 0x000fea0003800200 */
.L_x_458:
        /* <DEDUP_REMOVED lines=17> */
[----:B------:R-:W-:Y:S01]  /*15d30*/  IMAD.MOV.U32 R39, RZ, RZ, 0x40180000 ;  /* 0x40180000ff277424 */ /* 0x000fe200078e00ff */
[----:B------:R-:W-:-:S07]  /*15d40*/  MOV R38, 0x15d60 ;  /* 0x00015d6000267802 */ /* 0x000fce0000000f00 */
[----:B------:R-:W-:Y:S05]  /*15d50*/  CALL.REL.NOINC `($__internal_3_$__cuda_sm20_div_rn_f64_full) ;  /* 0x0000006000b47944 */ /* 0x000fea0003c00000 */
[----:B------:R-:W-:Y:S02]  /*15d60*/  IMAD.MOV.U32 R60, RZ, RZ, R40 ;  /* 0x000000ffff3c7224 */ /* 0x000fe400078e0028 */
[----:B------:R-:W-:-:S07]  /*15d70*/  IMAD.MOV.U32 R61, RZ, RZ, R37 ;  /* 0x000000ffff3d7224 */ /* 0x000fce00078e0025 */
.L_x_461:
[----:B------:R-:W-:Y:S05]  /*15d80*/  BSYNC.RECONVERGENT B1 ;  /* 0x0000000000017941 */ /* 0x000fea0003800200 */
.L_x_460:
[----:B------:R-:W0:Y:S01]  /*15d90*/  MUFU.RCP64H R39, R53 ;  /* 0x0000003500277308 */ /* 0x000e220000001800 */
[----:B------:R-:W-:Y:S01]  /*15da0*/  MOV R38, 0x1 ;  /* 0x0000000100267802 */ /* 0x000fe20000000f00 */
        /* <DEDUP_REMOVED lines=19> */
.L_x_463:
[----:B------:R-:W-:Y:S05]  /*15ee0*/  BSYNC.RECONVERGENT B1 ;  /* 0x0000000000017941 */ /* 0x000fea0003800200 */
.L_x_462:
[----:B------:R-:W0:Y:S01]  /*15ef0*/  MUFU.RCP64H R39, 24 ;  /* 0x4038000000277908 */ /* 0x000e220000001800 */
[----:B------:R-:W-:Y:S01]  /*15f00*/  IMAD.MOV.U32 R52, RZ, RZ, 0x0 ;  /* 0x00000000ff347424 */ /* 0x000fe200078e00ff */
[----:B------:R-:W-:Y:S01]  /*15f10*/  MOV R38, 0x1 ;  /* 0x0000000100267802 */ /* 0x000fe20000000f00 */
[----:B------:R-:W-:Y:S01]  /*15f20*/  IMAD.MOV.U32 R53, RZ, RZ, 0x40380000 ;  /* 0x40380000ff357424 */ /* 0x000fe200078e00ff */
[----:B------:R-:W-:Y:S01]  /*15f30*/  DADD R224, R2, 88 ;  /* 0x4056000002e07429 */ /* 0x000fe20000000000 */
[----:B------:R-:W-:Y:S01]  /*15f40*/  BSSY.RECONVERGENT B1, `(.L_x_464) ;  /* 0x0000015000017945 */ /* 0x000fe20003800200 */
[----:B------:R-:W-:-:S08]  /*15f50*/  DMUL R60, R40, R60 ;  /* 0x0000003c283c7228 */ /* 0x000fd00000000000 */
        /* <DEDUP_REMOVED lines=9> */
[----:B------:R-:W-:-:S05]  /*15ff0*/  FFMA R37, RZ, 2.875, R39 ;  /* 0x40380000ff257823 */ /* 0x000fca0000000027 */
[----:B------:R-:W-:-:S13]  /*16000*/  FSETP.GT.AND P0, PT, |R37|, 1.469367938527859385e-39, PT ;  /* 0x001000002500780b */ /* 0x000fda0003f04200 */
[----:B------:R-:W-:Y:S05]  /*16010*/  @P0 BRA P1, `(.L_x_465) ;  /* 0x00000000001c0947 */ /* 0x000fea0000800000 */
[----:B------:R-:W-:Y:S01]  /*16020*/  IMAD.MOV.U32 R39, RZ, RZ, R225 ;  /* 0x000000ffff277224 */ /* 0x000fe200078e00e1 */
[----:B------:R-:W-:Y:S01]  /*16030*/  MOV R38, 0x16070 ;  /* 0x0001607000267802 */ /* 0x000fe20000000f00 */
[----:B------:R-:W-:Y:S02]  /*16040*/  IMAD.MOV.U32 R40, RZ, RZ, RZ ;  /* 0x000000ffff287224 */ /* 0x000fe400078e00ff */
[----:B------:R-:W-:-:S07]  /*16050*/  IMAD.MOV.U32 R37, RZ, RZ, 0x40380000 ;  /* 0x40380000ff257424 */ /* 0x000fce00078e00ff */
[----:B------:R-:W-:Y:S05]  /*16060*/  CALL.REL.NOINC `($__internal_3_$__cuda_sm20_div_rn_f64_full) ;  /* 0x0000005c00f07944 */ /* 0x000fea0003c00000 */
[----:B------:R-:W-:Y:S01]  /*16070*/  MOV R38, R40 ;  /* 0x0000002800267202 */ /* 0x000fe20000000f00 */
[----:B------:R-:W-:-:S07]  /*16080*/  IMAD.MOV.U32 R39, RZ, RZ, R37 ;  /* 0x000000ffff277224 */ /* 0x000fce00078e0025 */
.L_x_465:
[----:B------:R-:W-:Y:S05]  /*16090*/  BSYNC.RECONVERGENT B1 ;  /* 0x0000000000017941 */ /* 0x000fea0003800200 */
.L_x_464:
[----:B------:R-:W-:Y:S01]  /*160a0*/  IMAD.MOV.U32 R48, RZ, RZ, 0x652b82fe ;  /* 0x652b82feff307424 */ /* 0x000fe200078e00ff */
[----:B------:R-:W-:Y:S01]  /*160b0*/  UMOV UR12, 0xfefa39ef ;  /* 0xfefa39ef000c7882 */ /* 0x000fe20000000000 */
[----:B------:R-:W-:Y:S01]  /*160c0*/  IMAD.MOV.U32 R49, RZ, RZ, 0x3ff71547 ;  /* 0x3ff71547ff317424 */ /* 0x000fe200078e00ff */
[----:B------:R-:W-:Y:S01]  /*160d0*/  UMOV UR13, 0x3fe62e42 ;  /* 0x3fe62e42000d7882 */ /* 0x000fe20000000000 */
[----:B------:R-:W-:Y:S01]  /*160e0*/  MOV R56, 0xfca213ea ;  /* 0xfca213ea00387802 */ /* 0x000fe20000000f00 */
[----:B------:R-:W-:Y:S01]  /*160f0*/  IMAD.MOV.U32 R57, RZ, RZ, 0x3e928af3 ;  /* 0x3e928af3ff397424 */ /* 0x000fe200078e00ff */
[----:B------:R-:W0:Y:S01]  /*16100*/  MUFU.RCP64H R55, -20 ;  /* 0xc034000000377908 */ /* 0x000e220000001800 */
[----:B------:R-:W-:Y:S01]  /*16110*/  MOV R54, 0x1 ;  /* 0x0000000100367802 */ /* 0x000fe20000000f00 */
[----:B------:R-:W-:Y:S01]  /*16120*/  DFMA R48, R38, R48, 6.75539944105574400000e+15 ;  /* 0x433800002630742b */ /* 0x000fe20000000030 */
[----:B------:R-:W-:Y:S01]  /*16130*/  FSETP.GEU.AND P0, PT, |R39|, 4.1917929649353027344, PT ;  /* 0x4086232b2700780b */ /* 0x000fe20003f0e200 */
[----:B------:R-:W-:Y:S01]  /*16140*/  DADD R224, R2, 60 ;  /* 0x404e000002e07429 */ /* 0x000fe20000000000 */
        /* <DEDUP_REMOVED lines=44> */
[----:B------:R-:W-:-:S03]  /*16410*/  FFMA R37, RZ, -2.8125, R41 ;  /* 0xc0340000ff257823 */ /* 0x000fc60000000029 */
[----:B------:R-:W-:Y:S02]  /*16420*/  DFMA R56, R52, R56, 1 ;  /* 0x3ff000003438742b */ /* 0x000fe40000000038 */
[----:B------:R-:W-:-:S06]  /*16430*/  FSETP.GT.AND P2, PT, |R37|, 1.469367938527859385e-39, PT ;  /* 0x001000002500780b */ /* 0x000fcc0003f44200 */
        /* <DEDUP_REMOVED lines=16> */
.L_x_467:
[----:B------:R-:W-:Y:S05]  /*16540*/  BSYNC.RECONVERGENT B0 ;  /* 0x0000000000007941 */ /* 0x000fea0003800200 */
.L_x_466:
        /* <DEDUP_REMOVED lines=8> */
[----:B------:R-:W-:-:S07]  /*165d0*/  IMAD.MOV.U32 R41, RZ, RZ, R37 ;  /* 0x000000ffff297224 */ /* 0x000fce00078e0025 */
.L_x_469:
[----:B------:R-:W-:Y:S05]  /*165e0*/  BSYNC.RECONVERGENT B1 ;  /* 0x0000000000017941 */ /* 0x000fea0003800200 */
.L_x_468:
[----:B------:R-:W-:Y:S01]  /*165f0*/  IMAD.MOV.U32 R48, RZ, RZ, 0x652b82fe ;  /* 0x652b82feff307424 */ /* 0x000fe200078e00ff */
[----:B------:R-:W-:Y:S01]  /*16600*/  UMOV UR12, 0xfefa39ef ;  /* 0xfefa39ef000c7882 */ /* 0x000fe20000000000 */
[----:B------:R-:W-:Y:S01]  /*16610*/  IMAD.MOV.U32 R49, RZ, RZ, 0x3ff71547 ;  /* 0x3ff71547ff317424 */ /* 0x000fe200078e00ff */
[----:B------:R-:W-:Y:S01]  /*16620*/  UMOV UR13, 0x3fe62e42 ;  /* 0x3fe62e42000d7882 */ /* 0x000fe20000000000 */
[----:B------:R-:W-:Y:S01]  /*16630*/  MOV R56, 0xfca213ea ;  /* 0xfca213ea00387802 */ /* 0x000fe20000000f00 */
[----:B------:R-:W-:Y:S01]  /*16640*/  IMAD.MOV.U32 R57, RZ, RZ, 0x3e928af3 ;  /* 0x3e928af3ff397424 */ /* 0x000fe200078e00ff */
[----:B------:R-:W0:Y:S01]  /*16650*/  MUFU.RCP64H R55, 20 ;  /* 0x4034000000377908 */ /* 0x000e220000001800 */
[----:B------:R-:W-:Y:S01]  /*16660*/  MOV R54, 0x1 ;  /* 0x0000000100367802 */ /* 0x000fe20000000f00 */
[----:B------:R-:W-:Y:S01]  /*16670*/  DFMA R48, R40, R48, 6.75539944105574400000e+15 ;  /* 0x433800002830742b */ /* 0x000fe20000000030 */
[----:B------:R-:W-:Y:S01]  /*16680*/  FSETP.GEU.AND P0, PT, |R41|, 4.1917929649353027344, PT ;  /* 0x4086232b2900780b */ /* 0x000fe20003f0e200 */
[----:B------:R-:W-:Y:S06]  /*16690*/  BSSY.RECONVERGENT B0, `(.L_x_470) ;  /* 0x0000040000007945 */ /* 0x000fec0003800200 */
[----:B------:R-:W-:-:S08]  /*166a0*/  DADD R52, R48, -6.75539944105574400000e+15 ;  /* 0xc338000030347429 */ /* 0x000fd00000000000 */
        /* <DEDUP_REMOVED lines=27> */
[----:B------:R-:W-:Y:S02]  /*16860*/  DFMA R38, R224, R38, R224 ;  /* 0x00000026e026722b */ /* 0x000fe400000000e0 */
[----:B------:R-:W-:-:S03]  /*16870*/  DADD R224, R2, -60 ;  /* 0xc04e000002e07429 */ /* 0x000fc60000000000 */
[----:B------:R-:W-:Y:S01]  /*16880*/  DFMA R56, R52, R56, UR12 ;  /* 0x0000000c34387e2b */ /* 0x000fe20008000038 */
[----:B------:R-:W-:Y:S01]  /*16890*/  UMOV UR12, 0x555502a1 ;  /* 0x555502a1000c7882 */ /* 0x000fe20000000000 */
[----:B------:R-:W-:-:S03]  /*168a0*/  UMOV UR13, 0x3fa55555 ;  /* 0x3fa55555000d7882 */ /* 0x000fc60000000000 */
[----:B------:R-:W-:Y:S02]  /*168b0*/  DMUL R2, R38, R224 ;  /* 0x000000e026027228 */ /* 0x000fe40000000000 */
[----:B------:R-:W-:Y:S01]  /*168c0*/  FSETP.GEU.AND P3, PT, |R225|, 6.5827683646048100446e-37, PT ;  /* 0x03600000e100780b */ /* 0x000fe20003f6e200 */
[----:B------:R-:W-:Y:S01]  /*168d0*/  DFMA R56, R52, R56, UR12 ;  /* 0x0000000c34387e2b */ /* 0x000fe20008000038 */
[----:B------:R-:W-:Y:S01]  /*168e0*/  UMOV UR12, 0x55555511 ;  /* 0x55555511000c7882 */ /* 0x000fe20000000000 */
[----:B------:R-:W-:-:S03]  /*168f0*/  UMOV UR13, 0x3fc55555 ;  /* 0x3fc55555000d7882 */ /* 0x000fc60000000000 */
[----:B------:R-:W-:-:S03]  /*16900*/  DFMA R54, R2, -20, R224 ;  /* 0xc03400000236782b */ /* 0x000fc600000000e0 */
[----:B------:R-:W-:Y:S01]  /*16910*/  DFMA R56, R52, R56, UR12 ;  /* 0x0000000c34387e2b */ /* 0x000fe20008000038 */
[----:B------:R-:W-:Y:S01]  /*16920*/  UMOV UR12, 0xb ;  /* 0x0000000b000c7882 */ /* 0x000fe20000000000 */
[----:B------:R-:W-:-:S03]  /*16930*/  UMOV UR13, 0x3fe00000 ;  /* 0x3fe00000000d7882 */ /* 0x000fc60000000000 */
[----:B------:R-:W-:-:S03]  /*16940*/  DFMA R38, R38, R54, R2 ;  /* 0x000000362626722b */ /* 0x000fc60000000002 */
[----:B------:R-:W-:-:S07]  /*16950*/  DFMA R56, R52, R56, UR12 ;  /* 0x0000000c34387e2b */ /* 0x000fce0008000038 */
[----:B------:R-:W-:Y:S01]  /*16960*/  FFMA R2, RZ, 2.8125, R39 ;  /* 0x40340000ff027823 */ /* 0x000fe20000000027 */
[----:B------:R-:W-:-:S04]  /*16970*/  DFMA R56, R52, R56, 1 ;  /* 0x3ff000003438742b */ /* 0x000fc80000000038 */
[----:B------:R-:W-:-:S04]  /*16980*/  FSETP.GT.AND P2, PT, |R2|, 1.469367938527859385e-39, PT ;  /* 0x001000000200780b */ /* 0x000fc80003f44200 */
        /* <DEDUP_REMOVED lines=16> */
.L_x_471:
[----:B------:R-:W-:Y:S05]  /*16a90*/  BSYNC.RECONVERGENT B0 ;  /* 0x0000000000007941 */ /* 0x000fea0003800200 */
.L_x_470:
        /* <DEDUP_REMOVED lines=10> */
.L_x_473:
[----:B------:R-:W-:Y:S05]  /*16b40*/  BSYNC.RECONVERGENT B1 ;  /* 0x0000000000017941 */ /* 0x000fea0003800200 */
.L_x_472:
        /* <DEDUP_REMOVED lines=59> */
.L_x_475:
[----:B------:R-:W-:Y:S05]  /*16f00*/  BSYNC.RECONVERGENT B0 ;  /* 0x0000000000007941 */ /* 0x000fea0003800200 */
.L_x_474:
        /* <DEDUP_REMOVED lines=24> */
.L_x_477:
[----:B------:R-:W-:Y:S05]  /*17090*/  BSYNC.RECONVERGENT B1 ;  /* 0x0000000000017941 */ /* 0x000fea0003800200 */
.L_x_476:
        /* <DEDUP_REMOVED lines=21> */
.L_x_479:
[----:B------:R-:W-:Y:S05]  /*171f0*/  BSYNC.RECONVERGENT B1 ;  /* 0x0000000000017941 */ /* 0x000fea0003800200 */
.L_x_478:
[----:B------:R-:W0:Y:S02]  /*17200*/  LDC R57, c[0x0][0x390] ;  /* 0x0000e400ff397b82 */ /* 0x000e240000000800 */
[----:B0-----:R-:W-:-:S05]  /*17210*/  IMAD.WIDE R56, R57, 0x10, R146 ;  /* 0x0000001039387825 */ /* 0x001fca00078e0292 */
[----:B------:R-:W2:Y:S01]  /*17220*/  LDG.E.64 R54, desc[UR6][R56.64] ;  /* 0x0000000638367981 */ /* 0x000ea2000c1e1b00 */
[----:B------:R-:W0:Y:S01]  /*17230*/  MUFU.RCP64H R3, R45 ;  /* 0x0000002d00037308 */ /* 0x000e220000001800 */
[----:B------:R-:W-:Y:S01]  /*17240*/  IMAD.MOV.U32 R2, RZ, RZ, 0x1 ;  /* 0x00000001ff027424 */ /* 0x000fe200078e00ff */
[----:B------:R-:W-:Y:S01]  /*17250*/  BSSY.RECONVERGENT B1, `(.L_x_480) ;  /* 0x0000017000017945 */ /* 0x000fe20003800200 */
[----:B------:R-:W-:-:S04]  /*17260*/  DMUL R52, R40, R52 ;  /* 0x0000003428347228 */ /* 0x000fc80000000000 */
[----:B0-----:R-:W-:-:S08]  /*17270*/  DFMA R38, -R44, R2, 1 ;  /* 0x3ff000002c26742b */ /* 0x001fd00000000102 */
[----:B------:R-:W-:-:S08]  /*17280*/  DFMA R38, R38, R38, R38 ;  /* 0x000000262626722b */ /* 0x000fd00000000026 */
[----:B------:R-:W-:-:S08]  /*17290*/  DFMA R38, R2, R38, R2 ;  /* 0x000000260226722b */ /* 0x000fd00000000002 */
[----:B------:R-:W-:-:S08]  /*172a0*/  DFMA R2, -R44, R38, 1 ;  /* 0x3ff000002c02742b */ /* 0x000fd00000000126 */
[----:B------:R-:W-:-:S08]  /*172b0*/  DFMA R48, R38, R2, R38 ;  /* 0x000000022630722b */ /* 0x000fd00000000026 */
[----:B------:R-:W-:-:S08]  /*172c0*/  DMUL R2, R48, 0.25 ;  /* 0x3fd0000030027828 */ /* 0x000fd00000000000 */
[----:B------:R-:W-:-:S08]  /*172d0*/  DFMA R38, -R44, R2, 0.25 ;  /* 0x3fd000002c26742b */ /* 0x000fd00000000102 */
[----:B------:R-:W-:-:S10]  /*172e0*/  DFMA R2, R48, R38, R2 ;  /* 0x000000263002722b */ /* 0x000fd40000000002 */
[----:B------:R-:W-:-:S05]  /*172f0*/  FFMA R37, RZ, R45, R3 ;  /* 0x0000002dff257223 */ /* 0x000fca0000000003 */
[----:B------:R-:W-:Y:S01]  /*17300*/  FSETP.GT.AND P0, PT, |R37|, 1.469367938527859385e-39, PT ;  /* 0x001000002500780b */ /* 0x000fe20003f04200 */
[----:B--2---:R-:W-:-:S08]  /*17310*/  DADD R38, -R44, R54 ;  /* 0x000000002c267229 */ /* 0x004fd00000000136 */
[----:B------:R-:W-:-:S04]  /*17320*/  DMUL R50, R38, R50 ;  /* 0x0000003226327228 */ /* 0x000fc80000000000 */
[----:B------:R-:W-:Y:S07]  /*17330*/  @P0 BRA `(.L_x_481) ;  /* 0x0000000000200947 */ /* 0x000fee0003800000 */
[----:B------:R-:W-:Y:S01]  /*17340*/  IMAD.MOV.U32 R224, RZ, RZ, RZ ;  /* 0x000000ffffe07224 */ /* 0x000fe200078e00ff */
[----:B------:R-:W-:Y:S01]  /*17350*/  MOV R40, R44 ;  /* 0x0000002c00287202 */ /* 0x000fe20000000f00 */
[----:B------:R-:W-:Y:S01]  /*17360*/  IMAD.MOV.U32 R39, RZ, RZ, 0x3fd00000 ;  /* 0x3fd00000ff277424 */ /* 0x000fe200078e00ff */
[----:B------:R-:W-:Y:S01]  /*17370*/  MOV R38, 0x173a0 ;  /* 0x000173a000267802 */ /* 0x000fe20000000f00 */
[----:B------:R-:W-:-:S07]  /*17380*/  IMAD.MOV.U32 R37, RZ, RZ, R45 ;  /* 0x000000ffff257224 */ /* 0x000fce00078e002d */
[----:B------:R-:W-:Y:S05]  /*17390*/  CALL.REL.NOINC `($__internal_3_$__cuda_sm20_div_rn_f64_full) ;  /* 0x0000004c00247944 */ /* 0x000fea0003c00000 */
[----:B------:R-:W-:Y:S02]  /*173a0*/  IMAD.MOV.U32 R2, RZ, RZ, R40 ;  /* 0x000000ffff027224 */ /* 0x000fe400078e0028 */
[----:B------:R-:W-:-:S07]  /*173b0*/  IMAD.MOV.U32 R3, RZ, RZ, R37 ;  /* 0x000000ffff037224 */ /* 0x000fce00078e0025 */
.L_x_481:
[----:B------:R-:W-:Y:S05]  /*173c0*/  BSYNC.RECONVERGENT B1 ;  /* 0x0000000000017941 */ /* 0x000fea0003800200 */
.L_x_480:
[----:B------:R-:W-:Y:S01]  /*173d0*/  DADD R40, -RZ, |R2| ;  /* 0x00000000ff287229 */ /* 0x000fe20000000502 */
[----:B------:R-:W-:Y:S01]  /*173e0*/  BSSY.RECONVERGENT B0, `(.L_x_482) ;  /* 0x0000005000007945 */ /* 0x000fe20003800200 */
[----:B------:R-:W-:Y:S02]  /*173f0*/  MOV R39, 0x40000000 ;  /* 0x4000000000277802 */ /* 0x000fe40000000f00 */
[----:B------:R-:W-:-:S06]  /*17400*/  MOV R38, 0x17430 ;  /* 0x0001743000267802 */ /* 0x000fcc0000000f00 */
[----:B------:R-:W-:-:S07]  /*17410*/  IMAD.MOV.U32 R37, RZ, RZ, R41 ;  /* 0x000000ffff257224 */ /* 0x000fce00078e0029 */
[----:B------:R-:W-:Y:S05]  /*17420*/  CALL.REL.NOINC `($_Z12computeStatePdS_idS_iS_ii$__internal_accurate_pow) ;  /* 0x00000054003c7944 */ /* 0x000fea0003c00000 */
[----:B------:R-:W-:Y:S05]  /*17430*/  BSYNC.RECONVERGENT B0 ;  /* 0x0000000000007941 */ /* 0x000fea0003800200 */
.L_x_482:
[C---:B------:R-:W-:Y:S01]  /*17440*/  DADD R38, R2.reuse, 2 ;  /* 0x4000000002267429 */ /* 0x040fe20000000000 */
[----:B------:R-:W-:Y:S01]  /*17450*/  BSSY.RECONVERGENT B0, `(.L_x_483) ;  /* 0x000000d000007945 */ /* 0x000fe20003800200 */
[----:B------:R-:W-:-:S08]  /*17460*/  DSETP.NEU.AND P0, PT, R2, RZ, PT ;  /* 0x000000ff0200722a */ /* 0x000fd00003f0d000 */
[----:B------:R-:W-:Y:S02]  /*17470*/  LOP3.LUT R38, R39, 0x7ff00000, RZ, 0xc0, !PT ;  /* 0x7ff0000027267812 */ /* 0x000fe400078ec0ff */
[----:B------:R-:W-:Y:S02]  /*17480*/  FSEL R39, R41, RZ, P0 ;  /* 0x000000ff29277208 */ /* 0x000fe40000000000 */
[----:B------:R-:W-:Y:S02]  /*17490*/  ISETP.NE.AND P1, PT, R38, 0x7ff00000, PT ;  /* 0x7ff000002600780c */ /* 0x000fe40003f25270 */
[----:B------:R-:W-:-:S11]  /*174a0*/  FSEL R38, R224, RZ, P0 ;  /* 0x000000ffe0267208 */ /* 0x000fd60000000000 */
[----:B------:R-:W-:Y:S05]  /*174b0*/  @P1 BRA `(.L_x_484) ;  /* 0x0000000000181947 */ /* 0x000fea0003800000 */
[----:B------:R-:W-:-:S14]  /*174c0*/  DSETP.NAN.AND P0, PT, R2, R2, PT ;  /* 0x000000020200722a */ /* 0x000fdc0003f08000 */
[----:B------:R-:W-:Y:S01]  /*174d0*/  @P0 DADD R38, R2, 2 ;  /* 0x4000000002260429 */ /* 0x000fe20000000000 */
[----:B------:R-:W-:Y:S10]  /*174e0*/  @P0 BRA `(.L_x_484) ;  /* 0x00000000000c0947 */ /* 0x000ff40003800000 */
[----:B------:R-:W-:-:S14]  /*174f0*/  DSETP.NEU.AND P0, PT, |R2|, +INF , PT ;  /* 0x7ff000000200742a */ /* 0x000fdc0003f0d200 */
[----:B------:R-:W-:Y:S02]  /*17500*/  @!P0 IMAD.MOV.U32 R38, RZ, RZ, 0x0 ;  /* 0x00000000ff268424 */ /* 0x000fe400078e00ff */
[----:B------:R-:W-:-:S07]  /*17510*/  @!P0 IMAD.MOV.U32 R39, RZ, RZ, 0x7ff00000 ;  /* 0x7ff00000ff278424 */ /* 0x000fce00078e00ff */
.L_x_484:
[----:B------:R-:W-:Y:S05]  /*17520*/  BSYNC.RECONVERGENT B0 ;  /* 0x0000000000007941 */ /* 0x000fea0003800200 */
.L_x_483:
[----:B------:R-:W-:Y:S01]  /*17530*/  DADD R38, R38, 1 ;  /* 0x3ff0000026267429 */ /* 0x000fe20000000000 */
[----:B------:R-:W-:Y:S01]  /*17540*/  FSETP.GEU.AND P1, PT, |R47|, 6.5827683646048100446e-37, PT ;  /* 0x036000002f00780b */ /* 0x000fe20003f2e200 */
[----:B------:R-:W-:Y:S01]  /*17550*/  DSETP.NEU.AND P0, PT, R2, 1, PT ;  /* 0x3ff000000200742a */ /* 0x000fe20003f0d000 */
[----:B------:R-:W-:Y:S01]  /*17560*/  BSSY.RECONVERGENT B1, `(.L_x_485) ;  /* 0x0000017000017945 */ /* 0x000fe20003800200 */
[----:B------:R-:W-:-:S06]  /*17570*/  MOV R2, 0x1 ;  /* 0x0000000100027802 */ /* 0x000fcc0000000f00 */
[----:B------:R-:W-:Y:S02]  /*17580*/  FSEL R41, R39, 2, P0 ;  /* 0x4000000027297808 */ /* 0x000fe40000000000 */
[----:B------:R-:W-:Y:S02]  /*17590*/  FSEL R40, R38, RZ, P0 ;  /* 0x000000ff26287208 */ /* 0x000fe40000000000 */
[----:B------:R-:W0:Y:S04]  /*175a0*/  MUFU.RCP64H R3, R41 ;  /* 0x0000002900037308 */ /* 0x000e280000001800 */
        /* <DEDUP_REMOVED lines=18> */
.L_x_486:
[----:B------:R-:W-:Y:S05]  /*176d0*/  BSYNC.RECONVERGENT B1 ;  /* 0x0000000000017941 */ /* 0x000fea0003800200 */
.L_x_485:
        /* <DEDUP_REMOVED lines=14> */
[----:B------:R-:W-:Y:S01]  /*177c0*/  IMAD.MOV.U32 R224, RZ, RZ, RZ ;  /* 0x000000ffffe07224 */ /* 0x000fe200078e00ff */
[----:B------:R-:W-:Y:S01]  /*177d0*/  MOV R39, 0x40977000 ;  /* 0x4097700000277802 */ /* 0x000fe20000000f00 */
[----:B------:R-:W-:Y:S01]  /*177e0*/  IMAD.MOV.U32 R40, RZ, RZ, R54 ;  /* 0x000000ffff287224 */ /* 0x000fe200078e0036 */
[----:B------:R-:W-:Y:S01]  /*177f0*/  MOV R38, 0x17820 ;  /* 0x0001782000267802 */ /* 0x000fe20000000f00 */
[----:B------:R-:W-:-:S07]  /*17800*/  IMAD.MOV.U32 R37, RZ, RZ, R55 ;  /* 0x000000ffff257224 */ /* 0x000fce00078e0037 */
[----:B------:R-:W-:Y:S05]  /*17810*/  CALL.REL.NOINC `($__internal_3_$__cuda_sm20_div_rn_f64_full) ;  /* 0x0000004800047944 */ /* 0x000fea0003c00000 */
[----:B------:R-:W-:Y:S01]  /*17820*/  IMAD.MOV.U32 R46, RZ, RZ, R40 ;  /* 0x000000ffff2e7224 */ /* 0x000fe200078e0028 */
[----:B------:R-:W-:-:S07]  /*17830*/  MOV R47, R37 ;  /* 0x00000025002f7202 */ /* 0x000fce0000000f00 */
.L_x_488:
[----:B------:R-:W-:Y:S05]  /*17840*/  BSYNC.RECONVERGENT B1 ;  /* 0x0000000000017941 */ /* 0x000fea0003800200 */
.L_x_487:
[----:B------:R-:W-:Y:S01]  /*17850*/  DADD R40, -RZ, |R46| ;  /* 0x00000000ff287229 */ /* 0x000fe2000000052e */
[----:B------:R-:W-:Y:S01]  /*17860*/  BSSY.RECONVERGENT B0, `(.L_x_489) ;  /* 0x0000005000007945 */ /* 0x000fe20003800200 */
[----:B------:R-:W-:Y:S01]  /*17870*/  IMAD.MOV.U32 R39, RZ, RZ, 0x40000000 ;  /* 0x40000000ff277424 */ /* 0x000fe200078e00ff */
[----:B------:R-:W-:-:S07]  /*17880*/  MOV R38, 0x178b0 ;  /* 0x000178b000267802 */ /* 0x000fce0000000f00 */
[----:B------:R-:W-:-:S07]  /*17890*/  IMAD.MOV.U32 R37, RZ, RZ, R41 ;  /* 0x000000ffff257224 */ /* 0x000fce00078e0029 */
[----:B------:R-:W-:Y:S05]  /*178a0*/  CALL.REL.NOINC `($_Z12computeStatePdS_idS_iS_ii$__internal_accurate_pow) ;  /* 0x00000050001c7944 */ /* 0x000fea0003c00000 */
[----:B------:R-:W-:Y:S05]  /*178b0*/  BSYNC.RECONVERGENT B0 ;  /* 0x0000000000007941 */ /* 0x000fea0003800200 */
.L_x_489:
        /* <DEDUP_REMOVED lines=12> */
[----:B------:R-:W-:Y:S01]  /*17980*/  @!P0 IMAD.MOV.U32 R38, RZ, RZ, 0x0 ;  /* 0x00000000ff268424 */ /* 0x000fe200078e00ff */
[----:B------:R-:W-:-:S07]  /*17990*/  @!P0 MOV R39, 0x7ff00000 ;  /* 0x7ff0000000278802 */ /* 0x000fce0000000f00 */
.L_x_491:
[----:B------:R-:W-:Y:S05]  /*179a0*/  BSYNC.RECONVERGENT B0 ;  /* 0x0000000000007941 */ /* 0x000fea0003800200 */
.L_x_490:
[----:B------:R-:W-:Y:S01]  /*179b0*/  DADD R38, R38, 1 ;  /* 0x3ff0000026267429 */ /* 0x000fe20000000000 */
[----:B------:R-:W-:Y:S01]  /*179c0*/  IMAD.MOV.U32 R40, RZ, RZ, 0x1 ;  /* 0x00000001ff287424 */ /* 0x000fe200078e00ff */
[----:B------:R-:W-:Y:S01]  /*179d0*/  BSSY.RECONVERGENT B1, `(.L_x_492) ;  /* 0x0000015000017945 */ /* 0x000fe20003800200 */
[----:B------:R-:W-:-:S03]  /*179e0*/  DSETP.NEU.AND P4, PT, R46, 1, PT ;  /* 0x3ff000002e00742a */ /* 0x000fc60003f8d000 */
[----:B------:R-:W0:Y:S02]  /*179f0*/  MUFU.RCP64H R41, R39 ;  /* 0x0000002700297308 */ /* 0x000e240000001800 */
[----:B0-----:R-:W-:-:S08]  /*17a00*/  DFMA R48, -R38, R40, 1 ;  /* 0x3ff000002630742b */ /* 0x001fd00000000128 */
[----:B------:R-:W-:-:S08]  /*17a10*/  DFMA R48, R48, R48, R48 ;  /* 0x000000303030722b */ /* 0x000fd00000000030 */
[----:B------:R-:W-:-:S08]  /*17a20*/  DFMA R48, R40, R48, R40 ;  /* 0x000000302830722b */ /* 0x000fd00000000028 */
[----:B------:R-:W-:-:S08]  /*17a30*/  DFMA R40, -R38, R48, 1 ;  /* 0x3ff000002628742b */ /* 0x000fd00000000130 */
[----:B------:R-:W-:-:S08]  /*17a40*/  DFMA R40, R48, R40, R48 ;  /* 0x000000283028722b */ /* 0x000fd00000000030 */
[----:B------:R-:W-:-:S08]  /*17a50*/  DMUL R48, R40, -1.5 ;  /* 0xbff8000028307828 */ /* 0x000fd00000000000 */
[----:B------:R-:W-:-:S08]  /*17a60*/  DFMA R224, -R38, R48, -1.5 ;  /* 0xbff8000026e0742b */ /* 0x000fd00000000130 */
        /* <DEDUP_REMOVED lines=8> */
[----:B------:R-:W-:-:S07]  /*17af0*/  IMAD.MOV.U32 R39, RZ, RZ, -0x40080000 ;  /* 0xbff80000ff277424 */ /* 0x000fce00078e00ff */
[----:B------:R-:W-:Y:S05]  /*17b00*/  CALL.REL.NOINC `($__internal_3_$__cuda_sm20_div_rn_f64_full) ;  /* 0x0000004400487944 */ /* 0x000fea0003c00000 */
[----:B------:R-:W-:-:S07]  /*17b10*/  IMAD.MOV.U32 R41, RZ, RZ, R37 ;  /* 0x000000ffff297224 */ /* 0x000fce00078e0025 */
.L_x_493:
[----:B------:R-:W-:Y:S05]  /*17b20*/  BSYNC.RECONVERGENT B1 ;  /* 0x0000000000017941 */ /* 0x000fea0003800200 */
.L_x_492:
[----:B------:R-:W-:Y:S01]  /*17b30*/  DADD R40, R40, 2.5 ;  /* 0x4004000028287429 */ /* 0x000fe20000000000 */
[----:B------:R-:W-:Y:S01]  /*17b40*/  IMAD.MOV.U32 R38, RZ, RZ, 0x1 ;  /* 0x00000001ff267424 */ /* 0x000fe200078e00ff */
[----:B------:R-:W-:Y:S01]  /*17b50*/  UMOV UR12, 0xf40d8376 ;  /* 0xf40d8376000c7882 */ /* 0x000fe20000000000 */
[----:B------:R-:W-:Y:S01]  /*17b60*/  UMOV UR13, 0x3e8421f5 ;  /* 0x3e8421f5000d7882 */ /* 0x000fe20000000000 */
[----:B------:R-:W-:Y:S06]  /*17b70*/  BSSY.RECONVERGENT B1, `(.L_x_494) ;  /* 0x0000017000017945 */ /* 0x000fec0003800200 */
[----:B------:R-:W-:-:S02]  /*17b80*/  FSEL R49, R41, 1.96875, P4 ;  /* 0x3ffc000029317808 */ /* 0x000fc40002000000 */
[----:B------:R-:W-:Y:S02]  /*17b90*/  FSEL R48, R40, RZ, P4 ;  /* 0x000000ff28307208 */ /* 0x000fe40002000000 */
[----:B------:R-:W0:Y:S04]  /*17ba0*/  MUFU.RCP64H R39, R49 ;  /* 0x0000003100277308 */ /* 0x000e280000001800 */
        /* <DEDUP_REMOVED lines=19> */
.L_x_495:
[----:B------:R-:W-:Y:S05]  /*17ce0*/  BSYNC.RECONVERGENT B1 ;  /* 0x0000000000017941 */ /* 0x000fea0003800200 */
.L_x_494:
[----:B------:R-:W-:Y:S01]  /*17cf0*/  DADD R40, -RZ, |R222| ;  /* 0x00000000ff287229 */ /* 0x000fe200000005de */
[----:B------:R-:W-:Y:S01]  /*17d00*/  BSSY.RECONVERGENT B0, `(.L_x_496) ;  /* 0x0000005000007945 */ /* 0x000fe20003800200 */
[----:B------:R-:W-:Y:S01]  /*17d10*/  IMAD.MOV.U32 R39, RZ, RZ, 0x40000000 ;  /* 0x40000000ff277424 */ /* 0x000fe200078e00ff */
[----:B------:R-:W-:-:S07]  /*17d20*/  MOV R38, 0x17d50 ;  /* 0x00017d5000267802 */ /* 0x000fce0000000f00 */
[----:B------:R-:W-:-:S07]  /*17d30*/  IMAD.MOV.U32 R37, RZ, RZ, R41 ;  /* 0x000000ffff257224 */ /* 0x000fce00078e0029 */
[----:B------:R-:W-:Y:S05]  /*17d40*/  CALL.REL.NOINC `($_Z12computeStatePdS_idS_iS_ii$__internal_accurate_pow) ;  /* 0x0000004800f47944 */ /* 0x000fea0003c00000 */
[----:B------:R-:W-:Y:S05]  /*17d50*/  BSYNC.RECONVERGENT B0 ;  /* 0x0000000000007941 */ /* 0x000fea0003800200 */
.L_x_496:
[----:B------:R-:W0:Y:S02]  /*17d60*/  LDC R47, c[0x0][0x390] ;  /* 0x0000e400ff2f7b82 */ /* 0x000e240000000800 */
[----:B0-----:R-:W-:-:S05]  /*17d70*/  IMAD.WIDE R46, R47, 0x60, R144 ;  /* 0x000000602f2e7825 */ /* 0x001fca00078e0290 */
[----:B------:R0:W5:Y:S01]  /*17d80*/  LDG.E.64 R38, desc[UR6][R46.64] ;  /* 0x000000062e267981 */ /* 0x000162000c1e1b00 */
[C---:B------:R-:W-:Y:S01]  /*17d90*/  DADD R226, R222.reuse, 2 ;  /* 0x40000000dee27429 */ /* 0x040fe20000000000 */
[----:B------:R-:W-:Y:S01]  /*17da0*/  BSSY.RECONVERGENT B0, `(.L_x_497) ;  /* 0x0000012000007945 */ /* 0x000fe20003800200 */
[C---:B------:R-:W-:Y:S02]  /*17db0*/  DSETP.NEU.AND P0, PT, R222.reuse, RZ, PT ;  /* 0x000000ffde00722a */ /* 0x040fe40003f0d000 */
[----:B------:R-:W-:-:S04]  /*17dc0*/  DSETP.NEU.AND P2, PT, R222, 1, PT ;  /* 0x3ff00000de00742a */ /* 0x000fc80003f4d000 */
[----:B------:R-:W-:Y:S02]  /*17dd0*/  FSEL R41, R41, RZ, P0 ;  /* 0x000000ff29297208 */ /* 0x000fe40000000000 */
[----:B------:R-:W-:Y:S02]  /*17de0*/  LOP3.LUT R226, R227, 0x7ff00000, RZ, 0xc0, !PT ;  /* 0x7ff00000e3e27812 */ /* 0x000fe400078ec0ff */
[----:B------:R-:W-:Y:S01]  /*17df0*/  FSEL R40, R224, RZ, P0 ;  /* 0x000000ffe0287208 */ /* 0x000fe20000000000 */
[----:B------:R-:W-:Y:S01]  /*17e00*/  IMAD.MOV.U32 R227, RZ, RZ, R41 ;  /* 0x000000ffffe37224 */ /* 0x000fe200078e0029 */
[----:B------:R-:W-:Y:S02]  /*17e10*/  ISETP.NE.AND P1, PT, R226, 0x7ff00000, PT ;  /* 0x7ff00000e200780c */ /* 0x000fe40003f25270 */
[----:B------:R-:W-:-:S11]  /*17e20*/  MOV R226, R40 ;  /* 0x0000002800e27202 */ /* 0x000fd60000000f00 */
[----:B0-----:R-:W-:Y:S05]  /*17e30*/  @P1 BRA `(.L_x_498) ;  /* 0x0000000000201947 */ /* 0x001fea0003800000 */
[----:B------:R-:W-:-:S14]  /*17e40*/  DSETP.NAN.AND P0, PT, R222, R222, PT ;  /* 0x000000dede00722a */ /* 0x000fdc0003f08000 */
[----:B------:R-:W-:Y:S01]  /*17e50*/  @P0 DADD R226, R222, 2 ;  /* 0x40000000dee20429 */ /* 0x000fe20000000000 */
[----:B------:R-:W-:Y:S10]  /*17e60*/  @P0 BRA `(.L_x_498) ;  /* 0x0000000000140947 */ /* 0x000ff40003800000 */
[----:B------:R-:W-:Y:S01]  /*17e70*/  DSETP.NEU.AND P0, PT, |R222|, +INF , PT ;  /* 0x7ff00000de00742a */ /* 0x000fe20003f0d200 */
[----:B------:R-:W-:Y:S02]  /*17e80*/  IMAD.MOV.U32 R226, RZ, RZ, R40 ;  /* 0x000000ffffe27224 */ /* 0x000fe400078e0028 */
[----:B------:R-:W-:-:S11]  /*17e90*/  IMAD.MOV.U32 R227, RZ, RZ, R41 ;  /* 0x000000ffffe37224 */ /* 0x000fd600078e0029 */
[----:B------:R-:W-:Y:S01]  /*17ea0*/  @!P0 MOV R226, 0x0 ;  /* 0x0000000000e28802 */ /* 0x000fe20000000f00 */
[----:B------:R-:W-:-:S07]  /*17eb0*/  @!P0 IMAD.MOV.U32 R227, RZ, RZ, 0x7ff00000 ;  /* 0x7ff00000ffe38424 */ /* 0x000fce00078e00ff */
.L_x_498:
[----:B------:R-:W-:Y:S05]  /*17ec0*/  BSYNC.RECONVERGENT B0 ;  /* 0x0000000000007941 */ /* 0x000fea0003800200 */
.L_x_497:
[----:B------:R-:W-:Y:S04]  /*17ed0*/  BSSY.RECONVERGENT B0, `(.L_x_499) ;  /* 0x0000008000007945 */ /* 0x000fe80003800200 */
[----:B------:R-:W-:Y:S05]  /*17ee0*/  @P1 BRA `(.L_x_500) ;  /* 0x0000000000181947 */ /* 0x000fea0003800000 */
[----:B------:R-:W-:-:S14]  /*17ef0*/  DSETP.NAN.AND P0, PT, R222, R222, PT ;  /* 0x000000dede00722a */ /* 0x000fdc0003f08000 */
[----:B------:R-:W-:Y:S01]  /*17f00*/  @P0 DADD R40, R222, 2 ;  /* 0x40000000de280429 */ /* 0x000fe20000000000 */
[----:B------:R-:W-:Y:S10]  /*17f10*/  @P0 BRA `(.L_x_500) ;  /* 0x00000000000c0947 */ /* 0x000ff40003800000 */
[----:B------:R-:W-:-:S14]  /*17f20*/  DSETP.NEU.AND P0, PT, |R222|, +INF , PT ;  /* 0x7ff00000de00742a */ /* 0x000fdc0003f0d200 */
[----:B------:R-:W-:Y:S02]  /*17f30*/  @!P0 IMAD.MOV.U32 R40, RZ, RZ, 0x0 ;  /* 0x00000000ff288424 */ /* 0x000fe400078e00ff */
[----:B------:R-:W-:-:S07]  /*17f40*/  @!P0 IMAD.MOV.U32 R41, RZ, RZ, 0x7ff00000 ;  /* 0x7ff00000ff298424 */ /* 0x000fce00078e00ff */
.L_x_500:
[----:B------:R-:W-:Y:S05]  /*17f50*/  BSYNC.RECONVERGENT B0 ;  /* 0x0000000000007941 */ /* 0x000fea0003800200 */
.L_x_499:
[----:B------:R-:W-:Y:S01]  /*17f60*/  FSEL R40, R40, RZ, P2 ;  /* 0x000000ff28287208 */ /* 0x000fe20001000000 */
[----:B------:R-:W-:Y:S01]  /*17f70*/  UMOV UR12, 0xeb851eb8 ;  /* 0xeb851eb8000c7882 */ /* 0x000fe20000000000 */
[----:B------:R-:W-:Y:S01]  /*17f80*/  FSEL R41, R41, 1.875, P2 ;  /* 0x3ff0000029297808 */ /* 0x000fe20001000000 */
[----:B------:R-:W-:Y:S01]  /*17f90*/  UMOV UR13, 0x3faeb851 ;  /* 0x3faeb851000d7882 */ /* 0x000fe20000000000 */
[----:B------:R-:W-:Y:S01]  /*17fa0*/  MOV R228, 0x1 ;  /* 0x0000000100e47802 */ /* 0x000fe20000000f00 */
[----:B------:R-:W-:Y:S01]  /*17fb0*/  BSSY.RECONVERGENT B1, `(.L_x_501) ;  /* 0x000001a000017945 */ /* 0x000fe20003800200 */
[----:B------:R-:W-:Y:S02]  /*17fc0*/  FSEL R226, R226, RZ, P2 ;  /* 0x000000ffe2e27208 */ /* 0x000fe40001000000 */
[----:B------:R-:W-:Y:S01]  /*17fd0*/  DFMA R40, R242, R40, UR12 ;  /* 0x0000000cf2287e2b */ /* 0x000fe20008000028 */
[----:B------:R-:W-:-:S05]  /*17fe0*/  FSEL R227, R227, 1.875, P2 ;  /* 0x3ff00000e3e37808 */ /* 0x000fca0001000000 */
[----:B------:R-:W0:Y:S01]  /*17ff0*/  MUFU.RCP64H R229, R41 ;  /* 0x0000002900e57308 */ /* 0x000e220000001800 */
[----:B------:R-:W-:-:S08]  /*18000*/  DMUL R226, R242, R226 ;  /* 0x000000e2f2e27228 */ /* 0x000fd00000000000 */
[----:B-----5:R-:W-:Y:S02]  /*18010*/  DMUL R226, R226, R38 ;  /* 0x00000026e2e27228 */ /* 0x020fe40000000000 */
[----:B0-----:R-:W-:-:S08]  /*18020*/  DFMA R224, -R40, R228, 1 ;  /* 0x3ff0000028e0742b */ /* 0x001fd000000001e4 */
[----:B------:R-:W-:Y:S01]  /*18030*/  FSETP.GEU.AND P1, PT, |R227|, 6.5827683646048100446e-37, PT ;  /* 0x03600000e300780b */ /* 0x000fe20003f2e200 */
        /* <DEDUP_REMOVED lines=17> */
.L_x_502:
[----:B------:R-:W-:Y:S05]  /*18150*/  BSYNC.RECONVERGENT B1 ;  /* 0x0000000000017941 */ /* 0x000fea0003800200 */
.L_x_501:
[----:B------:R-:W-:Y:S01]  /*18160*/  DADD R242, R44, 1 ;  /* 0x3ff000002cf27429 */ /* 0x000fe20000000000 */
[----:B------:R-:W-:Y:S01]  /*18170*/  UMOV UR12, 0x77318fc5 ;  /* 0x77318fc5000c7882 */ /* 0x000fe20000000000 */
[----:B------:R-:W-:Y:S01]  /*18180*/  DMUL R42, R38, R42 ;  /* 0x0000002a262a7228 */ /* 0x000fe20000000000 */
[----:B------:R-:W-:Y:S01]  /*18190*/  UMOV UR13, 0x3f6f212d ;  /* 0x3f6f212d000d7882 */ /* 0x000fe20000000000 */
[----:B------:R-:W-:Y:S01]  /*181a0*/  DADD R38, -R222, R54 ;  /* 0x00000000de267229 */ /* 0x000fe20000000136 */
[----:B------:R-:W-:Y:S01]  /*181b0*/  BSSY.RECONVERGENT B0, `(.L_x_503) ;  /* 0x0000009000007945 */ /* 0x000fe20003800200 */
[----:B------:R-:W-:Y:S02]  /*181c0*/  DADD R224, -R44, R222 ;  /* 0x000000002ce07229 */ /* 0x000fe400000001de */
[----:B------:R-:W-:-:S04]  /*181d0*/  DADD R40, -RZ, |R242| ;  /* 0x00000000ff287229 */ /* 0x000fc800000005f2 */
[----:B------:R-:W-:Y:S02]  /*181e0*/  DMUL R44, R42, R38 ;  /* 0x000000262a2c7228 */ /* 0x000fe40000000000 */
[----:B------:R-:W-:Y:S01]  /*181f0*/  DMUL R42, R224, UR12 ;  /* 0x0000000ce02a7c28 */ /* 0x000fe20008000000 */
[----:B------:R-:W-:Y:S01]  /*18200*/  IMAD.MOV.U32 R39, RZ, RZ, 0x40000000 ;  /* 0x40000000ff277424 */ /* 0x000fe200078e00ff */
[----:B------:R-:W-:Y:S02]  /*18210*/  MOV R38, 0x18240 ;  /* 0x0001824000267802 */ /* 0x000fe40000000f00 */
[----:B------:R-:W-:-:S07]  /*18220*/  IMAD.MOV.U32 R37, RZ, RZ, R41 ;  /* 0x000000ffff257224 */ /* 0x000fce00078e0029 */
[----:B------:R-:W-:Y:S05]  /*18230*/  CALL.REL.NOINC `($_Z12computeStatePdS_idS_iS_ii$__internal_accurate_pow) ;  /* 0x0000004400b87944 */ /* 0x000fea0003c00000 */
[----:B------:R-:W-:Y:S05]  /*18240*/  BSYNC.RECONVERGENT B0 ;  /* 0x0000000000007941 */ /* 0x000fea0003800200 */
.L_x_503:
        /* <DEDUP_REMOVED lines=12> */
[----:B------:R-:W-:Y:S01]  /*18310*/  @!P0 MOV R38, 0x0 ;  /* 0x0000000000268802 */ /* 0x000fe20000000f00 */
[----:B------:R-:W-:-:S07]  /*18320*/  @!P0 IMAD.MOV.U32 R39, RZ, RZ, 0x7ff00000 ;  /* 0x7ff00000ff278424 */ /* 0x000fce00078e00ff */
.L_x_505:
[----:B------:R-:W-:Y:S05]  /*18330*/  BSYNC.RECONVERGENT B0 ;  /* 0x0000000000007941 */ /* 0x000fea0003800200 */
.L_x_504:
[----:B------:R-:W0:Y:S01]  /*18340*/  MUFU.RCP64H R41, R39 ;  /* 0x0000002700297308 */ /* 0x000e220000001800 */
[----:B------:R-:W-:Y:S01]  /*18350*/  IMAD.MOV.U32 R40, RZ, RZ, 0x1 ;  /* 0x00000001ff287424 */ /* 0x000fe200078e00ff */
[----:B------:R-:W-:Y:S01]  /*18360*/  BSSY.RECONVERGENT B1, `(.L_x_506) ;  /* 0x0000014000017945 */ /* 0x000fe20003800200 */
[----:B------:R-:W-:-:S04]  /*18370*/  DSETP.NEU.AND P4, PT, R242, 1, PT ;  /* 0x3ff00000f200742a */ /* 0x000fc80003f8d000 */
        /* <DEDUP_REMOVED lines=17> */
[----:B------:R-:W-:-:S07]  /*18490*/  IMAD.MOV.U32 R41, RZ, RZ, R37 ;  /* 0x000000ffff297224 */ /* 0x000fce00078e0025 */
.L_x_507:
[----:B------:R-:W-:Y:S05]  /*184a0*/  BSYNC.RECONVERGENT B1 ;  /* 0x0000000000017941 */ /* 0x000fea0003800200 */
.L_x_506:
[----:B------:R-:W-:Y:S01]  /*184b0*/  DADD R40, R40, 1 ;  /* 0x3ff0000028287429 */ /* 0x000fe20000000000 */
[----:B------:R-:W-:Y:S01]  /*184c0*/  BSSY.RECONVERGENT B0, `(.L_x_508) ;  /* 0x0000008000007945 */ /* 0x000fe20003800200 */
[----:B------:R-:W-:Y:S02]  /*184d0*/  MOV R39, 0xbff00000 ;  /* 0xbff0000000277802 */ /* 0x000fe40000000f00 */
[----:B------:R-:W-:-:S06]  /*184e0*/  MOV R38, 0x18540 ;  /* 0x0001854000267802 */ /* 0x000fcc0000000f00 */
[----:B------:R-:W-:Y:S02]  /*184f0*/  FSEL R244, R40, RZ, P4 ;  /* 0x000000ff28f47208 */ /* 0x000fe40002000000 */
[----:B------:R-:W-:-:S06]  /*18500*/  FSEL R245, R41, 3.642578125, P4 ;  /* 0x4069200029f57808 */ /* 0x000fcc0002000000 */
[----:B------:R-:W-:-:S10]  /*18510*/  DADD R40, -RZ, |R244| ;  /* 0x00000000ff287229 */ /* 0x000fd400000005f4 */
[----:B------:R-:W-:-:S07]  /*18520*/  IMAD.MOV.U32 R37, RZ, RZ, R41 ;  /* 0x000000ffff257224 */ /* 0x000fce00078e0029 */
[----:B------:R-:W-:Y:S05]  /*18530*/  CALL.REL.NOINC `($_Z12computeStatePdS_idS_iS_ii$__internal_accurate_pow) ;  /* 0x0000004000f87944 */ /* 0x000fea0003c00000 */
[----:B------:R-:W-:Y:S05]  /*18540*/  BSYNC.RECONVERGENT B0 ;  /* 0x0000000000007941 */ /* 0x000fea0003800200 */
.L_x_508:
[----:B------:R-:W-:Y:S01]  /*18550*/  DADD R226, R244, -1 ;  /* 0xbff00000f4e27429 */ /* 0x000fe20000000000 */
[----:B------:R-:W-:Y:S01]  /*18560*/  IMAD.MOV.U32 R40, RZ, RZ, R224 ;  /* 0x000000ffff287224 */ /* 0x000fe200078e00e0 */
[----:B------:R-:W-:Y:S01]  /*18570*/  DADD R242, R222, 0.25 ;  /* 0x3fd00000def27429 */ /* 0x000fe20000000000 */
[----:B------:R-:W-:Y:S01]  /*18580*/  ISETP.GE.AND P3, PT, R245, RZ, PT ;  /* 0x000000fff500720c */ /* 0x000fe20003f66270 */
[C---:B------:R-:W-:Y:S01]  /*18590*/  DSETP.NEU.AND P0, PT, R244.reuse, RZ, PT ;  /* 0x000000fff400722a */ /* 0x040fe20003f0d000 */
[----:B------:R-:W-:Y:S01]  /*185a0*/  BSSY.RECONVERGENT B0, `(.L_x_509) ;  /* 0x0000013000007945 */ /* 0x000fe20003800200 */
[----:B------:R-:W-:Y:S02]  /*185b0*/  DSETP.NEU.AND P2, PT, R244, 1, PT ;  /* 0x3ff00000f400742a */ /* 0x000fe40003f4d000 */
[----:B------:R-:W-:Y:S02]  /*185c0*/  DADD R38, -RZ, -R40 ;  /* 0x00000000ff267229 */ /* 0x000fe40000000928 */
[----:B------:R-:W-:Y:S01]  /*185d0*/  LOP3.LUT R226, R227, 0x7ff00000, RZ, 0xc0, !PT ;  /* 0x7ff00000e3e27812 */ /* 0x000fe200078ec0ff */
[----:B------:R-:W-:-:S03]  /*185e0*/  DADD R222, -RZ, |R242| ;  /* 0x00000000ffde7229 */ /* 0x000fc600000005f2 */
[----:B------:R-:W-:-:S04]  /*185f0*/  ISETP.NE.AND P1, PT, R226, 0x7ff00000, PT ;  /* 0x7ff00000e200780c */ /* 0x000fc80003f25270 */
[----:B------:R-:W-:Y:S02]  /*18600*/  FSEL R38, R38, R224, !P3 ;  /* 0x000000e026267208 */ /* 0x000fe40005800000 */
[----:B------:R-:W-:Y:S01]  /*18610*/  FSEL R39, R39, R41, !P3 ;  /* 0x0000002927277208 */ /* 0x000fe20005800000 */
[----:B------:R-:W-:Y:S01]  /*18620*/  IMAD.MOV.U32 R40, RZ, RZ, R222 ;  /* 0x000000ffff287224 */ /* 0x000fe200078e00de */
[----:B------:R-:W-:Y:S02]  /*18630*/  @!P0 LOP3.LUT R39, R245, 0x7ff00000, RZ, 0xfc, !PT ;  /* 0x7ff00000f5278812 */ /* 0x000fe400078efcff */
[----:B------:R-:W-:Y:S02]  /*18640*/  FSEL R38, R38, RZ, P0 ;  /* 0x000000ff26267208 */ /* 0x000fe40000000000 */
[----:B------:R-:W-:Y:S01]  /*18650*/  MOV R37, R223 ;  /* 0x000000df00257202 */ /* 0x000fe20000000f00 */
[----:B------:R-:W-:Y:S06]  /*18660*/  @P1 BRA `(.L_x_510) ;  /* 0x0000000000181947 */ /* 0x000fec0003800000 */
[----:B------:R-:W-:-:S14]  /*18670*/  DSETP.NAN.AND P0, PT, R244, R244, PT ;  /* 0x000000f4f400722a */ /* 0x000fdc0003f08000 */
[----:B------:R-:W-:Y:S01]  /*18680*/  @P0 DADD R38, R244, -1 ;  /* 0xbff00000f4260429 */ /* 0x000fe20000000000 */
[----:B------:R-:W-:Y:S10]  /*18690*/  @P0 BRA `(.L_x_510) ;  /* 0x00000000000c0947 */ /* 0x000ff40003800000 */
[----:B------:R-:W-:-:S14]  /*186a0*/  DSETP.NEU.AND P0, PT, |R244|, +INF , PT ;  /* 0x7ff00000f400742a */ /* 0x000fdc0003f0d200 */
[----:B------:R-:W-:Y:S01]  /*186b0*/  @!P0 SEL R39, RZ, 0x80000000, P3 ;  /* 0x80000000ff278807 */ /* 0x000fe20001800000 */
[----:B------:R-:W-:-:S07]  /*186c0*/  @!P0 IMAD.MOV.U32 R38, RZ, RZ, RZ ;  /* 0x000000ffff268224 */ /* 0x000fce00078e00ff */
.L_x_510:
[----:B------:R-:W-:Y:S05]  /*186d0*/  BSYNC.RECONVERGENT B0 ;  /* 0x0000000000007941 */ /* 0x000fea0003800200 */
.L_x_509:
[----:B------:R-:W-:Y:S01]  /*186e0*/  BSSY.RECONVERGENT B0, `(.L_x_511) ;  /* 0x0000006000007945 */ /* 0x000fe20003800200 */
[----:B------:R-:W-:Y:S02]  /*186f0*/  FSEL R222, R38, RZ, P2 ;  /* 0x000000ff26de7208 */ /* 0x000fe40001000000 */
[----:B------:R-:W-:Y:S01]  /*18700*/  FSEL R223, R39, 1.875, P2 ;  /* 0x3ff0000027df7808 */ /* 0x000fe20001000000 */
[----:B------:R-:W-:Y:S01]  /*18710*/  IMAD.MOV.U32 R39, RZ, RZ, 0x40000000 ;  /* 0x40000000ff277424 */ /* 0x000fe200078e00ff */
[----:B------:R-:W-:-:S07]  /*18720*/  MOV R38, 0x18740 ;  /* 0x0001874000267802 */ /* 0x000fce0000000f00 */
[----:B------:R-:W-:Y:S05]  /*18730*/  CALL.REL.NOINC `($_Z12computeStatePdS_idS_iS_ii$__internal_accurate_pow) ;  /* 0x0000004000787944 */ /* 0x000fea0003c00000 */
[----:B------:R-:W-:Y:S05]  /*18740*/  BSYNC.RECONVERGENT B0 ;  /* 0x0000000000007941 */ /* 0x000fea0003800200 */
.L_x_511:
        /* <DEDUP_REMOVED lines=14> */
.L_x_513:
[----:B------:R-:W-:Y:S05]  /*18830*/  BSYNC.RECONVERGENT B0 ;  /* 0x0000000000007941 */ /* 0x000fea0003800200 */
.L_x_512:
        /* <DEDUP_REMOVED lines=22> */
.L_x_515:
[----:B------:R-:W-:Y:S05]  /*189a0*/  BSYNC.RECONVERGENT B1 ;  /* 0x0000000000017941 */ /* 0x000fea0003800200 */
.L_x_514:
[----:B------:R-:W-:Y:S01]  /*189b0*/  DADD R40, R40, 1 ;  /* 0x3ff0000028287429 */ /* 0x000fe20000000000 */
[----:B------:R-:W-:Y:S01]  /*189c0*/  BSSY.RECONVERGENT B0, `(.L_x_516) ;  /* 0x0000008000007945 */ /* 0x000fe20003800200 */
[----:B------:R-:W-:Y:S01]  /*189d0*/  IMAD.MOV.U32 R39, RZ, RZ, -0x40100000 ;  /* 0xbff00000ff277424 */ /* 0x000fe200078e00ff */
[----:B------:R-:W-:-:S07]  /*189e0*/  MOV R38, 0x18a40 ;  /* 0x00018a4000267802 */ /* 0x000fce0000000f00 */
[----:B------:R-:W-:Y:S02]  /*189f0*/  FSEL R244, R40, RZ, P4 ;  /* 0x000000ff28f47208 */ /* 0x000fe40002000000 */
[----:B------:R-:W-:-:S06]  /*18a00*/  FSEL R245, R41, 3.39453125, P4 ;  /* 0x4059400029f57808 */ /* 0x000fcc0002000000 */
[----:B------:R-:W-:-:S10]  /*18a10*/  DADD R40, -RZ, |R244| ;  /* 0x00000000ff287229 */ /* 0x000fd400000005f4 */
[----:B------:R-:W-:-:S07]  /*18a20*/  MOV R37, R41 ;  /* 0x0000002900257202 */ /* 0x000fce0000000f00 */
[----:B------:R-:W-:Y:S05]  /*18a30*/  CALL.REL.NOINC `($_Z12computeStatePdS_idS_iS_ii$__internal_accurate_pow) ;  /* 0x0000003c00b87944 */ /* 0x000fea0003c00000 */
[----:B------:R-:W-:Y:S05]  /*18a40*/  BSYNC.RECONVERGENT B0 ;  /* 0x0000000000007941 */ /* 0x000fea0003800200 */
.L_x_516:
[----:B------:R-:W-:Y:S01]  /*18a50*/  DADD R226, R244, -1 ;  /* 0xbff00000f4e27429 */ /* 0x000fe20000000000 */
[----:B------:R-:W-:Y:S01]  /*18a60*/  IMAD.MOV.U32 R40, RZ, RZ, R224 ;  /* 0x000000ffff287224 */ /* 0x000fe200078e00e0 */
[----:B------:R-:W-:Y:S01]  /*18a70*/  DADD R242, R54, 300 ;  /* 0x4072c00036f27429 */ /* 0x000fe20000000000 */
        /* <DEDUP_REMOVED lines=11> */
[----:B------:R-:W-:Y:S01]  /*18b30*/  @!P0 LOP3.LUT R39, R245, 0x7ff00000, RZ, 0xfc, !PT ;  /* 0x7ff00000f5278812 */ /* 0x000fe200078efcff */
[----:B------:R-:W-:Y:S01]  /*18b40*/  IMAD.MOV.U32 R37, RZ, RZ, R55 ;  /* 0x000000ffff257224 */ /* 0x000fe200078e0037 */
[----:B------:R-:W-:-:S03]  /*18b50*/  FSEL R38, R38, RZ, P0 ;  /* 0x000000ff26267208 */ /* 0x000fc60000000000 */
[----:B------:R-:W-:Y:S05]  /*18b60*/  @P1 BRA `(.L_x_518) ;  /* 0x0000000000181947 */ /* 0x000fea0003800000 */
[----:B------:R-:W-:-:S14]  /*18b70*/  DSETP.NAN.AND P0, PT, R244, R244, PT ;  /* 0x000000f4f400722a */ /* 0x000fdc0003f08000 */
[----:B------:R-:W-:Y:S01]  /*18b80*/  @P0 DADD R38, R244, -1 ;  /* 0xbff00000f4260429 */ /* 0x000fe20000000000 */
[----:B------:R-:W-:Y:S10]  /*18b90*/  @P0 BRA `(.L_x_518) ;  /* 0x00000000000c0947 */ /* 0x000ff40003800000 */
[----:B------:R-:W-:-:S14]  /*18ba0*/  DSETP.NEU.AND P0, PT, |R244|, +INF , PT ;  /* 0x7ff00000f400742a */ /* 0x000fdc0003f0d200 */
[----:B------:R-:W-:Y:S02]  /*18bb0*/  @!P0 SEL R39, RZ, 0x80000000, P3 ;  /* 0x80000000ff278807 */ /* 0x000fe40001800000 */
[----:B------:R-:W-:-:S07]  /*18bc0*/  @!P0 MOV R38, RZ ;  /* 0x000000ff00268202 */ /* 0x000fce0000000f00 */
.L_x_518:
[----:B------:R-:W-:Y:S05]  /*18bd0*/  BSYNC.RECONVERGENT B0 ;  /* 0x0000000000007941 */ /* 0x000fea0003800200 */
.L_x_517:
[----:B------:R-:W-:Y:S01]  /*18be0*/  BSSY.RECONVERGENT B0, `(.L_x_519) ;  /* 0x0000006000007945 */ /* 0x000fe20003800200 */
[----:B------:R-:W-:Y:S02]  /*18bf0*/  FSEL R54, R38, RZ, P2 ;  /* 0x000000ff26367208 */ /* 0x000fe40001000000 */
[----:B------:R-:W-:Y:S01]  /*18c00*/  FSEL R55, R39, 1.875, P2 ;  /* 0x3ff0000027377808 */ /* 0x000fe20001000000 */
[----:B------:R-:W-:Y:S01]  /*18c10*/  IMAD.MOV.U32 R39, RZ, RZ, 0x40000000 ;  /* 0x40000000ff277424 */ /* 0x000fe200078e00ff */
[----:B------:R-:W-:-:S07]  /*18c20*/  MOV R38, 0x18c40 ;  /* 0x00018c4000267802 */ /* 0x000fce0000000f00 */
[----:B------:R-:W-:Y:S05]  /*18c30*/  CALL.REL.NOINC `($_Z12computeStatePdS_idS_iS_ii$__internal_accurate_pow) ;  /* 0x0000003c00387944 */ /* 0x000fea0003c00000 */
[----:B------:R-:W-:Y:S05]  /*18c40*/  BSYNC.RECONVERGENT B0 ;  /* 0x0000000000007941 */ /* 0x000fea0003800200 */
.L_x_519:
        /* <DEDUP_REMOVED lines=14> */
.L_x_521:
[----:B------:R-:W-:Y:S05]  /*18d30*/  BSYNC.RECONVERGENT B0 ;  /* 0x0000000000007941 */ /* 0x000fea0003800200 */
.L_x_520:
[----:B------:R-:W0:Y:S01]  /*18d40*/  MUFU.RCP64H R41, R39 ;  /* 0x0000002700297308 */ /* 0x000e220000001800 */
[----:B------:R-:W-:Y:S01]  /*18d50*/  MOV R40, 0x1 ;  /* 0x0000000100287802 */ /* 0x000fe20000000f00 */
        /* <DEDUP_REMOVED lines=20> */
.L_x_523:
[----:B------:R-:W-:Y:S05]  /*18ea0*/  BSYNC.RECONVERGENT B1 ;  /* 0x0000000000017941 */ /* 0x000fea0003800200 */
.L_x_522:
[----:B------:R-:W-:Y:S01]  /*18eb0*/  DADD R40, R40, 1 ;  /* 0x3ff0000028287429 */ /* 0x000fe20000000000 */
[----:B------:R-:W-:Y:S01]  /*18ec0*/  BSSY.RECONVERGENT B0, `(.L_x_524) ;  /* 0x0000008000007945 */ /* 0x000fe20003800200 */
[----:B------:R-:W-:Y:S01]  /*18ed0*/  IMAD.MOV.U32 R39, RZ, RZ, -0x40100000 ;  /* 0xbff00000ff277424 */ /* 0x000fe200078e00ff */
[----:B------:R-:W-:-:S07]  /*18ee0*/  MOV R38, 0x18f40 ;  /* 0x00018f4000267802 */ /* 0x000fce0000000f00 */
[----:B------:R-:W-:Y:S02]  /*18ef0*/  FSEL R242, R40, -RZ, P4 ;  /* 0x800000ff28f27208 */ /* 0x000fe40002000000 */
[----:B------:R-:W-:-:S06]  /*18f00*/  FSEL R243, R41, 12.430511474609375, P4 ;  /* 0x4146e36029f37808 */ /* 0x000fcc0002000000 */
[----:B------:R-:W-:-:S10]  /*18f10*/  DADD R40, -RZ, |R242| ;  /* 0x00000000ff287229 */ /* 0x000fd400000005f2 */
[----:B------:R-:W-:-:S07]  /*18f20*/  IMAD.MOV.U32 R37, RZ, RZ, R41 ;  /* 0x000000ffff257224 */ /* 0x000fce00078e0029 */
[----:B------:R-:W-:Y:S05]  /*18f30*/  CALL.REL.NOINC `($_Z12computeStatePdS_idS_iS_ii$__internal_accurate_pow) ;  /* 0x0000003800787944 */ /* 0x000fea0003c00000 */
[----:B------:R-:W-:Y:S05]  /*18f40*/  BSYNC.RECONVERGENT B0 ;  /* 0x0000000000007941 */ /* 0x000fea0003800200 */
.L_x_524:
[----:B------:R-:W0:Y:S02]  /*18f50*/  LDC.64 R228, c[0x0][0x388] ;  /* 0x0000e200ffe47b82 */ /* 0x000e240000000a00 */
[----:B0-----:R-:W-:-:S05]  /*18f60*/  IMAD.WIDE R228, R35, 0x8, R228 ;  /* 0x0000000823e47825 */ /* 0x001fca00078e02e4 */
[----:B------:R0:W-:Y:S04]  /*18f70*/  STG.E.64 desc[UR6][R228.64], R102 ;  /* 0x00000066e4007986 */ /* 0x0001e8000c101b06 */
[----:B------:R-:W2:Y:S01]  /*18f80*/  LDG.E.64 R144, desc[UR6][R144.64] ;  /* 0x0000000690907981 */ /* 0x000ea2000c1e1b00 */
[----:B------:R-:W1:Y:S01]  /*18f90*/  MUFU.RCP64H R39, R99 ;  /* 0x0000006300277308 */ /* 0x000e620000001800 */
[----:B------:R-:W-:Y:S01]  /*18fa0*/  MOV R38, 0x1 ;  /* 0x0000000100267802 */ /* 0x000fe20000000f00 */
[----:B------:R-:W-:Y:S01]  /*18fb0*/  IMAD.MOV.U32 R40, RZ, RZ, R224 ;  /* 0x000000ffff287224 */ /* 0x000fe200078e00e0 */
[C---:B------:R-:W-:Y:S01]  /*18fc0*/  DSETP.NEU.AND P4, PT, R242.reuse, RZ, PT ;  /* 0x000000fff200722a */ /* 0x040fe20003f8d000 */
[----:B------:R-:W-:Y:S01]  /*18fd0*/  ISETP.GE.AND P3, PT, R243, RZ, PT ;  /* 0x000000fff300720c */ /* 0x000fe20003f66270 */
[----:B------:R-:W-:Y:S01]  /*18fe0*/  BSSY.RECONVERGENT B0, `(.L_x_525) ;  /* 0x000001d000007945 */ /* 0x000fe20003800200 */
[----:B------:R-:W-:-:S02]  /*18ff0*/  DSETP.NEU.AND P1, PT, R242, 1, PT ;  /* 0x3ff00000f200742a */ /* 0x000fc40003f2d000 */
[----:B0-----:R-:W-:Y:S02]  /*19000*/  DADD R228, R242, -1 ;  /* 0xbff00000f2e47429 */ /* 0x001fe40000000000 */
[----:B-1----:R-:W-:-:S08]  /*19010*/  DFMA R226, -R98, R38, 1 ;  /* 0x3ff0000062e2742b */ /* 0x002fd00000000126 */
[----:B------:R-:W-:-:S04]  /*19020*/  LOP3.LUT R228, R229, 0x7ff00000, RZ, 0xc0, !PT ;  /* 0x7ff00000e5e47812 */ /* 0x000fc800078ec0ff */
[----:B------:R-:W-:Y:S01]  /*19030*/  ISETP.NE.AND P5, PT, R228, 0x7ff00000, PT ;  /* 0x7ff00000e400780c */ /* 0x000fe20003fa5270 */
[----:B------:R-:W-:-:S08]  /*19040*/  DFMA R226, R226, R226, R226 ;  /* 0x000000e2e2e2722b */ /* 0x000fd000000000e2 */
[----:B------:R-:W-:-:S08]  /*19050*/  DFMA R226, R38, R226, R38 ;  /* 0x000000e226e2722b */ /* 0x000fd00000000026 */
[----:B------:R-:W-:Y:S02]  /*19060*/  DFMA R230, -R98, R226, 1 ;  /* 0x3ff0000062e6742b */ /* 0x000fe400000001e2 */
[----:B--2---:R-:W-:-:S06]  /*19070*/  DADD R38, -R144, R100 ;  /* 0x0000000090267229 */ /* 0x004fcc0000000164 */
[----:B------:R-:W-:-:S08]  /*19080*/  DFMA R100, R226, R230, R226 ;  /* 0x000000e6e264722b */ /* 0x000fd000000000e2 */
[----:B------:R-:W-:Y:S01]  /*19090*/  DMUL R226, R38, R100 ;  /* 0x0000006426e27228 */ /* 0x000fe20000000000 */
[----:B------:R-:W-:-:S07]  /*190a0*/  FSETP.GEU.AND P2, PT, |R39|, 6.5827683646048100446e-37, PT ;  /* 0x036000002700780b */ /* 0x000fce0003f4e200 */
[----:B------:R-:W-:-:S08]  /*190b0*/  DFMA R102, -R98, R226, R38 ;  /* 0x000000e26266722b */ /* 0x000fd00000000126 */
[----:B------:R-:W-:Y:S02]  /*190c0*/  DFMA R102, R100, R102, R226 ;  /* 0x000000666466722b */ /* 0x000fe400000000e2 */
[----:B------:R-:W-:-:S08]  /*190d0*/  DADD R100, -RZ, -R40 ;  /* 0x00000000ff647229 */ /* 0x000fd00000000928 */
[----:B------:R-:W-:Y:S02]  /*190e0*/  FFMA R37, RZ, R99, R103 ;  /* 0x00000063ff257223 */ /* 0x000fe40000000067 */
[----:B------:R-:W-:Y:S02]  /*190f0*/  FSEL R40, R100, R224, !P3 ;  /* 0x000000e064287208 */ /* 0x000fe40005800000 */
[----:B------:R-:W-:Y:S02]  /*19100*/  FSEL R41, R101, R41, !P3 ;  /* 0x0000002965297208 */ /* 0x000fe40005800000 */
[----:B------:R-:W-:Y:S02]  /*19110*/  FSETP.GT.AND P0, PT, |R37|, 1.469367938527859385e-39, PT ;  /* 0x001000002500780b */ /* 0x000fe40003f04200 */
[----:B------:R-:W-:Y:S02]  /*19120*/  @!P4 LOP3.LUT R41, R243, 0x7ff00000, RZ, 0xfc, !PT ;  /* 0x7ff00000f329c812 */ /* 0x000fe400078efcff */
[----:B------:R-:W-:Y:S01]  /*19130*/  FSEL R40, R40, RZ, P4 ;  /* 0x000000ff28287208 */ /* 0x000fe20002000000 */
[----:B------:R-:W-:Y:S08]  /*19140*/  @P5 BRA `(.L_x_526) ;  /* 0x0000000000185947 */ /* 0x000ff00003800000 */
[----:B------:R-:W-:-:S14]  /*19150*/  DSETP.NAN.AND P4, PT, R242, R242, PT ;  /* 0x000000f2f200722a */ /* 0x000fdc0003f88000 */
[----:B------:R-:W-:Y:S01]  /*19160*/  @P4 DADD R40, R242, -1 ;  /* 0xbff00000f2284429 */ /* 0x000fe20000000000 */
[----:B------:R-:W-:Y:S10]  /*19170*/  @P4 BRA `(.L_x_526) ;  /* 0x00000000000c4947 */ /* 0x000ff40003800000 */
[----:B------:R-:W-:-:S14]  /*19180*/  DSETP.NEU.AND P4, PT, |R242|, +INF , PT ;  /* 0x7ff00000f200742a */ /* 0x000fdc0003f8d200 */
[----:B------:R-:W-:Y:S01]  /*19190*/  @!P4 SEL R41, RZ, 0x80000000, P3 ;  /* 0x80000000ff29c807 */ /* 0x000fe20001800000 */
[----:B------:R-:W-:-:S07]  /*191a0*/  @!P4 IMAD.MOV.U32 R40, RZ, RZ, RZ ;  /* 0x000000ffff28c224 */ /* 0x000fce00078e00ff */
.L_x_526:
[----:B------:R-:W-:Y:S05]  /*191b0*/  BSYNC.RECONVERGENT B0 ;  /* 0x0000000000007941 */ /* 0x000fea0003800200 */
.L_x_525:
[----:B------:R-:W-:Y:S01]  /*191c0*/  BSSY.RECONVERGENT B1, `(.L_x_527) ;  /* 0x000000b000017945 */ /* 0x000fe20003800200 */
[----:B------:R-:W-:Y:S02]  /*191d0*/  FSEL R100, R40, RZ, P1 ;  /* 0x000000ff28647208 */ /* 0x000fe40000800000 */
[----:B------:R-:W-:Y:S01]  /*191e0*/  FSEL R101, R41, 1.875, P1 ;  /* 0x3ff0000029657808 */ /* 0x000fe20000800000 */
[----:B------:R-:W-:Y:S06]  /*191f0*/  @P0 BRA P2, `(.L_x_528) ;  /* 0x00000000001c0947 */ /* 0x000fec0001000000 */
[----:B------:R-:W-:Y:S01]  /*19200*/  IMAD.MOV.U32 R224, RZ, RZ, R38 ;  /* 0x000000ffffe07224 */ /* 0x000fe200078e0026 */
[----:B------:R-:W-:Y:S01]  /*19210*/  MOV R40, R98 ;  /* 0x0000006200287202 */ /* 0x000fe20000000f00 */
[----:B------:R-:W-:Y:S01]  /*19220*/  IMAD.MOV.U32 R37, RZ, RZ, R99 ;  /* 0x000000ffff257224 */ /* 0x000fe200078e0063 */
[----:B------:R-:W-:-:S07]  /*19230*/  MOV R38, 0x19250 ;  /* 0x0001925000267802 */ /* 0x000fce0000000f00 */
[----:B------:R-:W-:Y:S05]  /*19240*/  CALL.REL.NOINC `($__internal_3_$__cuda_sm20_div_rn_f64_full) ;  /* 0x0000002c00787944 */ /* 0x000fea0003c00000 */
[----:B------:R-:W-:Y:S02]  /*19250*/  IMAD.MOV.U32 R102, RZ, RZ, R40 ;  /* 0x000000ffff667224 */ /* 0x000fe400078e0028 */
[----:B------:R-:W-:-:S07]  /*19260*/  IMAD.MOV.U32 R103, RZ, RZ, R37 ;  /* 0x000000ffff677224 */ /* 0x000fce00078e0025 */
.L_x_528:
[----:B------:R-:W-:Y:S05]  /*19270*/  BSYNC.RECONVERGENT B1 ;  /* 0x0000000000017941 */ /* 0x000fea0003800200 */
.L_x_527:
[----:B------:R-:W-:-:S08]  /*19280*/  DFMA R102, R102, UR8, R144 ;  /* 0x0000000866667c2b */ /* 0x000fd00008000090 */
[----:B------:R-:W-:-:S14]  /*19290*/  DSETP.NE.AND P0, PT, |R102|, +INF , PT ;  /* 0x7ff000006600742a */ /* 0x000fdc0003f05200 */
[----:B------:R0:W-:Y:S04]  /*192a0*/  @P0 STG.E.64 desc[UR6][R176.64], R102 ;  /* 0x00000066b0000986 */ /* 0x0001e8000c101b06 */
[----:B------:R0:W-:Y:S04]  /*192b0*/  @!P0 STG.E.64 desc[UR6][R176.64], R144 ;  /* 0x00000090b0008986 */ /* 0x0001e8000c101b06 */
[----:B------:R-:W2:Y:S01]  /*192c0*/  LDG.E.64 R134, desc[UR6][R134.64] ;  /* 0x0000000686867981 */ /* 0x000ea2000c1e1b00 */
[----:B------:R-:W1:Y:S01]  /*192d0*/  MUFU.RCP64H R39, R93 ;  /* 0x0000005d00277308 */ /* 0x000e620000001800 */
[----:B------:R-:W-:Y:S01]  /*192e0*/  MOV R38, 0x1 ;  /* 0x0000000100267802 */ /* 0x000fe20000000f00 */
[----:B------:R-:W-:Y:S05]  /*192f0*/  BSSY.RECONVERGENT B1, `(.L_x_529) ;  /* 0x0000014000017945 */ /* 0x000fea0003800200 */
[----:B-1----:R-:W-:-:S08]  /*19300*/  DFMA R40, R38, -R92, 1 ;  /* 0x3ff000002628742b */ /* 0x002fd0000000085c */
[----:B------:R-:W-:-:S08]  /*19310*/  DFMA R40, R40, R40, R40 ;  /* 0x000000282828722b */ /* 0x000fd00000000028 */
[----:B------:R-:W-:-:S08]  /*19320*/  DFMA R40, R38, R40, R38 ;  /* 0x000000282628722b */ /* 0x000fd00000000026 */
[----:B------:R-:W-:-:S08]  /*19330*/  DFMA R38, R40, -R92, 1 ;  /* 0x3ff000002826742b */ /* 0x000fd0000000085c */
[----:B------:R-:W-:Y:S02]  /*19340*/  DFMA R38, R40, R38, R40 ;  /* 0x000000262826722b */ /* 0x000fe40000000028 */
[----:B--2---:R-:W-:-:S08]  /*19350*/  DADD R224, -R134, R96 ;  /* 0x0000000086e07229 */ /* 0x004fd00000000160 */
[----:B------:R-:W-:Y:S02]  /*19360*/  DMUL R40, R224, R38 ;  /* 0x00000026e0287228 */ /* 0x000fe40000000000 */
[----:B------:R-:W-:-:S06]  /*19370*/  FSETP.GEU.AND P1, PT, |R225|, 6.5827683646048100446e-37, PT ;  /* 0x03600000e100780b */ /* 0x000fcc0003f2e200 */
[----:B------:R-:W-:-:S08]  /*19380*/  DFMA R96, R40, -R92, R224 ;  /* 0x8000005c2860722b */ /* 0x000fd000000000e0 */
[----:B------:R-:W-:-:S10]  /*19390*/  DFMA R40, R38, R96, R40 ;  /* 0x000000602628722b */ /* 0x000fd40000000028 */
[----:B------:R-:W-:-:S05]  /*193a0*/  FFMA R37, RZ, R93, R41 ;  /* 0x0000005dff257223 */ /* 0x000fca0000000029 */
[----:B------:R-:W-:-:S13]  /*193b0*/  FSETP.GT.AND P0, PT, |R37|, 1.469367938527859385e-39, PT ;  /* 0x001000002500780b */ /* 0x000fda0003f04200 */
[----:B0-----:R-:W-:Y:S05]  /*193c0*/  @P0 BRA P1, `(.L_x_530) ;  /* 0x0000000000180947 */ /* 0x001fea0000800000 */
[----:B------:R-:W-:Y:S01]  /*193d0*/  IMAD.MOV.U32 R39, RZ, RZ, R225 ;  /* 0x000000ffff277224 */ /* 0x000fe200078e00e1 */
[----:B------:R-:W-:Y:S01]  /*193e0*/  MOV R38, 0x19420 ;  /* 0x0001942000267802 */ /* 0x000fe20000000f00 */
[----:B------:R-:W-:Y:S02]  /*193f0*/  IMAD.MOV.U32 R40, RZ, RZ, R92 ;  /* 0x000000ffff287224 */ /* 0x000fe400078e005c */
[----:B------:R-:W-:-:S07]  /*19400*/  IMAD.MOV.U32 R37, RZ, RZ, R93 ;  /* 0x000000ffff257224 */ /* 0x000fce00078e005d */
[----:B------:R-:W-:Y:S05]  /*19410*/  CALL.REL.NOINC `($__internal_3_$__cuda_sm20_div_rn_f64_full) ;  /* 0x0000002c00047944 */ /* 0x000fea0003c00000 */
[----:B------:R-:W-:-:S07]  /*19420*/  MOV R41, R37 ;  /* 0x0000002500297202 */ /* 0x000fce0000000f00 */
.L_x_530:
[----:B------:R-:W-:Y:S05]  /*19430*/  BSYNC.RECONVERGENT B1 ;  /* 0x0000000000017941 */ /* 0x000fea0003800200 */
.L_x_529:
[----:B------:R-:W-:-:S08]  /*19440*/  DFMA R96, R40, UR8, R134 ;  /* 0x0000000828607c2b */ /* 0x000fd00008000086 */
[----:B------:R-:W-:-:S14]  /*19450*/  DSETP.NE.AND P0, PT, |R96|, +INF , PT ;  /* 0x7ff000006000742a */ /* 0x000fdc0003f05200 */
[----:B------:R0:W-:Y:S04]  /*19460*/  @P0 STG.E.64 desc[UR6][R174.64], R96 ;  /* 0x00000060ae000986 */ /* 0x0001e8000c101b06 */
[----:B------:R0:W-:Y:S04]  /*19470*/  @!P0 STG.E.64 desc[UR6][R174.64], R134 ;  /* 0x00000086ae008986 */ /* 0x0001e8000c101b06 */
[----:B------:R-:W2:Y:S01]  /*19480*/  LDG.E.64 R132, desc[UR6][R132.64] ;  /* 0x0000000684847981 */ /* 0x000ea2000c1e1b00 */
[----:B------:R-:W1:Y:S01]  /*19490*/  MUFU.RCP64H R39, R91 ;  /* 0x0000005b00277308 */ /* 0x000e620000001800 */
[----:B------:R-:W-:Y:S01]  /*194a0*/  VIADD R38, R91, 0x300402 ;  /* 0x003004025b267836 */ /* 0x000fe20000000000 */
[----:B------:R-:W-:Y:S04]  /*194b0*/  BSSY.RECONVERGENT B1, `(.L_x_531) ;  /* 0x0000011000017945 */ /* 0x000fe80003800200 */
[----:B------:R-:W-:Y:S01]  /*194c0*/  FSETP.GEU.AND P0, PT, |R38|, 5.8789094863358348022e-39, PT ;  /* 0x004004022600780b */ /* 0x000fe20003f0e200 */
[----:B-1----:R-:W-:-:S08]  /*194d0*/  DFMA R40, -R90, R38, 1 ;  /* 0x3ff000005a28742b */ /* 0x002fd00000000126 */
[----:B------:R-:W-:-:S08]  /*194e0*/  DFMA R40, R40, R40, R40 ;  /* 0x000000282828722b */ /* 0x000fd00000000028 */
[----:B------:R-:W-:-:S08]  /*194f0*/  DFMA R40, R38, R40, R38 ;  /* 0x000000282628722b */ /* 0x000fd00000000026 */
[----:B------:R-:W-:-:S08]  /*19500*/  DFMA R92, -R90, R40, 1 ;  /* 0x3ff000005a5c742b */ /* 0x000fd00000000128 */
[----:B------:R-:W-:Y:S02]  /*19510*/  DFMA R92, R40, R92, R40 ;  /* 0x0000005c285c722b */ /* 0x000fe40000000028 */
[----:B--2---:R-:W-:Y:S01]  /*19520*/  DADD R94, -R132, R94 ;  /* 0x00000000845e7229 */ /* 0x004fe2000000015e */
[----:B0-----:R-:W-:Y:S10]  /*19530*/  @P0 BRA `(.L_x_532) ;  /* 0x0000000000200947 */ /* 0x001ff40003800000 */
[----:B------:R-:W-:Y:S01]  /*19540*/  LOP3.LUT R38, R91, 0x7fffffff, RZ, 0xc0, !PT ;  /* 0x7fffffff5b267812 */ /* 0x000fe200078ec0ff */
[----:B------:R-:W-:Y:S01]  /*19550*/  IMAD.MOV.U32 R224, RZ, RZ, R90 ;  /* 0x000000ffffe07224 */ /* 0x000fe200078e005a */
[----:B------:R-:W-:Y:S01]  /*19560*/  MOV R40, 0x195a0 ;  /* 0x000195a000287802 */ /* 0x000fe20000000f00 */
[----:B------:R-:W-:Y:S01]  /*19570*/  IMAD.MOV.U32 R225, RZ, RZ, R91 ;  /* 0x000000ffffe17224 */ /* 0x000fe200078e005b */
[----:B------:R-:W-:-:S07]  /*19580*/  IADD3 R38, PT, PT, R38, -0x100000, RZ ;  /* 0xfff0000026267810 */ /* 0x000fce0007ffe0ff */
[----:B------:R-:W-:Y:S05]  /*19590*/  CALL.REL.NOINC `($__internal_2_$__cuda_sm20_dblrcp_rn_slowpath_v3) ;  /* 0x0000002800047944 */ /* 0x000fea0003c00000 */
[----:B------:R-:W-:Y:S02]  /*195a0*/  IMAD.MOV.U32 R92, RZ, RZ, R38 ;  /* 0x000000ffff5c7224 */ /* 0x000fe400078e0026 */
[----:B------:R-:W-:-:S07]  /*195b0*/  IMAD.MOV.U32 R93, RZ, RZ, R39 ;  /* 0x000000ffff5d7224 */ /* 0x000fce00078e0027 */
.L_x_532:
[----:B------:R-:W-:Y:S05]  /*195c0*/  BSYNC.RECONVERGENT B1 ;  /* 0x0000000000017941 */ /* 0x000fea0003800200 */
.L_x_531:
[----:B------:R-:W0:Y:S01]  /*195d0*/  MUFU.RCP64H R39, R93 ;  /* 0x0000005d00277308 */ /* 0x000e220000001800 */
[----:B------:R-:W-:Y:S01]  /*195e0*/  IMAD.MOV.U32 R38, RZ, RZ, 0x1 ;  /* 0x00000001ff267424 */ /* 0x000fe200078e00ff */
[----:B------:R-:W-:Y:S01]  /*195f0*/  FSETP.GEU.AND P1, PT, |R95|, 6.5827683646048100446e-37, PT ;  /* 0x036000005f00780b */ /* 0x000fe20003f2e200 */
[----:B------:R-:W-:Y:S04]  /*19600*/  BSSY.RECONVERGENT B1, `(.L_x_533) ;  /* 0x0000013000017945 */ /* 0x000fe80003800200 */
        /* <DEDUP_REMOVED lines=18> */
.L_x_534:
[----:B------:R-:W-:Y:S05]  /*19730*/  BSYNC.RECONVERGENT B1 ;  /* 0x0000000000017941 */ /* 0x000fea0003800200 */
.L_x_533:
[----:B------:R-:W-:-:S08]  /*19740*/  DFMA R92, R40, UR8, R132 ;  /* 0x00000008285c7c2b */ /* 0x000fd00008000084 */
[----:B------:R-:W-:-:S14]  /*19750*/  DSETP.NE.AND P0, PT, |R92|, +INF , PT ;  /* 0x7ff000005c00742a */ /* 0x000fdc0003f05200 */
[----:B------:R0:W-:Y:S04]  /*19760*/  @P0 STG.E.64 desc[UR6][R172.64], R92 ;  /* 0x0000005cac000986 */ /* 0x0001e8000c101b06 */
[----:B------:R0:W-:Y:S04]  /*19770*/  @!P0 STG.E.64 desc[UR6][R172.64], R132 ;  /* 0x00000084ac008986 */ /* 0x0001e8000c101b06 */
[----:B------:R-:W5:Y:S01]  /*19780*/  LDG.E.64 R142, desc[UR6][R142.64] ;  /* 0x000000068e8e7981 */ /* 0x000f62000c1e1b00 */
        /* <DEDUP_REMOVED lines=8> */
[----:B------:R-:W-:Y:S01]  /*19810*/  DFMA R38, R40, R90, R40 ;  /* 0x0000005a2826722b */ /* 0x000fe20000000028 */
[----:B0-----:R-:W-:Y:S10]  /*19820*/  @P0 BRA `(.L_x_536) ;  /* 0x0000000000180947 */ /* 0x001ff40003800000 */
[----:B------:R-:W-:Y:S01]  /*19830*/  LOP3.LUT R38, R89, 0x7fffffff, RZ, 0xc0, !PT ;  /* 0x7fffffff59267812 */ /* 0x000fe200078ec0ff */
[----:B------:R-:W-:Y:S01]  /*19840*/  IMAD.MOV.U32 R224, RZ, RZ, R88 ;  /* 0x000000ffffe07224 */ /* 0x000fe200078e0058 */
[----:B------:R-:W-:Y:S01]  /*19850*/  MOV R40, 0x19890 ;  /* 0x0001989000287802 */ /* 0x000fe20000000f00 */
[----:B------:R-:W-:Y:S01]  /*19860*/  IMAD.MOV.U32 R225, RZ, RZ, R89 ;  /* 0x000000ffffe17224 */ /* 0x000fe200078e0059 */
[----:B------:R-:W-:-:S07]  /*19870*/  IADD3 R38, PT, PT, R38, -0x100000, RZ ;  /* 0xfff0000026267810 */ /* 0x000fce0007ffe0ff */
[----:B-----5:R-:W-:Y:S05]  /*19880*/  CALL.REL.NOINC `($__internal_2_$__cuda_sm20_dblrcp_rn_slowpath_v3) ;  /* 0x0000002400487944 */ /* 0x020fea0003c00000 */
.L_x_536:
[----:B------:R-:W-:Y:S05]  /*19890*/  BSYNC.RECONVERGENT B1 ;  /* 0x0000000000017941 */ /* 0x000fea0003800200 */
.L_x_535:
[----:B------:R-:W0:Y:S01]  /*198a0*/  MUFU.RCP64H R41, R87 ;  /* 0x0000005700297308 */ /* 0x000e220000001800 */
[----:B------:R-:W-:Y:S01]  /*198b0*/  IMAD.MOV.U32 R40, RZ, RZ, 0x1 ;  /* 0x00000001ff287424 */ /* 0x000fe200078e00ff */
[----:B-----5:R-:W-:Y:S01]  /*198c0*/  DADD R224, -R142, R38 ;  /* 0x000000008ee07229 */ /* 0x020fe20000000126 */
[----:B------:R-:W-:Y:S09]  /*198d0*/  BSSY.RECONVERGENT B1, `(.L_x_537) ;  /* 0x0000013000017945 */ /* 0x000ff20003800200 */
        /* <DEDUP_REMOVED lines=18> */
.L_x_538:
[----:B------:R-:W-:Y:S05]  /*19a00*/  BSYNC.RECONVERGENT B1 ;  /* 0x0000000000017941 */ /* 0x000fea0003800200 */
.L_x_537:
        /* <DEDUP_REMOVED lines=17> */
[----:B------:R-:W-:Y:S02]  /*19b20*/  MOV R225, R85 ;  /* 0x0000005500e17202 */ /* 0x000fe40000000f00 */
[----:B------:R-:W-:Y:S01]  /*19b30*/  MOV R40, 0x19b60 ;  /* 0x00019b6000287802 */ /* 0x000fe20000000f00 */
[----:B------:R-:W-:-:S07]  /*19b40*/  VIADD R38, R38, 0xfff00000 ;  /* 0xfff0000026267836 */ /* 0x000fce0000000000 */
[----:B-----5:R-:W-:Y:S05]  /*19b50*/  CALL.REL.NOINC `($__internal_2_$__cuda_sm20_dblrcp_rn_slowpath_v3) ;  /* 0x0000002000947944 */ /* 0x020fea0003c00000 */
.L_x_540:
[----:B------:R-:W-:Y:S05]  /*19b60*/  BSYNC.RECONVERGENT B1 ;  /* 0x0000000000017941 */ /* 0x000fea0003800200 */
.L_x_539:
        /* <DEDUP_REMOVED lines=22> */
.L_x_542:
[----:B------:R-:W-:Y:S05]  /*19cd0*/  BSYNC.RECONVERGENT B1 ;  /* 0x0000000000017941 */ /* 0x000fea0003800200 */
.L_x_541:
[----:B------:R-:W-:-:S08]  /*19ce0*/  DFMA R82, R40, UR8, R140 ;  /* 0x0000000828527c2b */ /* 0x000fd0000800008c */
[----:B------:R-:W-:-:S14]  /*19cf0*/  DSETP.NE.AND P0, PT, |R82|, +INF , PT ;  /* 0x7ff000005200742a */ /* 0x000fdc0003f05200 */
[----:B------:R0:W-:Y:S04]  /*19d00*/  @P0 STG.E.64 desc[UR6][R168.64], R82 ;  /* 0x00000052a8000986 */ /* 0x0001e8000c101b06 */
[----:B------:R0:W-:Y:S04]  /*19d10*/  @!P0 STG.E.64 desc[UR6][R168.64], R140 ;  /* 0x0000008ca8008986 */ /* 0x0001e8000c101b06 */
[----:B------:R-:W2:Y:S01]  /*19d20*/  LDG.E.64 R138, desc[UR6][R138.64] ;  /* 0x000000068a8a7981 */ /* 0x000ea2000c1e1b00 */
[----:B------:R-:W1:Y:S01]  /*19d30*/  MUFU.RCP64H R39, R81 ;  /* 0x0000005100277308 */ /* 0x000e620000001800 */
[----:B------:R-:W-:Y:S01]  /*19d40*/  IMAD.MOV.U32 R38, RZ, RZ, 0x1 ;  /* 0x00000001ff267424 */ /* 0x000fe200078e00ff */
[----:B------:R-:W-:Y:S01]  /*19d50*/  UMOV UR12, 0x51eb851f ;  /* 0x51eb851f000c7882 */ /* 0x000fe20000000000 */
[----:B------:R-:W-:Y:S01]  /*19d60*/  UMOV UR13, 0x3fd51eb8 ;  /* 0x3fd51eb8000d7882 */ /* 0x000fe20000000000 */
[----:B------:R-:W-:Y:S01]  /*19d70*/  BSSY.RECONVERGENT B1, `(.L_x_543) ;  /* 0x0000015000017945 */ /* 0x000fe20003800200 */
[----:B------:R-:W-:-:S02]  /*19d80*/  DADD R6, R6, UR12 ;  /* 0x0000000c06067e29 */ /* 0x000fc40008000000 */
[----:B-1----:R-:W-:-:S08]  /*19d90*/  DFMA R40, -R80, R38, 1 ;  /* 0x3ff000005028742b */ /* 0x002fd00000000126 */
[----:B------:R-:W-:-:S08]  /*19da0*/  DFMA R40, R40, R40, R40 ;  /* 0x000000282828722b */ /* 0x000fd00000000028 */
[----:B------:R-:W-:-:S08]  /*19db0*/  DFMA R40, R38, R40, R38 ;  /* 0x000000282628722b */ /* 0x000fd00000000026 */
[----:B------:R-:W-:-:S08]  /*19dc0*/  DFMA R38, -R80, R40, 1 ;  /* 0x3ff000005026742b */ /* 0x000fd00000000128 */
[----:B------:R-:W-:Y:S02]  /*19dd0*/  DFMA R38, R40, R38, R40 ;  /* 0x000000262826722b */ /* 0x000fe40000000028 */
[----:B--2---:R-:W-:-:S08]  /*19de0*/  DADD R224, -R138, R6 ;  /* 0x000000008ae07229 */ /* 0x004fd00000000106 */
[----:B------:R-:W-:Y:S02]  /*19df0*/  DMUL R40, R224, R38 ;  /* 0x00000026e0287228 */ /* 0x000fe40000000000 */
[----:B------:R-:W-:-:S06]  /*19e00*/  FSETP.GEU.AND P1, PT, |R225|, 6.5827683646048100446e-37, PT ;  /* 0x03600000e100780b */ /* 0x000fcc0003f2e200 */
[----:B------:R-:W-:-:S08]  /*19e10*/  DFMA R6, -R80, R40, R224 ;  /* 0x000000285006722b */ /* 0x000fd000000001e0 */
[----:B------:R-:W-:-:S10]  /*19e20*/  DFMA R40, R38, R6, R40 ;  /* 0x000000062628722b */ /* 0x000fd40000000028 */
[----:B------:R-:W-:-:S05]  /*19e30*/  FFMA R6, RZ, R81, R41 ;  /* 0x00000051ff067223 */ /* 0x000fca0000000029 */
[----:B------:R-:W-:-:S13]  /*19e40*/  FSETP.GT.AND P0, PT, |R6|, 1.469367938527859385e-39, PT ;  /* 0x001000000600780b */ /* 0x000fda0003f04200 */
[----:B0-----:R-:W-:Y:S05]  /*19e50*/  @P0 BRA P1, `(.L_x_544) ;  /* 0x0000000000180947 */ /* 0x001fea0000800000 */
[----:B------:R-:W-:Y:S01]  /*19e60*/  MOV R39, R225 ;  /* 0x000000e100277202 */ /* 0x000fe20000000f00 */
[----:B------:R-:W-:Y:S01]  /*19e70*/  IMAD.MOV.U32 R40, RZ, RZ, R80 ;  /* 0x000000ffff287224 */ /* 0x000fe200078e0050 */
[----:B------:R-:W-:Y:S01]  /*19e80*/  MOV R38, 0x19eb0 ;  /* 0x00019eb000267802 */ /* 0x000fe20000000f00 */
[----:B------:R-:W-:-:S07]  /*19e90*/  IMAD.MOV.U32 R37, RZ, RZ, R81 ;  /* 0x000000ffff257224 */ /* 0x000fce00078e0051 */
[----:B------:R-:W-:Y:S05]  /*19ea0*/  CALL.REL.NOINC `($__internal_3_$__cuda_sm20_div_rn_f64_full) ;  /* 0x0000002000607944 */ /* 0x000fea0003c00000 */
[----:B------:R-:W-:-:S07]  /*19eb0*/  IMAD.MOV.U32 R41, RZ, RZ, R37 ;  /* 0x000000ffff297224 */ /* 0x000fce00078e0025 */
.L_x_544:
[----:B------:R-:W-:Y:S05]  /*19ec0*/  BSYNC.RECONVERGENT B1 ;  /* 0x0000000000017941 */ /* 0x000fea0003800200 */
.L_x_543:
[----:B------:R-:W-:-:S08]  /*19ed0*/  DFMA R40, R40, UR8, R138 ;  /* 0x0000000828287c2b */ /* 0x000fd0000800008a */
[----:B------:R-:W-:-:S14]  /*19ee0*/  DSETP.NE.AND P0, PT, |R40|, +INF , PT ;  /* 0x7ff000002800742a */ /* 0x000fdc0003f05200 */
[----:B------:R0:W-:Y:S04]  /*19ef0*/  @P0 STG.E.64 desc[UR6][R166.64], R40 ;  /* 0x00000028a6000986 */ /* 0x0001e8000c101b06 */
[----:B------:R1:W-:Y:S04]  /*19f00*/  @!P0 STG.E.64 desc[UR6][R166.64], R138 ;  /* 0x0000008aa6008986 */ /* 0x0003e8000c101b06 */
[----:B------:R-:W5:Y:S01]  /*19f10*/  LDG.E.64 R136, desc[UR6][R136.64] ;  /* 0x0000000688887981 */ /* 0x000f62000c1e1b00 */
[----:B------:R-:W-:Y:S01]  /*19f20*/  DADD R78, R78, 1 ;  /* 0x3ff000004e4e7429 */ /* 0x000fe20000000000 */
[----:B------:R-:W-:Y:S01]  /*19f30*/  MOV R6, 0x1 ;  /* 0x0000000100067802 */ /* 0x000fe20000000f00 */
[----:B------:R-:W-:Y:S01]  /*19f40*/  UMOV UR12, 0x33333333 ;  /* 0x33333333000c7882 */ /* 0x000fe20000000000 */
[----:B------:R-:W-:Y:S01]  /*19f50*/  UMOV UR13, 0x3fe33333 ;  /* 0x3fe33333000d7882 */ /* 0x000fe20000000000 */
[----:B------:R-:W-:Y:S02]  /*19f60*/  BSSY.RECONVERGENT B1, `(.L_x_545) ;  /* 0x0000014000017945 */ /* 0x000fe40003800200 */
[----:B------:R-:W2:Y:S02]  /*19f70*/  MUFU.RCP64H R7, R79 ;  /* 0x0000004f00077308 */ /* 0x000ea40000001800 */
[----:B--2---:R-:W-:-:S08]  /*19f80*/  DFMA R38, -R78, R6, 1 ;  /* 0x3ff000004e26742b */ /* 0x004fd00000000106 */
[----:B------:R-:W-:-:S08]  /*19f90*/  DFMA R38, R38, R38, R38 ;  /* 0x000000262626722b */ /* 0x000fd00000000026 */
[----:B------:R-:W-:-:S08]  /*19fa0*/  DFMA R38, R6, R38, R6 ;  /* 0x000000260626722b */ /* 0x000fd00000000006 */
[----:B------:R-:W-:-:S08]  /*19fb0*/  DFMA R6, -R78, R38, 1 ;  /* 0x3ff000004e06742b */ /* 0x000fd00000000126 */
[----:B------:R-:W-:-:S08]  /*19fc0*/  DFMA R6, R38, R6, R38 ;  /* 0x000000062606722b */ /* 0x000fd00000000026 */
[----:B0-----:R-:W-:-:S08]  /*19fd0*/  DMUL R40, R6, UR12 ;  /* 0x0000000c06287c28 */ /* 0x001fd00008000000 */
[----:B------:R-:W-:-:S08]  /*19fe0*/  DFMA R38, -R78, R40, UR12 ;  /* 0x0000000c4e267e2b */ /* 0x000fd00008000128 */
[----:B------:R-:W-:-:S10]  /*19ff0*/  DFMA R40, R6, R38, R40 ;  /* 0x000000260628722b */ /* 0x000fd40000000028 */
[----:B------:R-:W-:-:S05]  /*1a000*/  FFMA R6, RZ, R79, R41 ;  /* 0x0000004fff067223 */ /* 0x000fca0000000029 */
[----:B------:R-:W-:-:S13]  /*1a010*/  FSETP.GT.AND P0, PT, |R6|, 1.469367938527859385e-39, PT ;  /* 0x001000000600780b */ /* 0x000fda0003f04200 */
[----:B-1----:R-:W-:Y:S05]  /*1a020*/  @P0 BRA `(.L_x_546) ;  /* 0x00000000001c0947 */ /* 0x002fea0003800000 */
[----:B------:R-:W-:Y:S01]  /*1a030*/  IMAD.MOV.U32 R40, RZ, RZ, R78 ;  /* 0x000000ffff287224 */ /* 0x000fe200078e004e */
[----:B------:R-:W-:Y:S01]  /*1a040*/  MOV R39, 0x3fe33333 ;  /* 0x3fe3333300277802 */ /* 0x000fe20000000f00 */
[----:B------:R-:W-:Y:S01]  /*1a050*/  IMAD.MOV.U32 R37, RZ, RZ, R79 ;  /* 0x000000ffff257224 */ /* 0x000fe200078e004f */
[----:B------:R-:W-:Y:S01]  /*1a060*/  MOV R38, 0x1a090 ;  /* 0x0001a09000267802 */ /* 0x000fe20000000f00 */
[----:B------:R-:W-:-:S07]  /*1a070*/  IMAD.MOV.U32 R224, RZ, RZ, 0x33333333 ;  /* 0x33333333ffe07424 */ /* 0x000fce00078e00ff */
[----:B-----5:R-:W-:Y:S05]  /*1a080*/  CALL.REL.NOINC `($__internal_3_$__cuda_sm20_div_rn_f64_full) ;  /* 0x0000001c00e87944 */ /* 0x020fea0003c00000 */
[----:B------:R-:W-:-:S07]  /*1a090*/  IMAD.MOV.U32 R41, RZ, RZ, R37 ;  /* 0x000000ffff297224 */ /* 0x000fce00078e0025 */
.L_x_546:
[----:B------:R-:W-:Y:S05]  /*1a0a0*/  BSYNC.RECONVERGENT B1 ;  /* 0x0000000000017941 */ /* 0x000fea0003800200 */
.L_x_545:
[----:B------:R-:W0:Y:S01]  /*1a0b0*/  MUFU.RCP64H R7, R77 ;  /* 0x0000004d00077308 */ /* 0x000e220000001800 */
[----:B------:R-:W-:Y:S01]  /*1a0c0*/  IMAD.MOV.U32 R6, RZ, RZ, 0x1 ;  /* 0x00000001ff067424 */ /* 0x000fe200078e00ff */
[----:B------:R-:W-:Y:S01]  /*1a0d0*/  UMOV UR12, 0x9999999a ;  /* 0x9999999a000c7882 */ /* 0x000fe20000000000 */
[----:B------:R-:W-:Y:S01]  /*1a0e0*/  UMOV UR13, 0x3fd99999 ;  /* 0x3fd99999000d7882 */ /* 0x000fe20000000000 */
[----:B------:R-:W-:Y:S01]  /*1a0f0*/  DSETP.NEU.AND P0, PT, R4, 1, PT ;  /* 0x3ff000000400742a */ /* 0x000fe20003f0d000 */
[----:B------:R-:W-:Y:S01]  /*1a100*/  BSSY.RECONVERGENT B1, `(.L_x_547) ;  /* 0x0000017000017945 */ /* 0x000fe20003800200 */
[----:B------:R-:W-:Y:S02]  /*1a110*/  DADD R40, R40, UR12 ;  /* 0x0000000c28287e29 */ /* 0x000fe40008000000 */
[----:B0-----:R-:W-:-:S08]  /*1a120*/  DFMA R38, -R76, R6, 1 ;  /* 0x3ff000004c26742b */ /* 0x001fd00000000106 */
[----:B------:R-:W-:-:S08]  /*1a130*/  DFMA R38, R38, R38, R38 ;  /* 0x000000262626722b */ /* 0x000fd00000000026 */
[----:B------:R-:W-:Y:S01]  /*1a140*/  DFMA R38, R6, R38, R6 ;  /* 0x000000260626722b */ /* 0x000fe20000000006 */
[----:B------:R-:W-:Y:S02]  /*1a150*/  FSEL R6, R40, 2.72008302207532160516e+23, P0 ;  /* 0x6666666628067808 */ /* 0x000fe40000000000 */
[----:B------:R-:W-:-:S05]  /*1a160*/  FSEL R7, R41, 1.7999999523162841797, P0 ;  /* 0x3fe6666629077808 */ /* 0x000fca0000000000 */
[----:B------:R-:W-:Y:S02]  /*1a170*/  DFMA R4, -R76, R38, 1 ;  /* 0x3ff000004c04742b */ /* 0x000fe40000000126 */
[----:B-----5:R-:W-:-:S06]  /*1a180*/  DADD R224, -R136, R6 ;  /* 0x0000000088e07229 */ /* 0x020fcc0000000106 */
        /* <DEDUP_REMOVED lines=14> */
.L_x_548:
[----:B------:R-:W-:Y:S05]  /*1a270*/  BSYNC.RECONVERGENT B1 ;  /* 0x0000000000017941 */ /* 0x000fea0003800200 */
.L_x_547:
        /* <DEDUP_REMOVED lines=21> */
.L_x_550:
[----:B------:R-:W-:Y:S05]  /*1a3d0*/  BSYNC.RECONVERGENT B1 ;  /* 0x0000000000017941 */ /* 0x000fea0003800200 */
.L_x_549:
        /* <DEDUP_REMOVED lines=21> */
[----:B------:R-:W-:-:S07]  /*1a530*/  IMAD.MOV.U32 R41, RZ, RZ, R37 ;  /* 0x000000ffff297224 */ /* 0x000fce00078e0025 */
.L_x_552:
[----:B------:R-:W-:Y:S05]  /*1a540*/  BSYNC.RECONVERGENT B1 ;  /* 0x0000000000017941 */ /* 0x000fea0003800200 */
.L_x_551:
[----:B------:R-:W-:-:S08]  /*1a550*/  DFMA R40, R40, UR8, R126 ;  /* 0x0000000828287c2b */ /* 0x000fd0000800007e */
[----:B------:R-:W-:-:S14]  /*1a560*/  DSETP.NE.AND P0, PT, |R40|, +INF , PT ;  /* 0x7ff000002800742a */ /* 0x000fdc0003f05200 */
[----:B------:R0:W-:Y:S04]  /*1a570*/  @P0 STG.E.64 desc[UR6][R162.64], R40 ;  /* 0x00000028a2000986 */ /* 0x0001e8000c101b06 */
[----:B------:R0:W-:Y:S04]  /*1a580*/  @!P0 STG.E.64 desc[UR6][R162.64], R126 ;  /* 0x0000007ea2008986 */ /* 0x0001e8000c101b06 */
[----:B------:R-:W5:Y:S01]  /*1a590*/  LDG.E.64 R122, desc[UR6][R122.64] ;  /* 0x000000067a7a7981 */ /* 0x000f62000c1e1b00 */
[----:B------:R-:W1:Y:S01]  /*1a5a0*/  MUFU.RCP64H R5, R71 ;  /* 0x0000004700057308 */ /* 0x000e620000001800 */
[----:B------:R-:W-:Y:S01]  /*1a5b0*/  IADD3 R4, PT, PT, R71, 0x300402, RZ ;  /* 0x0030040247047810 */ /* 0x000fe20007ffe0ff */
[----:B------:R-:W-:Y:S03]  /*1a5c0*/  BSSY.RECONVERGENT B1, `(.L_x_553) ;  /* 0x000000e000017945 */ /* 0x000fe60003800200 */
[----:B------:R-:W-:-:S02]  /*1a5d0*/  FSETP.GEU.AND P0, PT, |R4|, 5.8789094863358348022e-39, PT ;  /* 0x004004020400780b */ /* 0x000fc40003f0e200 */
        /* <DEDUP_REMOVED lines=9> */
[----:B------:R-:W-:Y:S02]  /*1a670*/  IMAD.MOV.U32 R225, RZ, RZ, R71 ;  /* 0x000000ffffe17224 */ /* 0x000fe400078e0047 */
[----:B------:R-:W-:-:S07]  /*1a680*/  VIADD R38, R38, 0xfff00000 ;  /* 0xfff0000026267836 */ /* 0x000fce0000000000 */
[----:B-----5:R-:W-:Y:S05]  /*1a690*/  CALL.REL.NOINC `($__internal_2_$__cuda_sm20_dblrcp_rn_slowpath_v3) ;  /* 0x0000001400c47944 */ /* 0x020fea0003c00000 */
.L_x_554:
[----:B------:R-:W-:Y:S05]  /*1a6a0*/  BSYNC.RECONVERGENT B1 ;  /* 0x0000000000017941 */ /* 0x000fea0003800200 */
.L_x_553:
[----:B------:R-:W-:Y:S01]  /*1a6b0*/  DADD R68, R68, 3 ;  /* 0x4008000044447429 */ /* 0x000fe20000000000 */
[----:B------:R-:W-:Y:S01]  /*1a6c0*/  MOV R4, 0x1 ;  /* 0x0000000100047802 */ /* 0x000fe20000000f00 */
[----:B-----5:R-:W-:Y:S01]  /*1a6d0*/  DADD R38, -R122, R38 ;  /* 0x000000007a267229 */ /* 0x020fe20000000126 */
        /* <DEDUP_REMOVED lines=19> */
[----:B------:R-:W-:-:S07]  /*1a810*/  MOV R41, R37 ;  /* 0x0000002500297202 */ /* 0x000fce0000000f00 */
.L_x_556:
[----:B------:R-:W-:Y:S05]  /*1a820*/  BSYNC.RECONVERGENT B1 ;  /* 0x0000000000017941 */ /* 0x000fea0003800200 */
.L_x_555:
        /* <DEDUP_REMOVED lines=21> */
.L_x_558:
[----:B------:R-:W-:Y:S05]  /*1a980*/  BSYNC.RECONVERGENT B1 ;  /* 0x0000000000017941 */ /* 0x000fea0003800200 */
.L_x_557:
        /* <DEDUP_REMOVED lines=22> */
.L_x_560:
[----:B------:R-:W-:Y:S05]  /*1aaf0*/  BSYNC.RECONVERGENT B1 ;  /* 0x0000000000017941 */ /* 0x000fea0003800200 */
.L_x_559:
        /* <DEDUP_REMOVED lines=21> */
.L_x_562:
[----:B------:R-:W-:Y:S05]  /*1ac50*/  BSYNC.RECONVERGENT B1 ;  /* 0x0000000000017941 */ /* 0x000fea0003800200 */
.L_x_561:
        /* <DEDUP_REMOVED lines=22> */
.L_x_564:
[----:B------:R-:W-:Y:S05]  /*1adc0*/  BSYNC.RECONVERGENT B1 ;  /* 0x0000000000017941 */ /* 0x000fea0003800200 */
.L_x_563:
        /* <DEDUP_REMOVED lines=21> */
.L_x_566:
[----:B------:R-:W-:Y:S05]  /*1af20*/  BSYNC.RECONVERGENT B1 ;  /* 0x0000000000017941 */ /* 0x000fea0003800200 */
.L_x_565:
        /* <DEDUP_REMOVED lines=22> */
.L_x_568:
[----:B------:R-:W-:Y:S05]  /*1b090*/  BSYNC.RECONVERGENT B1 ;  /* 0x0000000000017941 */ /* 0x000fea0003800200 */
.L_x_567:
[----:B------:R-:W-:-:S08]  /*1b0a0*/  DFMA R40, R40, UR8, R116 ;  /* 0x0000000828287c2b */ /* 0x000fd00008000074 */
[----:B------:R-:W-:-:S14]  /*1b0b0*/  DSETP.NE.AND P0, PT, |R40|, +INF , PT ;  /* 0x7ff000002800742a */ /* 0x000fdc0003f05200 */
[----:B------:R0:W-:Y:S04]  /*1b0c0*/  @P0 STG.E.64 desc[UR6][R154.64], R40 ;  /* 0x000000289a000986 */ /* 0x0001e8000c101b06 */
[----:B------:R-:W-:Y:S04]  /*1b0d0*/  @!P0 STG.E.64 desc[UR6][R154.64], R116 ;  /* 0x000000749a008986 */ /* 0x000fe8000c101b06 */
[----:B------:R-:W2:Y:S04]  /*1b0e0*/  LDG.E.64 R4, desc[UR6][R128.64] ;  /* 0x0000000680047981 */ /* 0x000ea8000c1e1b00 */
[----:B------:R1:W3:Y:S01]  /*1b0f0*/  LDG.E.64 R52, desc[UR6][R46.64] ;  /* 0x000000062e347981 */ /* 0x0002e2000c1e1b00 */
[----:B------:R-:W-:Y:S01]  /*1b100*/  UMOV UR12, 0x39ffd60f ;  /* 0x39ffd60f000c7882 */ /* 0x000fe20000000000 */
[----:B------:R-:W-:-:S02]  /*1b110*/  UMOV UR13, 0x3f0797cc ;  /* 0x3f0797cc000d7882 */ /* 0x000fc40000000000 */
[----:B------:R-:W-:Y:S01]  /*1b120*/  DMUL R48, R48, -UR12 ;  /* 0x8000000c30307c28 */ /* 0x000fe20008000000 */
[----:B------:R-:W-:Y:S01]  /*1b130*/  UMOV UR12, 0x47ae147b ;  /* 0x47ae147b000c7882 */ /* 0x000fe20000000000 */
[----:B------:R-:W-:Y:S01]  /*1b140*/  UMOV UR13, 0x3f747ae1 ;  /* 0x3f747ae1000d7882 */ /* 0x000fe20000000000 */
[----:B-1----:R-:W-:Y:S01]  /*1b150*/  MOV R46, 0x6f5a6710 ;  /* 0x6f5a6710002e7802 */ /* 0x002fe20000000f00 */
[----:B------:R-:W-:Y:S01]  /*1b160*/  IMAD.MOV.U32 R47, RZ, RZ, 0x40a8bafb ;  /* 0x40a8bafbff2f7424 */ /* 0x000fe200078e00ff */
[----:B------:R-:W-:-:S03]  /*1b170*/  DADD R10, R104, R10 ;  /* 0x00000000680a7229 */ /* 0x000fc6000000000a */
[----:B--2---:R-:W-:Y:S02]  /*1b180*/  DMUL R4, R48, R4 ;  /* 0x0000000430047228 */ /* 0x004fe40000000000 */
[----:B---3--:R-:W-:-:S06]  /*1b190*/  DADD R6, -R52, 1 ;  /* 0x3ff0000034067429 */ /* 0x008fcc0000000100 */
[----:B------:R-:W-:-:S08]  /*1b1a0*/  DMUL R4, R52, R4 ;  /* 0x0000000434047228 */ /* 0x000fd00000000000 */
[----:B------:R-:W-:-:S08]  /*1b1b0*/  DFMA R4, R6, UR12, R4 ;  /* 0x0000000c06047c2b */ /* 0x000fd00008000004 */
[----:B0-----:R-:W-:-:S08]  /*1b1c0*/  DFMA R40, R4, UR8, R52 ;  /* 0x0000000804287c2b */ /* 0x001fd00008000034 */
[----:B------:R-:W-:-:S14]  /*1b1d0*/  DSETP.NE.AND P0, PT, |R40|, +INF , PT ;  /* 0x7ff000002800742a */ /* 0x000fdc0003f05200 */
[----:B------:R0:W-:Y:S04]  /*1b1e0*/  @P0 STG.E.64 desc[UR6][R152.64], R40 ;  /* 0x0000002898000986 */ /* 0x0001e8000c101b06 */
[----:B------:R1:W-:Y:S04]  /*1b1f0*/  @!P0 STG.E.64 desc[UR6][R152.64], R52 ;  /* 0x0000003498008986 */ /* 0x0003e8000c101b06 */
[----:B------:R-:W5:Y:S01]  /*1b200*/  LDG.E.64 R146, desc[UR6][R146.64] ;  /* 0x0000000692927981 */ /* 0x000f62000c1e1b00 */
[----:B------:R-:W2:Y:S01]  /*1b210*/  MUFU.RCP64H R7, 3165.490234375 ;  /* 0x40a8bafb00077908 */ /* 0x000ea20000001800 */
[----:B------:R-:W-:Y:S01]  /*1b220*/  IMAD.MOV.U32 R6, RZ, RZ, 0x1 ;  /* 0x00000001ff067424 */ /* 0x000fe200078e00ff */
[----:B------:R-:W-:Y:S01]  /*1b230*/  DADD R4, R108, R108 ;  /* 0x000000006c047229 */ /* 0x000fe2000000006c */
[----:B------:R-:W-:Y:S01]  /*1b240*/  UMOV UR12, 0x28130d2e ;  /* 0x28130d2e000c7882 */ /* 0x000fe20000000000 */
[----:B------:R-:W-:Y:S01]  /*1b250*/  UMOV UR13, 0x3f2833f7 ;  /* 0x3f2833f7000d7882 */ /* 0x000fe20000000000 */
[----:B------:R-:W-:Y:S05]  /*1b260*/  BSSY.RECONVERGENT B1, `(.L_x_569) ;  /* 0x0000016000017945 */ /* 0x000fea0003800200 */
[----:B------:R-:W-:-:S02]  /*1b270*/  DADD R4, R10, -R4 ;  /* 0x000000000a047229 */ /* 0x000fc40000000804 */
[----:B--2---:R-:W-:-:S06]  /*1b280*/  DFMA R38, R6, -R46, 1 ;  /* 0x3ff000000626742b */ /* 0x004fcc000000082e */
[----:B------:R-:W-:Y:S02]  /*1b290*/  DMUL R4, R4, -1000000 ;  /* 0xc12e848004047828 */ /* 0x000fe40000000000 */
[----:B------:R-:W-:-:S06]  /*1b2a0*/  DFMA R38, R38, R38, R38 ;  /* 0x000000262626722b */ /* 0x000fcc0000000026 */
[----:B------:R-:W-:Y:S02]  /*1b2b0*/  DMUL R224, R4, UR12 ;  /* 0x0000000c04e07c28 */ /* 0x000fe40008000000 */
[----:B------:R-:W-:-:S08]  /*1b2c0*/  DFMA R38, R6, R38, R6 ;  /* 0x000000260626722b */ /* 0x000fd00000000006 */
[----:B------:R-:W-:Y:S01]  /*1b2d0*/  FSETP.GEU.AND P1, PT, |R225|, 6.5827683646048100446e-37, PT ;  /* 0x03600000e100780b */ /* 0x000fe20003f2e200 */
[----:B------:R-:W-:-:S08]  /*1b2e0*/  DFMA R6, R38, -R46, 1 ;  /* 0x3ff000002606742b */ /* 0x000fd0000000082e */
[----:B------:R-:W-:-:S08]  /*1b2f0*/  DFMA R6, R38, R6, R38 ;  /* 0x000000062606722b */ /* 0x000fd00000000026 */
[----:B0-----:R-:W-:-:S08]  /*1b300*/  DMUL R40, R224, R6 ;  /* 0x00000006e0287228 */ /* 0x001fd00000000000 */
[----:B------:R-:W-:-:S08]  /*1b310*/  DFMA R4, R40, -R46, R224 ;  /* 0x8000002e2804722b */ /* 0x000fd000000000e0 */
[----:B------:R-:W-:-:S10]  /*1b320*/  DFMA R40, R6, R4, R40 ;  /* 0x000000040628722b */ /* 0x000fd40000000028 */
[----:B------:R-:W-:-:S05]  /*1b330*/  FFMA R4, RZ, 5.2728247642517089844, R41 ;  /* 0x40a8bafbff047823 */ /* 0x000fca0000000029 */
[----:B------:R-:W-:-:S13]  /*1b340*/  FSETP.GT.AND P0, PT, |R4|, 1.469367938527859385e-39, PT ;  /* 0x001000000400780b */ /* 0x000fda0003f04200 */
[----:B-1----:R-:W-:Y:S05]  /*1b350*/  @P0 BRA P1, `(.L_x_570) ;  /* 0x0000000000180947 */ /* 0x002fea0000800000 */
[----:B------:R-:W-:Y:S01]  /*1b360*/  IMAD.MOV.U32 R39, RZ, RZ, R225 ;  /* 0x000000ffff277224 */ /* 0x000fe200078e00e1 */
[----:B------:R-:W-:Y:S01]  /*1b370*/  MOV R40, 0x6f5a6710 ;  /* 0x6f5a671000287802 */ /* 0x000fe20000000f00 */
[----:B------:R-:W-:Y:S01]  /*1b380*/  IMAD.MOV.U32 R37, RZ, RZ, 0x40a8bafb ;  /* 0x40a8bafbff257424 */ /* 0x000fe200078e00ff */
[----:B------:R-:W-:-:S07]  /*1b390*/  MOV R38, 0x1b3b0 ;  /* 0x0001b3b000267802 */ /* 0x000fce0000000f00 */
[----:B-----5:R-:W-:Y:S05]  /*1b3a0*/  CALL.REL.NOINC `($__internal_3_$__cuda_sm20_div_rn_f64_full) ;  /* 0x0000000c00207944 */ /* 0x020fea0003c00000 */
[----:B------:R-:W-:-:S07]  /*1b3b0*/  IMAD.MOV.U32 R41, RZ, RZ, R37 ;  /* 0x000000ffff297224 */ /* 0x000fce00078e0025 */
.L_x_570:
[----:B------:R-:W-:Y:S05]  /*1b3c0*/  BSYNC.RECONVERGENT B1 ;  /* 0x0000000000017941 */ /* 0x000fea0003800200 */
.L_x_569:
[----:B------:R-:W-:Y:S01]  /*1b3d0*/  DADD R4, R50, -R2 ;  /* 0x0000000032047229 */ /* 0x000fe20000000802 */
[----:B------:R-:W-:Y:S01]  /*1b3e0*/  UMOV UR12, 0x2ad29e2f ;  /* 0x2ad29e2f000c7882 */ /* 0x000fe20000000000 */
[----:B------:R-:W-:-:S06]  /*1b3f0*/  UMOV UR13, 0x3fb112aa ;  /* 0x3fb112aa000d7882 */ /* 0x000fcc0000000000 */
[----:B------:R-:W-:-:S08]  /*1b400*/  DFMA R4, R4, UR12, R40 ;  /* 0x0000000c04047c2b */ /* 0x000fd00008000028 */
[----:B------:R-:W-:-:S08]  /*1b410*/  DADD R4, R42, R4 ;  /* 0x000000002a047229 */ /* 0x000fd00000000004 */
[----:B------:R-:W-:-:S08]  /*1b420*/  DMUL R4, R4, R222 ;  /* 0x000000de04047228 */ /* 0x000fd00000000000 */
[----:B-----5:R-:W-:-:S08]  /*1b430*/  DFMA R38, R4, UR8, R146 ;  /* 0x0000000804267c2b */ /* 0x020fd00008000092 */
[----:B------:R-:W-:-:S14]  /*1b440*/  DSETP.NE.AND P0, PT, |R38|, +INF , PT ;  /* 0x7ff000002600742a */ /* 0x000fdc0003f05200 */
[----:B------:R0:W-:Y:S04]  /*1b450*/  @P0 STG.E.64 desc[UR6][R182.64], R38 ;  /* 0x00000026b6000986 */ /* 0x0001e8000c101b06 */
[----:B------:R1:W-:Y:S04]  /*1b460*/  @!P0 STG.E.64 desc[UR6][R182.64], R146 ;  /* 0x00000092b6008986 */ /* 0x0003e8000c101b06 */
[----:B------:R-:W5:Y:S01]  /*1b470*/  LDG.E.64 R128, desc[UR6][R128.64] ;  /* 0x0000000680807981 */ /* 0x000f62000c1e1b00 */
[----:B------:R-:W2:Y:S01]  /*1b480*/  MUFU.RCP64H R5, 10.5516357421875 ;  /* 0x40251a7000057908 */ /* 0x000ea20000001800 */
[----:B------:R-:W-:Y:S01]  /*1b490*/  IMAD.MOV.U32 R10, RZ, RZ, 0x28687341 ;  /* 0x28687341ff0a7424 */ /* 0x000fe200078e00ff */
[----:B------:R-:W-:Y:S01]  /*1b4a0*/  MOV R11, 0x40251a70 ;  /* 0x40251a70000b7802 */ /* 0x000fe20000000f00 */
[----:B------:R-:W-:Y:S01]  /*1b4b0*/  IMAD.MOV.U32 R4, RZ, RZ, 0x1 ;  /* 0x00000001ff047424 */ /* 0x000fe200078e00ff */
[----:B------:R-:W-:Y:S01]  /*1b4c0*/  DMUL R14, R14, -1000000 ;  /* 0xc12e84800e0e7828 */ /* 0x000fe20000000000 */
[----:B------:R-:W-:Y:S01]  /*1b4d0*/  UMOV UR12, 0x28130d2e ;  /* 0x28130d2e000c7882 */ /* 0x000fe20000000000 */
[----:B------:R-:W-:Y:S01]  /*1b4e0*/  UMOV UR13, 0x3f2833f7 ;  /* 0x3f2833f7000d7882 */ /* 0x000fe20000000000 */
[----:B------:R-:W-:Y:S05]  /*1b4f0*/  BSSY.RECONVERGENT B1, `(.L_x_571) ;  /* 0x0000014000017945 */ /* 0x000fea0003800200 */
[----:B0-----:R-:W-:-:S02]  /*1b500*/  DMUL R38, R14, UR12 ;  /* 0x0000000c0e267c28 */ /* 0x001fc40008000000 */
[----:B--2---:R-:W-:-:S08]  /*1b510*/  DFMA R6, R4, -R10, 1 ;  /* 0x3ff000000406742b */ /* 0x004fd0000000080a */
        /* <DEDUP_REMOVED lines=8> */
[----:B------:R-:W-:-:S05]  /*1b5a0*/  FFMA R4, RZ, 2.579738616943359375, R41 ;  /* 0x40251a70ff047823 */ /* 0x000fca0000000029 */
        /* <DEDUP_REMOVED lines=8> */
.L_x_572:
[----:B------:R-:W-:Y:S05]  /*1b630*/  BSYNC.RECONVERGENT B1 ;  /* 0x0000000000017941 */ /* 0x000fea0003800200 */
.L_x_571:
[----:B------:R-:W-:Y:S01]  /*1b640*/  UMOV UR12, 0x6a2ed15f ;  /* 0x6a2ed15f000c7882 */ /* 0x000fe20000000000 */
[----:B------:R-:W-:Y:S02]  /*1b650*/  UMOV UR13, 0x403401df ;  /* 0x403401df000d7882 */ /* 0x000fe40000000000 */
[----:B------:R-:W-:-:S08]  /*1b660*/  DFMA R40, R44, UR12, R40 ;  /* 0x0000000c2c287c2b */ /* 0x000fd00008000028 */
[----:B------:R-:W-:-:S08]  /*1b670*/  DFMA R40, R42, -300, R40 ;  /* 0xc072c0002a28782b */ /* 0x000fd00000000028 */
[----:B------:R-:W-:-:S08]  /*1b680*/  DMUL R40, R40, R54 ;  /* 0x0000003628287228 */ /* 0x000fd00000000000 */
[----:B-----5:R-:W-:-:S08]  /*1b690*/  DFMA R40, R40, UR8, R128 ;  /* 0x0000000828287c2b */ /* 0x020fd00008000080 */
[----:B------:R-:W-:-:S14]  /*1b6a0*/  DSETP.NE.AND P0, PT, |R40|, +INF , PT ;  /* 0x7ff000002800742a */ /* 0x000fdc0003f05200 */
[----:B------:R0:W-:Y:S04]  /*1b6b0*/  @P0 STG.E.64 desc[UR6][R180.64], R40 ;  /* 0x00000028b4000986 */ /* 0x0001e8000c101b06 */
[----:B------:R1:W-:Y:S04]  /*1b6c0*/  @!P0 STG.E.64 desc[UR6][R180.64], R128 ;  /* 0x00000080b4008986 */ /* 0x0003e8000c101b06 */
[----:B------:R-:W2:Y:S01]  /*1b6d0*/  LDG.E.64 R56, desc[UR6][R56.64] ;  /* 0x0000000638387981 */ /* 0x000ea2000c1e1b00 */
[----:B------:R-:W-:-:S08]  /*1b6e0*/  DADD R2, -R50, R2 ;  /* 0x0000000032027229 */ /* 0x000fd00000000102 */
[----:B------:R-:W-:-:S08]  /*1b6f0*/  DADD R2, -R44, R2 ;  /* 0x000000002c027229 */ /* 0x000fd00000000102 */
[----:B------:R-:W-:Y:S01]  /*1b700*/  DMUL R2, R2, R100 ;  /* 0x0000006402027228 */ /* 0x000fe20000000000 */
[----:B------:R-:W-:Y:S02]  /*1b710*/  IMAD.MOV.U32 R6, RZ, RZ, 0x6f5a6710 ;  /* 0x6f5a6710ff067424 */ /* 0x000fe400078e00ff */
[----:B------:R-:W-:Y:S01]  /*1b720*/  IMAD.MOV.U32 R7, RZ, RZ, 0x4098bafb ;  /* 0x4098bafbff077424 */ /* 0x000fe200078e00ff */
[----:B------:R-:W-:-:S08]  /*1b730*/  DFMA R108, R108, 3, R130 ;  /* 0x400800006c6c782b */ /* 0x000fd00000000082 */
[----:B------:R-:W-:-:S08]  /*1b740*/  DFMA R108, R12, 3, R108 ;  /* 0x400800000c6c782b */ /* 0x000fd0000000006c */
[----:B------:R-:W-:Y:S02]  /*1b750*/  DADD R108, R106, R108 ;  /* 0x000000006a6c7229 */ /* 0x000fe4000000006c */
[----:B--2---:R-:W-:-:S08]  /*1b760*/  DFMA R10, R2, UR8, R56 ;  /* 0x00000008020a7c2b */ /* 0x004fd00008000038 */
[----:B------:R-:W-:-:S14]  /*1b770*/  DSETP.NE.AND P0, PT, |R10|, +INF , PT ;  /* 0x7ff000000a00742a */ /* 0x000fdc0003f05200 */
[----:B------:R1:W-:Y:S04]  /*1b780*/  @P0 STG.E.64 desc[UR6][R178.64], R10 ;  /* 0x0000000ab2000986 */ /* 0x0003e8000c101b06 */
[----:B------:R1:W-:Y:S04]  /*1b790*/  @!P0 STG.E.64 desc[UR6][R178.64], R56 ;  /* 0x00000038b2008986 */ /* 0x0003e8000c101b06 */
[----:B------:R-:W5:Y:S01]  /*1b7a0*/  LDG.E.64 R184, desc[UR6][R184.64] ;  /* 0x00000006b8b87981 */ /* 0x000f62000c1e1b00 */
[----:B------:R-:W2:Y:S01]  /*1b7b0*/  MUFU.RCP64H R3, 1582.7451171875 ;  /* 0x4098bafb00037908 */ /* 0x000ea20000001800 */
[----:B------:R-:W-:Y:S01]  /*1b7c0*/  MOV R2, 0x1 ;  /* 0x0000000100027802 */ /* 0x000fe20000000f00 */
[----:B------:R-:W-:Y:S01]  /*1b7d0*/  DMUL R108, R108, -1000000 ;  /* 0xc12e84806c6c7828 */ /* 0x000fe20000000000 */
[----:B------:R-:W-:Y:S01]  /*1b7e0*/  UMOV UR12, 0x28130d2e ;  /* 0x28130d2e000c7882 */ /* 0x000fe20000000000 */
[----:B------:R-:W-:Y:S01]  /*1b7f0*/  UMOV UR13, 0x3f2833f7 ;  /* 0x3f2833f7000d7882 */ /* 0x000fe20000000000 */
[----:B------:R-:W-:Y:S05]  /*1b800*/  BSSY.RECONVERGENT B1, `(.L_x_573) ;  /* 0x0000014000017945 */ /* 0x000fea0003800200 */
[----:B------:R-:W-:-:S02]  /*1b810*/  DMUL R38, R108, UR12 ;  /* 0x0000000c6c267c28 */ /* 0x000fc40008000000 */
[----:B--2---:R-:W-:-:S08]  /*1b820*/  DFMA R4, R2, -R6, 1 ;  /* 0x3ff000000204742b */ /* 0x004fd00000000806 */
[----:B------:R-:W-:Y:S01]  /*1b830*/  FSETP.GEU.AND P1, PT, |R39|, 6.5827683646048100446e-37, PT ;  /* 0x036000002700780b */ /* 0x000fe20003f2e200 */
[----:B------:R-:W-:-:S08]  /*1b840*/  DFMA R4, R4, R4, R4 ;  /* 0x000000040404722b */ /* 0x000fd00000000004 */
[----:B------:R-:W-:-:S08]  /*1b850*/  DFMA R4, R2, R4, R2 ;  /* 0x000000040204722b */ /* 0x000fd00000000002 */
[----:B------:R-:W-:-:S08]  /*1b860*/  DFMA R2, R4, -R6, 1 ;  /* 0x3ff000000402742b */ /* 0x000fd00000000806 */
[----:B------:R-:W-:-:S08]  /*1b870*/  DFMA R2, R4, R2, R4 ;  /* 0x000000020402722b */ /* 0x000fd00000000004 */
[----:B0-----:R-:W-:-:S08]  /*1b880*/  DMUL R40, R38, R2 ;  /* 0x0000000226287228 */ /* 0x001fd00000000000 */
[----:B------:R-:W-:-:S08]  /*1b890*/  DFMA R4, R40, -R6, R38 ;  /* 0x800000062804722b */ /* 0x000fd00000000026 */
[----:B------:R-:W-:-:S10]  /*1b8a0*/  DFMA R40, R2, R4, R40 ;  /* 0x000000040228722b */ /* 0x000fd40000000028 */
[----:B------:R-:W-:-:S05]  /*1b8b0*/  FFMA R2, RZ, 4.7728247642517089844, R41 ;  /* 0x4098bafbff027823 */ /* 0x000fca0000000029 */
[----:B------:R-:W-:-:S13]  /*1b8c0*/  FSETP.GT.AND P0, PT, |R2|, 1.469367938527859385e-39, PT ;  /* 0x001000000200780b */ /* 0x000fda0003f04200 */
[----:B-1----:R-:W-:Y:S05]  /*1b8d0*/  @P0 BRA P1, `(.L_x_574) ;  /* 0x0000000000180947 */ /* 0x002fea0000800000 */
[----:B------:R-:W-:Y:S01]  /*1b8e0*/  IMAD.MOV.U32 R224, RZ, RZ, R38 ;  /* 0x000000ffffe07224 */ /* 0x000fe200078e0026 */
[----:B------:R-:W-:Y:S01]  /*1b8f0*/  MOV R38, 0x1b930 ;  /* 0x0001b93000267802 */ /* 0x000fe20000000f00 */
[----:B------:R-:W-:Y:S02]  /*1b900*/  IMAD.MOV.U32 R40, RZ, RZ, 0x6f5a6710 ;  /* 0x6f5a6710ff287424 */ /* 0x000fe400078e00ff */
[----:B------:R-:W-:-:S07]  /*1b910*/  IMAD.MOV.U32 R37, RZ, RZ, 0x4098bafb ;  /* 0x4098bafbff257424 */ /* 0x000fce00078e00ff */
[----:B-----5:R-:W-:Y:S05]  /*1b920*/  CALL.REL.NOINC `($__internal_3_$__cuda_sm20_div_rn_f64_full) ;  /* 0x0000000400c07944 */ /* 0x020fea0003c00000 */
[----:B------:R-:W-:-:S07]  /*1b930*/  MOV R41, R37 ;  /* 0x0000002500297202 */ /* 0x000fce0000000f00 */
.L_x_574:
[----:B------:R-:W-:Y:S05]  /*1b940*/  BSYNC.RECONVERGENT B1 ;  /* 0x0000000000017941 */ /* 0x000fea0003800200 */
.L_x_573:
[----:B-----5:R-:W-:-:S08]  /*1b950*/  DFMA R40, R40, UR8, R184 ;  /* 0x0000000828287c2b */ /* 0x020fd000080000b8 */
[----:B------:R-:W-:-:S14]  /*1b960*/  DSETP.NE.AND P0, PT, |R40|, +INF , PT ;  /* 0x7ff000002800742a */ /* 0x000fdc0003f05200 */
[----:B------:R0:W-:Y:S04]  /*1b970*/  @P0 STG.E.64 desc[UR6][R150.64], R40 ;  /* 0x0000002896000986 */ /* 0x0001e8000c101b06 */
[----:B------:R1:W-:Y:S04]  /*1b980*/  @!P0 STG.E.64 desc[UR6][R150.64], R184 ;  /* 0x000000b896008986 */ /* 0x0003e8000c101b06 */
[----:B------:R-:W5:Y:S01]  /*1b990*/  LDG.E.64 R148, desc[UR6][R148.64] ;  /* 0x0000000694947981 */ /* 0x000f62000c1e1b00 */
[----:B------:R-:W2:Y:S01]  /*1b9a0*/  MUFU.RCP64H R3, 1582.7451171875 ;  /* 0x4098bafb00037908 */ /* 0x000ea20000001800 */
[----:B------:R-:W-:Y:S01]  /*1b9b0*/  DADD R114, R120, R114 ;  /* 0x0000000078727229 */ /* 0x000fe20000000072 */
[----:B------:R-:W-:Y:S01]  /*1b9c0*/  IMAD.MOV.U32 R4, RZ, RZ, 0x6f5a6710 ;  /* 0x6f5a6710ff047424 */ /* 0x000fe200078e00ff */
[----:B------:R-:W-:Y:S01]  /*1b9d0*/  DADD R12, R12, R12 ;  /* 0x000000000c0c7229 */ /* 0x000fe2000000000c */
[----:B------:R-:W-:Y:S01]  /*1b9e0*/  IMAD.MOV.U32 R5, RZ, RZ, 0x4098bafb ;  /* 0x4098bafbff057424 */ /* 0x000fe200078e00ff */
[----:B------:R-:W-:Y:S01]  /*1b9f0*/  UMOV UR12, 0x28130d2e ;  /* 0x28130d2e000c7882 */ /* 0x000fe20000000000 */
[----:B------:R-:W-:Y:S01]  /*1ba00*/  IMAD.MOV.U32 R2, RZ, RZ, 0x1 ;  /* 0x00000001ff027424 */ /* 0x000fe200078e00ff */
[----:B------:R-:W-:Y:S01]  /*1ba10*/  UMOV UR13, 0x3f2833f7 ;  /* 0x3f2833f7000d7882 */ /* 0x000fe20000000000 */
[----:B------:R-:W-:Y:S01]  /*1ba20*/  BSSY.RECONVERGENT B1, `(.L_x_575) ;  /* 0x0000019000017945 */ /* 0x000fe20003800200 */
[----:B------:R-:W-:-:S03]  /*1ba30*/  DADD R114, R112, R114 ;  /* 0x0000000070727229 */ /* 0x000fc60000000072 */
[----:B--2---:R-:W-:-:S05]  /*1ba40*/  DFMA R6, R2, -R4, 1 ;  /* 0x3ff000000206742b */ /* 0x004fca0000000804 */
[----:B------:R-:W-:-:S03]  /*1ba50*/  DADD R114, R110, R114 ;  /* 0x000000006e727229 */ /* 0x000fc60000000072 */
[----:B------:R-:W-:-:S05]  /*1ba60*/  DFMA R6, R6, R6, R6 ;  /* 0x000000060606722b */ /* 0x000fca0000000006 */
[----:B------:R-:W-:-:S03]  /*1ba70*/  DADD R12, R114, -R12 ;  /* 0x00000000720c7229 */ /* 0x000fc6000000080c */
[----:B------:R-:W-:-:S05]  /*1ba80*/  DFMA R6, R2, R6, R2 ;  /* 0x000000060206722b */ /* 0x000fca0000000002 */
[----:B------:R-:W-:-:S03]  /*1ba90*/  DADD R12, R12, R8 ;  /* 0x000000000c0c7229 */ /* 0x000fc60000000008 */
[----:B------:R-:W-:-:S05]  /*1baa0*/  DFMA R2, R6, -R4, 1 ;  /* 0x3ff000000602742b */ /* 0x000fca0000000804 */
[----:B------:R-:W-:-:S03]  /*1bab0*/  DMUL R12, R12, -100000 ;  /* 0xc0f86a000c0c7828 */ /* 0x000fc60000000000 */
[----:B------:R-:W-:-:S05]  /*1bac0*/  DFMA R6, R6, R2, R6 ;  /* 0x000000020606722b */ /* 0x000fca0000000006 */
[----:B------:R-:W-:-:S08]  /*1bad0*/  DMUL R38, R12, UR12 ;  /* 0x0000000c0c267c28 */ /* 0x000fd00008000000 */
[----:B0-----:R-:W-:Y:S02]  /*1bae0*/  DMUL R40, R6, R38 ;  /* 0x0000002606287228 */ /* 0x001fe40000000000 */
[----:B------:R-:W-:-:S06]  /*1baf0*/  FSETP.GEU.AND P1, PT, |R39|, 6.5827683646048100446e-37, PT ;  /* 0x036000002700780b */ /* 0x000fcc0003f2e200 */
[----:B------:R-:W-:-:S08]  /*1bb00*/  DFMA R2, R40, -R4, R38 ;  /* 0x800000042802722b */ /* 0x000fd00000000026 */
[----:B------:R-:W-:-:S10]  /*1bb10*/  DFMA R40, R6, R2, R40 ;  /* 0x000000020628722b */ /* 0x000fd40000000028 */
[----:B------:R-:W-:-:S05]  /*1bb20*/  FFMA R2, RZ, 4.7728247642517089844, R41 ;  /* 0x4098bafbff027823 */ /* 0x000fca0000000029 */
[----:B------:R-:W-:-:S13]  /*1bb30*/  FSETP.GT.AND P0, PT, |R2|, 1.469367938527859385e-39, PT ;  /* 0x001000000200780b */ /* 0x000fda0003f04200 */
[----:B-1----:R-:W-:Y:S05]  /*1bb40*/  @P0 BRA P1, `(.L_x_576) ;  /* 0x0000000000180947 */ /* 0x002fea0000800000 */
[----:B------:R-:W-:Y:S01]  /*1bb50*/  MOV R224, R38 ;  /* 0x0000002600e07202 */ /* 0x000fe20000000f00 */
[----:B------:R-:W-:Y:S01]  /*1bb60*/  IMAD.MOV.U32 R40, RZ, RZ, 0x6f5a6710 ;  /* 0x6f5a6710ff287424 */ /* 0x000fe200078e00ff */
[----:B------:R-:W-:Y:S01]  /*1bb70*/  MOV R38, 0x1bba0 ;  /* 0x0001bba000267802 */ /* 0x000fe20000000f00 */
[----:B------:R-:W-:-:S07]  /*1bb80*/  IMAD.MOV.U32 R37, RZ, RZ, 0x4098bafb ;  /* 0x4098bafbff257424 */ /* 0x000fce00078e00ff */
[----:B-----5:R-:W-:Y:S05]  /*1bb90*/  CALL.REL.NOINC `($__internal_3_$__cuda_sm20_div_rn_f64_full) ;  /* 0x0000000400247944 */ /* 0x020fea0003c00000 */
[----:B------:R-:W-:-:S07]  /*1bba0*/  IMAD.MOV.U32 R41, RZ, RZ, R37 ;  /* 0x000000ffff297224 */ /* 0x000fce00078e0025 */
.L_x_576:
[----:B------:R-:W-:Y:S05]  /*1bbb0*/  BSYNC.RECONVERGENT B1 ;  /* 0x0000000000017941 */ /* 0x000fea0003800200 */
.L_x_575:
[----:B------:R-:W0:Y:S01]  /*1bbc0*/  LDC.64 R2, c[0x0][0x3b0] ;  /* 0x0000ec00ff027b82 */ /* 0x000e220000000a00 */
[----:B-----5:R-:W-:Y:S01]  /*1bbd0*/  DFMA R40, R40, UR8, R148 ;  /* 0x0000000828287c2b */ /* 0x020fe20008000094 */
[----:B------:R-:W-:Y:S01]  /*1bbe0*/  IADD3 R36, PT, PT, R36, 0x1, RZ ;  /* 0x0000000124247810 */ /* 0x000fe20007ffe0ff */
[----:B------:R-:W-:Y:S01]  /*1bbf0*/  VIADD R35, R35, 0x1 ;  /* 0x0000000123237836 */ /* 0x000fe20000000000 */
[----:B------:R-:W-:Y:S01]  /*1bc00*/  IADD3 R29, PT, PT, R29, 0x1, RZ ;  /* 0x000000011d1d7810 */ /* 0x000fe20007ffe0ff */
[----:B------:R-:W-:Y:S01]  /*1bc10*/  VIADD R34, R34, 0x1 ;  /* 0x0000000122227836 */ /* 0x000fe20000000000 */
[----:B------:R-:W-:Y:S01]  /*1bc20*/  IADD3 R26, PT, PT, R26, 0x1, RZ ;  /* 0x000000011a1a7810 */ /* 0x000fe20007ffe0ff */
[----:B------:R-:W-:Y:S01]  /*1bc30*/  VIADD R30, R30, 0x1 ;  /* 0x000000011e1e7836 */ /* 0x000fe20000000000 */
[----:B------:R-:W-:Y:S01]  /*1bc40*/  IADD3 R22, PT, PT, R22, 0x1, RZ ;  /* 0x0000000116167810 */ /* 0x000fe20007ffe0ff */
[----:B------:R-:W-:Y:S01]  /*1bc50*/  DSETP.NE.AND P0, PT, |R40|, +INF , PT ;  /* 0x7ff000002800742a */ /* 0x000fe20003f05200 */
[----:B------:R-:W-:Y:S01]  /*1bc60*/  VIADD R28, R28, 0x1 ;  /* 0x000000011c1c7836 */ /* 0x000fe20000000000 */
[----:B------:R-:W-:Y:S01]  /*1bc70*/  IADD3 R18, PT, PT, R18, 0x1, RZ ;  /* 0x0000000112127810 */ /* 0x000fe20007ffe0ff */
[----:B------:R-:W-:-:S02]  /*1bc80*/  VIADD R32, R32, 0x1 ;  /* 0x0000000120207836 */ /* 0x000fc40000000000 */
[----:B------:R-:W-:Y:S01]  /*1bc90*/  VIADD R27, R27, 0x1 ;  /* 0x000000011b1b7836 */ /* 0x000fe20000000000 */
[----:B------:R-:W-:Y:S01]  /*1bca0*/  FSEL R4, R40, R148, P0 ;  /* 0x0000009428047208 */ /* 0x000fe20000000000 */
[----:B------:R-:W-:Y:S01]  /*1bcb0*/  VIADD R25, R25, 0x1 ;  /* 0x0000000119197836 */ /* 0x000fe20000000000 */
[----:B------:R-:W-:Y:S01]  /*1bcc0*/  FSEL R5, R41, R149, P0 ;  /* 0x0000009529057208 */ /* 0x000fe20000000000 */
[----:B------:R-:W-:Y:S01]  /*1bcd0*/  VIADD R24, R24, 0x1 ;  /* 0x0000000118187836 */ /* 0x000fe20000000000 */
[----:B------:R-:W-:Y:S01]  /*1bce0*/  ISETP.GE.AND P0, PT, R36, R33, PT ;  /* 0x000000212400720c */ /* 0x000fe20003f06270 */
[----:B------:R-:W-:Y:S02]  /*1bcf0*/  VIADD R23, R23, 0x1 ;  /* 0x0000000117177836 */ /* 0x000fe40000000000 */
[----:B------:R-:W-:Y:S02]  /*1bd00*/  VIADD R21, R21, 0x1 ;  /* 0x0000000115157836 */ /* 0x000fe40000000000 */
[C---:B0-----:R-:W-:Y:S01]  /*1bd10*/  IMAD.WIDE R2, R31.reuse, 0x8, R2 ;  /* 0x000000081f027825 */ /* 0x041fe200078e0202 */
[----:B------:R-:W-:-:S03]  /*1bd20*/  IADD3 R31, PT, PT, R31, 0x1, RZ ;  /* 0x000000011f1f7810 */ /* 0x000fc60007ffe0ff */
[----:B------:R-:W-:Y:S01]  /*1bd30*/  VIADD R20, R20, 0x1 ;  /* 0x0000000114147836 */ /* 0x000fe20000000000 */
[----:B------:R3:W-:Y:S01]  /*1bd40*/  STG.E.64 desc[UR6][R2.64], R4 ;  /* 0x0000000402007986 */ /* 0x0007e2000c101b06 */
[----:B------:R-:W-:Y:S02]  /*1bd50*/  VIADD R19, R19, 0x1 ;  /* 0x0000000113137836 */ /* 0x000fe40000000000 */
[----:B------:R-:W-:Y:S02]  /*1bd60*/  VIADD R17, R17, 0x1 ;  /* 0x0000000111117836 */ /* 0x000fe40000000000 */
[----:B------:R-:W-:Y:S02]  /*1bd70*/  VIADD R16, R16, 0x1 ;  /* 0x0000000110107836 */ /* 0x000fe40000000000 */
[----:B------:R-:W-:Y:S01]  /*1bd80*/  VIADD R0, R0, 0x1 ;  /* 0x0000000100007836 */ /* 0x000fe20000000000 */
[----:B------:R-:W-:Y:S06]  /*1bd90*/  @!P0 BRA `(.L_x_577) ;  /* 0xfffffe4800e08947 */ /* 0x000fec000383ffff */
[----:B------:R-:W-:Y:S05]  /*1bda0*/  EXIT ;  /* 0x000000000000794d */ /* 0x000fea0003800000 */
        .weak           $__internal_2_$__cuda_sm20_dblrcp_rn_slowpath_v3
        .type           $__internal_2_$__cuda_sm20_dblrcp_rn_slowpath_v3,@function
        .size           $__internal_2_$__cuda_sm20_dblrcp_rn_slowpath_v3,($__internal_3_$__cuda_sm20_div_rn_f64_full - $__internal_2_$__cuda_sm20_dblrcp_rn_slowpath_v3)
$__internal_2_$__cuda_sm20_dblrcp_rn_slowpath_v3:
[----:B------:R-:W-:Y:S01]  /*1bdb0*/  DSETP.GTU.AND P1, PT, |R224|, +INF , PT ;  /* 0x7ff00000e000742a */ /* 0x000fe20003f2c200 */
[----:B------:R-:W-:-:S13]  /*1bdc0*/  BSSY.RECONVERGENT B0, `(.L_x_578) ;  /* 0x0000022000007945 */ /* 0x000fda0003800200 */
[----:B------:R-:W-:Y:S05]  /*1bdd0*/  @P1 BRA `(.L_x_579) ;  /* 0x0000000000781947 */ /* 0x000fea0003800000 */
[----:B------:R-:W-:-:S05]  /*1bde0*/  LOP3.LUT R37, R225, 0x7fffffff, RZ, 0xc0, !PT ;  /* 0x7fffffffe1257812 */ /* 0x000fca00078ec0ff */
[----:B------:R-:W-:-:S05]  /*1bdf0*/  VIADD R39, R37, 0xffffffff ;  /* 0xffffffff25277836 */ /* 0x000fca0000000000 */
[----:B------:R-:W-:-:S13]  /*1be00*/  ISETP.GE.U32.AND P1, PT, R39, 0x7fefffff, PT ;  /* 0x7fefffff2700780c */ /* 0x000fda0003f26070 */
[----:B------:R-:W-:Y:S01]  /*1be10*/  @P1 LOP3.LUT R227, R225, 0x7ff00000, RZ, 0x3c, !PT ;  /* 0x7ff00000e1e31812 */ /* 0x000fe200078e3cff */
[----:B------:R-:W-:Y:S01]  /*1be20*/  @P1 IMAD.MOV.U32 R226, RZ, RZ, RZ ;  /* 0x000000ffffe21224 */ /* 0x000fe200078e00ff */
[----:B------:R-:W-:Y:S06]  /*1be30*/  @P1 BRA `(.L_x_580) ;  /* 0x0000000000681947 */ /* 0x000fec0003800000 */
[----:B------:R-:W-:-:S13]  /*1be40*/  ISETP.GE.U32.AND P1, PT, R37, 0x1000001, PT ;  /* 0x010000012500780c */ /* 0x000fda0003f26070 */
[----:B------:R-:W-:Y:S05]  /*1be50*/  @!P1 BRA `(.L_x_581) ;  /* 0x0000000000349947 */ /* 0x000fea0003800000 */
[----:B------:R-:W-:Y:S01]  /*1be60*/  VIADD R227, R225, 0xc0200000 ;  /* 0xc0200000e1e37836 */ /* 0x000fe20000000000 */
[----:B------:R-:W-:-:S03]  /*1be70*/  MOV R226, R224 ;  /* 0x000000e000e27202 */ /* 0x000fc60000000f00 */
[----:B------:R-:W0:Y:S03]  /*1be80*/  MUFU.RCP64H R39, R227 ;  /* 0x000000e300277308 */ /* 0x000e260000001800 */
[----:B0-----:R-:W-:-:S08]  /*1be90*/  DFMA R228, -R226, R38, 1 ;  /* 0x3ff00000e2e4742b */ /* 0x001fd00000000126 */
[----:B------:R-:W-:-:S08]  /*1bea0*/  DFMA R228, R228, R228, R228 ;  /* 0x000000e4e4e4722b */ /* 0x000fd000000000e4 */
[----:B------:R-:W-:-:S08]  /*1beb0*/  DFMA R228, R38, R228, R38 ;  /* 0x000000e426e4722b */ /* 0x000fd00000000026 */
[----:B------:R-:W-:-:S08]  /*1bec0*/  DFMA R38, -R226, R228, 1 ;  /* 0x3ff00000e226742b */ /* 0x000fd000000001e4 */
[----:B------:R-:W-:-:S08]  /*1bed0*/  DFMA R38, R228, R38, R228 ;  /* 0x00000026e426722b */ /* 0x000fd000000000e4 */
[----:B------:R-:W-:-:S08]  /*1bee0*/  DMUL R38, R38, 2.2250738585072013831e-308 ;  /* 0x0010000026267828 */ /* 0x000fd00000000000 */
[----:B------:R-:W-:-:S08]  /*1bef0*/  DFMA R224, -R224, R38, 1 ;  /* 0x3ff00000e0e0742b */ /* 0x000fd00000000126 */
[----:B------:R-:W-:-:S08]  /*1bf00*/  DFMA R224, R224, R224, R224 ;  /* 0x000000e0e0e0722b */ /* 0x000fd000000000e0 */
[----:B------:R-:W-:Y:S01]  /*1bf10*/  DFMA R226, R38, R224, R38 ;  /* 0x000000e026e2722b */ /* 0x000fe20000000026 */
[----:B------:R-:W-:Y:S10]  /*1bf20*/  BRA `(.L_x_580) ;  /* 0x00000000002c7947 */ /* 0x000ff40003800000 */
.L_x_581:
[----:B------:R-:W-:-:S06]  /*1bf30*/  DMUL R224, R224, 8.11296384146066816958e+31 ;  /* 0x46900000e0e07828 */ /* 0x000fcc0000000000 */
[----:B------:R-:W0:Y:S02]  /*1bf40*/  MUFU.RCP64H R39, R225 ;  /* 0x000000e100277308 */ /* 0x000e240000001800 */
[----:B0-----:R-:W-:-:S08]  /*1bf50*/  DFMA R226, -R224, R38, 1 ;  /* 0x3ff00000e0e2742b */ /* 0x001fd00000000126 */
[----:B------:R-:W-:-:S08]  /*1bf60*/  DFMA R226, R226, R226, R226 ;  /* 0x000000e2e2e2722b */ /* 0x000fd000000000e2 */
[----:B------:R-:W-:-:S08]  /*1bf70*/  DFMA R226, R38, R226, R38 ;  /* 0x000000e226e2722b */ /* 0x000fd00000000026 */
[----:B------:R-:W-:-:S08]  /*1bf80*/  DFMA R38, -R224, R226, 1 ;  /* 0x3ff00000e026742b */ /* 0x000fd000000001e2 */
[----:B------:R-:W-:-:S08]  /*1bf90*/  DFMA R38, R226, R38, R226 ;  /* 0x00000026e226722b */ /* 0x000fd000000000e2 */
[----:B------:R-:W-:Y:S01]  /*1bfa0*/  DMUL R226, R38, 8.11296384146066816958e+31 ;  /* 0x4690000026e27828 */ /* 0x000fe20000000000 */
[----:B------:R-:W-:Y:S10]  /*1bfb0*/  BRA `(.L_x_580) ;  /* 0x0000000000087947 */ /* 0x000ff40003800000 */
.L_x_579:
[----:B------:R-:W-:Y:S01]  /*1bfc0*/  LOP3.LUT R227, R225, 0x80000, RZ, 0xfc, !PT ;  /* 0x00080000e1e37812 */ /* 0x000fe200078efcff */
[----:B------:R-:W-:-:S07]  /*1bfd0*/  IMAD.MOV.U32 R226, RZ, RZ, R224 ;  /* 0x000000ffffe27224 */ /* 0x000fce00078e00e0 */
.L_x_580:
[----:B------:R-:W-:Y:S05]  /*1bfe0*/  BSYNC.RECONVERGENT B0 ;  /* 0x0000000000007941 */ /* 0x000fea0003800200 */
.L_x_578:
[----:B------:R-:W-:Y:S01]  /*1bff0*/  MOV R41, 0x0 ;  /* 0x0000000000297802 */ /* 0x000fe20000000f00 */
[----:B------:R-:W-:Y:S02]  /*1c000*/  IMAD.MOV.U32 R38, RZ, RZ, R226 ;  /* 0x000000ffff267224 */ /* 0x000fe400078e00e2 */
[----:B------:R-:W-:Y:S01]  /*1c010*/  IMAD.MOV.U32 R39, RZ, RZ, R227 ;  /* 0x000000ffff277224 */ /* 0x000fe200078e00e3 */
[----:B------:R-:W-:Y:S06]  /*1c020*/  RET.REL.NODEC R40 `(_Z12computeStatePdS_idS_iS_ii) ;  /* 0xfffffe3c28f47950 */ /* 0x000fec0003c3ffff */
        .weak           $__internal_3_$__cuda_sm20_div_rn_f64_full
        .type           $__internal_3_$__cuda_sm20_div_rn_f64_full,@function
        .size           $__internal_3_$__cuda_sm20_div_rn_f64_full,($__internal_4_$__cuda_sm20_dsqrt_rn_f64_mediumpath_v1 - $__internal_3_$__cuda_sm20_div_rn_f64_full)
$__internal_3_$__cuda_sm20_div_rn_f64_full:
[C---:B------:R-:W-:Y:S01]  /*1c030*/  FSETP.GEU.AND P0, PT, |R37|.reuse, 1.469367938527859385e-39, PT ;  /* 0x001000002500780b */ /* 0x040fe20003f0e200 */
[--C-:B------:R-:W-:Y:S01]  /*1c040*/  IMAD.MOV.U32 R226, RZ, RZ, R40.reuse ;  /* 0x000000ffffe27224 */ /* 0x100fe200078e0028 */
[----:B------:R-:W-:Y:S01]  /*1c050*/  LOP3.LUT R41, R37, 0x800fffff, RZ, 0xc0, !PT ;  /* 0x800fffff25297812 */ /* 0x000fe200078ec0ff */
[----:B------:R-:W-:Y:S01]  /*1c060*/  IMAD.MOV.U32 R227, RZ, RZ, R37 ;  /* 0x000000ffffe37224 */ /* 0x000fe200078e0025 */
[----:B------:R-:W-:Y:S01]  /*1c070*/  MOV R232, R224 ;  /* 0x000000e000e87202 */ /* 0x000fe20000000f00 */
[----:B------:R-:W-:Y:S01]  /*1c080*/  IMAD.MOV.U32 R228, RZ, RZ, R40 ;  /* 0x000000ffffe47224 */ /* 0x000fe200078e0028 */
[----:B------:R-:W-:Y:S01]  /*1c090*/  LOP3.LUT R229, R41, 0x3ff00000, RZ, 0xfc, !PT ;  /* 0x3ff0000029e57812 */ /* 0x000fe200078efcff */
[----:B------:R-:W-:Y:S01]  /*1c0a0*/  IMAD.MOV.U32 R233, RZ, RZ, R39 ;  /* 0x000000ffffe97224 */ /* 0x000fe200078e0027 */
[----:B------:R-:W-:Y:S01]  /*1c0b0*/  LOP3.LUT R40, R37, 0x7ff00000, RZ, 0xc0, !PT ;  /* 0x7ff0000025287812 */ /* 0x000fe200078ec0ff */
[----:B------:R-:W-:Y:S01]  /*1c0c0*/  IMAD.MOV.U32 R230, RZ, RZ, 0x1 ;  /* 0x00000001ffe67424 */ /* 0x000fe200078e00ff */
[----:B------:R-:W-:Y:S01]  /*1c0d0*/  BSSY.RECONVERGENT B0, `(.L_x_582) ;  /* 0x0000056000007945 */ /* 0x000fe20003800200 */
[----:B------:R-:W-:Y:S01]  /*1c0e0*/  IMAD.MOV.U32 R37, RZ, RZ, 0x1ca00000 ;  /* 0x1ca00000ff257424 */ /* 0x000fe200078e00ff */
[C---:B------:R-:W-:Y:S01]  /*1c0f0*/  FSETP.GEU.AND P1, PT, |R233|.reuse, 1.469367938527859385e-39, PT ;  /* 0x00100000e900780b */ /* 0x040fe20003f2e200 */
[----:B------:R-:W-:Y:S01]  /*1c100*/  @!P0 DMUL R228, R226, 8.98846567431157953865e+307 ;  /* 0x7fe00000e2e48828 */ /* 0x000fe20000000000 */
[----:B------:R-:W-:-:S04]  /*1c110*/  LOP3.LUT R39, R233, 0x7ff00000, RZ, 0xc0, !PT ;  /* 0x7ff00000e9277812 */ /* 0x000fc800078ec0ff */
[----:B------:R-:W-:Y:S01]  /*1c120*/  ISETP.GE.U32.AND P3, PT, R39, R40, PT ;  /* 0x000000282700720c */ /* 0x000fe20003f66070 */
[----:B------:R-:W0:Y:S03]  /*1c130*/  MUFU.RCP64H R231, R229 ;  /* 0x000000e500e77308 */ /* 0x000e260000001800 */
[----:B------:R-:W-:Y:S02]  /*1c140*/  SEL R41, R37, 0x63400000, !P3 ;  /* 0x6340000025297807 */ /* 0x000fe40005800000 */
[----:B------:R-:W-:Y:S02]  /*1c150*/  @!P0 LOP3.LUT R40, R229, 0x7ff00000, RZ, 0xc0, !PT ;  /* 0x7ff00000e5288812 */ /* 0x000fe400078ec0ff */
[----:B------:R-:W-:-:S04]  /*1c160*/  @!P1 LOP3.LUT R224, R227, 0x7ff00000, RZ, 0xc0, !PT ;  /* 0x7ff00000e3e09812 */ /* 0x000fc800078ec0ff */
[----:B------:R-:W-:-:S04]  /*1c170*/  @!P1 ISETP.GE.U32.AND P2, PT, R39, R224, PT ;  /* 0x000000e02700920c */ /* 0x000fc80003f46070 */
[----:B------:R-:W-:Y:S01]  /*1c180*/  @!P1 SEL R224, R37, 0x63400000, !P2 ;  /* 0x6340000025e09807 */ /* 0x000fe20005000000 */
[----:B0-----:R-:W-:-:S03]  /*1c190*/  DFMA R234, R230, -R228, 1 ;  /* 0x3ff00000e6ea742b */ /* 0x001fc600000008e4 */
[----:B------:R-:W-:-:S04]  /*1c1a0*/  @!P1 LOP3.LUT R224, R224, 0x80000000, R233, 0xf8, !PT ;  /* 0x80000000e0e09812 */ /* 0x000fc800078ef8e9 */
[----:B------:R-:W-:Y:S01]  /*1c1b0*/  @!P1 LOP3.LUT R225, R224, 0x100000, RZ, 0xfc, !PT ;  /* 0x00100000e0e19812 */ /* 0x000fe200078efcff */
[----:B------:R-:W-:Y:S01]  /*1c1c0*/  @!P1 IMAD.MOV.U32 R224, RZ, RZ, RZ ;  /* 0x000000ffffe09224 */ /* 0x000fe200078e00ff */
[----:B------:R-:W-:-:S08]  /*1c1d0*/  DFMA R234, R234, R234, R234 ;  /* 0x000000eaeaea722b */ /* 0x000fd000000000ea */
[----:B------:R-:W-:Y:S01]  /*1c1e0*/  DFMA R230, R230, R234, R230 ;  /* 0x000000eae6e6722b */ /* 0x000fe200000000e6 */
[----:B------:R-:W-:Y:S01]  /*1c1f0*/  LOP3.LUT R235, R41, 0x800fffff, R233, 0xf8, !PT ;  /* 0x800fffff29eb7812 */ /* 0x000fe200078ef8e9 */
[----:B------:R-:W-:Y:S01]  /*1c200*/  IMAD.MOV.U32 R41, RZ, RZ, R39 ;  /* 0x000000ffff297224 */ /* 0x000fe200078e0027 */
[----:B------:R-:W-:-:S05]  /*1c210*/  MOV R234, R232 ;  /* 0x000000e800ea7202 */ /* 0x000fca0000000f00 */
[----:B------:R-:W-:Y:S02]  /*1c220*/  DFMA R236, R230, -R228, 1 ;  /* 0x3ff00000e6ec742b */ /* 0x000fe400000008e4 */
[----:B------:R-:W-:-:S06]  /*1c230*/  @!P1 DFMA R234, R234, 2, -R224 ;  /* 0x40000000eaea982b */ /* 0x000fcc00000008e0 */
[----:B------:R-:W-:-:S04]  /*1c240*/  DFMA R236, R230, R236, R230 ;  /* 0x000000ece6ec722b */ /* 0x000fc800000000e6 */
[----:B------:R-:W-:-:S04]  /*1c250*/  @!P1 LOP3.LUT R41, R235, 0x7ff00000, RZ, 0xc0, !PT ;  /* 0x7ff00000eb299812 */ /* 0x000fc800078ec0ff */
[----:B------:R-:W-:-:S08]  /*1c260*/  DMUL R224, R236, R234 ;  /* 0x000000eaece07228 */ /* 0x000fd00000000000 */
[----:B------:R-:W-:-:S08]  /*1c270*/  DFMA R230, R224, -R228, R234 ;  /* 0x800000e4e0e6722b */ /* 0x000fd000000000ea */
[----:B------:R-:W-:Y:S01]  /*1c280*/  DFMA R230, R236, R230, R224 ;  /* 0x000000e6ece6722b */ /* 0x000fe200000000e0 */
[----:B------:R-:W-:-:S05]  /*1c290*/  VIADD R224, R41, 0xffffffff ;  /* 0xffffffff29e07836 */ /* 0x000fca0000000000 */
[----:B------:R-:W-:Y:S02]  /*1c2a0*/  ISETP.GT.U32.AND P0, PT, R224, 0x7feffffe, PT ;  /* 0x7feffffee000780c */ /* 0x000fe40003f04070 */
[----:B------:R-:W-:-:S04]  /*1c2b0*/  IADD3 R224, PT, PT, R40, -0x1, RZ ;  /* 0xffffffff28e07810 */ /* 0x000fc80007ffe0ff */
[----:B------:R-:W-:-:S13]  /*1c2c0*/  ISETP.GT.U32.OR P0, PT, R224, 0x7feffffe, P0 ;  /* 0x7feffffee000780c */ /* 0x000fda0000704470 */
[----:B------:R-:W-:Y:S05]  /*1c2d0*/  @P0 BRA `(.L_x_583) ;  /* 0x0000000000740947 */ /* 0x000fea0003800000 */
[----:B------:R-:W-:-:S04]  /*1c2e0*/  LOP3.LUT R40, R227, 0x7ff00000, RZ, 0xc0, !PT ;  /* 0x7ff00000e3287812 */ /* 0x000fc800078ec0ff */
[CC--:B------:R-:W-:Y:S02]  /*1c2f0*/  VIADDMNMX R41, R39.reuse, -R40.reuse, 0xb9600000, !PT ;  /* 0xb960000027297446 */ /* 0x0c0fe40007800928 */
[----:B------:R-:W-:Y:S02]  /*1c300*/  ISETP.GE.U32.AND P0, PT, R39, R40, PT ;  /* 0x000000282700720c */ /* 0x000fe40003f06070 */
[----:B------:R-:W-:Y:S02]  /*1c310*/  VIMNMX R41, PT, PT, R41, 0x46a00000, PT ;  /* 0x46a0000029297848 */ /* 0x000fe40003fe0100 */
[----:B------:R-:W-:-:S05]  /*1c320*/  SEL R40, R37, 0x63400000, !P0 ;  /* 0x6340000025287807 */ /* 0x000fca0004000000 */
[----:B------:R-:W-:Y:S02]  /*1c330*/  IMAD.IADD R37, R41, 0x1, -R40 ;  /* 0x0000000129257824 */ /* 0x000fe400078e0a28 */
[----:B------:R-:W-:Y:S02]  /*1c340*/  IMAD.MOV.U32 R40, RZ, RZ, RZ ;  /* 0x000000ffff287224 */ /* 0x000fe400078e00ff */
[----:B------:R-:W-:-:S06]  /*1c350*/  VIADD R41, R37, 0x7fe00000 ;  /* 0x7fe0000025297836 */ /* 0x000fcc0000000000 */
[----:B------:R-:W-:-:S10]  /*1c360*/  DMUL R224, R230, R40 ;  /* 0x00000028e6e07228 */ /* 0x000fd40000000000 */
[----:B------:R-:W-:-:S13]  /*1c370*/  FSETP.GTU.AND P0, PT, |R225|, 1.469367938527859385e-39, PT ;  /* 0x00100000e100780b */ /* 0x000fda0003f0c200 */
[----:B------:R-:W-:Y:S05]  /*1c380*/  @P0 BRA `(.L_x_584) ;  /* 0x0000000000a80947 */ /* 0x000fea0003800000 */
[----:B------:R-:W-:Y:S01]  /*1c390*/  DFMA R228, R230, -R228, R234 ;  /* 0x800000e4e6e4722b */ /* 0x000fe200000000ea */
[----:B------:R-:W-:-:S09]  /*1c3a0*/  MOV R40, RZ ;  /* 0x000000ff00287202 */ /* 0x000fd20000000f00 */
[C---:B------:R-:W-:Y:S02]  /*1c3b0*/  FSETP.NEU.AND P0, PT, R229.reuse, RZ, PT ;  /* 0x000000ffe500720b */ /* 0x040fe40003f0d000 */
[----:B------:R-:W-:-:S04]  /*1c3c0*/  LOP3.LUT R39, R229, 0x80000000, R227, 0x48, !PT ;  /* 0x80000000e5277812 */ /* 0x000fc800078e48e3 */
[----:B------:R-:W-:-:S07]  /*1c3d0*/  LOP3.LUT R41, R39, R41, RZ, 0xfc, !PT ;  /* 0x0000002927297212 */ /* 0x000fce00078efcff */
[----:B------:R-:W-:Y:S05]  /*1c3e0*/  @!P0 BRA `(.L_x_584) ;  /* 0x0000000000908947 */ /* 0x000fea0003800000 */
[----:B------:R-:W-:Y:S01]  /*1c3f0*/  IMAD.MOV R227, RZ, RZ, -R37 ;  /* 0x000000ffffe37224 */ /* 0x000fe200078e0a25 */
[----:B------:R-:W-:Y:S01]  /*1c400*/  DMUL.RP R40, R230, R40 ;  /* 0x00000028e6287228 */ /* 0x000fe20000008000 */
[----:B------:R-:W-:Y:S01]  /*1c410*/  IMAD.MOV.U32 R226, RZ, RZ, RZ ;  /* 0x000000ffffe27224 */ /* 0x000fe200078e00ff */
[----:B------:R-:W-:-:S05]  /*1c420*/  IADD3 R37, PT, PT, -R37, -0x43300000, RZ ;  /* 0xbcd0000025257810 */ /* 0x000fca0007ffe1ff */
[----:B------:R-:W-:-:S03]  /*1c430*/  DFMA R226, R224, -R226, R230 ;  /* 0x800000e2e0e2722b */ /* 0x000fc600000000e6 */
[----:B------:R-:W-:-:S07]  /*1c440*/  LOP3.LUT R39, R41, R39, RZ, 0x3c, !PT ;  /* 0x0000002729277212 */ /* 0x000fce00078e3cff */
[----:B------:R-:W-:-:S04]  /*1c450*/  FSETP.NEU.AND P0, PT, |R227|, R37, PT ;  /* 0x00000025e300720b */ /* 0x000fc80003f0d200 */
[----:B------:R-:W-:Y:S02]  /*1c460*/  FSEL R40, R40, R224, !P0 ;  /* 0x000000e028287208 */ /* 0x000fe40004000000 */
[----:B------:R-:W-:-:S03]  /*1c470*/  FSEL R41, R39, R225, !P0 ;  /* 0x000000e127297208 */ /* 0x000fc60004000000 */
[----:B------:R-:W-:Y:S01]  /*1c480*/  IMAD.MOV.U32 R224, RZ, RZ, R40 ;  /* 0x000000ffffe07224 */ /* 0x000fe200078e0028 */
[----:B------:R-:W-:Y:S01]  /*1c490*/  MOV R225, R41 ;  /* 0x0000002900e17202 */ /* 0x000fe20000000f00 */
[----:B------:R-:W-:Y:S06]  /*1c4a0*/  BRA `(.L_x_584) ;  /* 0x0000000000607947 */ /* 0x000fec0003800000 */
.L_x_583:
        /* <DEDUP_REMOVED lines=13> */
[----:B------:R-:W-:Y:S01]  /*1c580*/  @!P0 MOV R225, R37 ;  /* 0x0000002500e18202 */ /* 0x000fe20000000f00 */
[----:B------:R-:W-:Y:S02]  /*1c590*/  @P0 IMAD.MOV.U32 R224, RZ, RZ, RZ ;  /* 0x000000ffffe00224 */ /* 0x000fe400078e00ff */
[----:B------:R-:W-:Y:S01]  /*1c5a0*/  @P0 IMAD.MOV.U32 R225, RZ, RZ, R39 ;  /* 0x000000ffffe10224 */ /* 0x000fe200078e0027 */
[----:B------:R-:W-:Y:S06]  /*1c5b0*/  BRA `(.L_x_584) ;  /* 0x00000000001c7947 */ /* 0x000fec0003800000 */
.L_x_586:
[----:B------:R-:W-:Y:S01]  /*1c5c0*/  LOP3.LUT R37, R227, 0x80000, RZ, 0xfc, !PT ;  /* 0x00080000e3257812 */ /* 0x000fe200078efcff */
[----:B------:R-:W-:-:S03]  /*1c5d0*/  IMAD.MOV.U32 R224, RZ, RZ, R226 ;  /* 0x000000ffffe07224 */ /* 0x000fc600078e00e2 */
[----:B------:R-:W-:Y:S01]  /*1c5e0*/  MOV R225, R37 ;  /* 0x0000002500e17202 */ /* 0x000fe20000000f00 */
[----:B------:R-:W-:Y:S06]  /*1c5f0*/  BRA `(.L_x_584) ;  /* 0x00000000000c7947 */ /* 0x000fec0003800000 */
.L_x_585:
[----:B------:R-:W-:Y:S01]  /*1c600*/  LOP3.LUT R37, R233, 0x80000, RZ, 0xfc, !PT ;  /* 0x00080000e9257812 */ /* 0x000fe200078efcff */
[----:B------:R-:W-:-:S04]  /*1c610*/  IMAD.MOV.U32 R224, RZ, RZ, R232 ;  /* 0x000000ffffe07224 */ /* 0x000fc800078e00e8 */
[----:B------:R-:W-:-:S07]  /*1c620*/  IMAD.MOV.U32 R225, RZ, RZ, R37 ;  /* 0x000000ffffe17224 */ /* 0x000fce00078e0025 */
.L_x_584:
[----:B------:R-:W-:Y:S05]  /*1c630*/  BSYNC.RECONVERGENT B0 ;  /* 0x0000000000007941 */ /* 0x000fea0003800200 */
.L_x_582:
[----:B------:R-:W-:Y:S01]  /*1c640*/  IMAD.MOV.U32 R39, RZ, RZ, 0x0 ;  /* 0x00000000ff277424 */ /* 0x000fe200078e00ff */
[----:B------:R-:W-:Y:S01]  /*1c650*/  MOV R37, R225 ;  /* 0x000000e100257202 */ /* 0x000fe20000000f00 */
[----:B------:R-:W-:Y:S02]  /*1c660*/  IMAD.MOV.U32 R40, RZ, RZ, R224 ;  /* 0x000000ffff287224 */ /* 0x000fe400078e00e0 */
[----:B------:R-:W-:Y:S05]  /*1c670*/  RET.REL.NODEC R38 `(_Z12computeStatePdS_idS_iS_ii) ;  /* 0xfffffe3826607950 */ /* 0x000fea0003c3ffff */
        .weak           $__internal_4_$__cuda_sm20_dsqrt_rn_f64_mediumpath_v1
        .type           $__internal_4_$__cuda_sm20_dsqrt_rn_f64_mediumpath_v1,@function
        .size           $__internal_4_$__cuda_sm20_dsqrt_rn_f64_mediumpath_v1,($_Z12computeStatePdS_idS_iS_ii$__internal_accurate_pow - $__internal_4_$__cuda_sm20_dsqrt_rn_f64_mediumpath_v1)
$__internal_4_$__cuda_sm20_dsqrt_rn_f64_mediumpath_v1:
[----:B------:R-:W-:Y:S01]  /*1c680*/  ISETP.GE.U32.AND P0, PT, R38, -0x3400000, PT ;  /* 0xfcc000002600780c */ /* 0x000fe20003f06070 */
[----:B------:R-:W-:Y:S01]  /*1c690*/  BSSY.RECONVERGENT B1, `(.L_x_587) ;  /* 0x0000026000017945 */ /* 0x000fe20003800200 */
[----:B------:R-:W-:Y:S01]  /*1c6a0*/  IMAD.MOV.U32 R56, RZ, RZ, R58 ;  /* 0x000000ffff387224 */ /* 0x000fe200078e003a */
[----:B------:R-:W-:Y:S01]  /*1c6b0*/  MOV R39, R63 ;  /* 0x0000003f00277202 */ /* 0x000fe20000000f00 */
[----:B------:R-:W-:-:S09]  /*1c6c0*/  IMAD.MOV.U32 R38, RZ, RZ, R62 ;  /* 0x000000ffff267224 */ /* 0x000fd200078e003e */
[----:B------:R-:W-:Y:S05]  /*1c6d0*/  @!P0 BRA `(.L_x_588) ;  /* 0x0000000000208947 */ /* 0x000fea0003800000 */
[----:B------:R-:W-:-:S10]  /*1c6e0*/  DFMA.RM R38, R38, R56, R60 ;  /* 0x000000382626722b */ /* 0x000fd4000000403c */
[----:B------:R-:W-:-:S05]  /*1c6f0*/  IADD3 R56, P0, PT, R38, 0x1, RZ ;  /* 0x0000000126387810 */ /* 0x000fca0007f1e0ff */
[----:B------:R-:W-:-:S06]  /*1c700*/  IMAD.X R57, RZ, RZ, R39, P0 ;  /* 0x000000ffff397224 */ /* 0x000fcc00000e0627 */
[----:B------:R-:W-:-:S08]  /*1c710*/  DFMA.RP R40, -R38, R56, R40 ;  /* 0x000000382628722b */ /* 0x000fd00000008128 */
[----:B------:R-:W-:-:S06]  /*1c720*/  DSETP.GT.AND P0, PT, R40, RZ, PT ;  /* 0x000000ff2800722a */ /* 0x000fcc0003f04000 */
[----:B------:R-:W-:Y:S02]  /*1c730*/  FSEL R38, R56, R38, P0 ;  /* 0x0000002638267208 */ /* 0x000fe40000000000 */
[----:B------:R-:W-:Y:S01]  /*1c740*/  FSEL R39, R57, R39, P0 ;  /* 0x0000002739277208 */ /* 0x000fe20000000000 */
[----:B------:R-:W-:Y:S06]  /*1c750*/  BRA `(.L_x_589) ;  /* 0x0000000000647947 */ /* 0x000fec0003800000 */
.L_x_588:
[----:B------:R-:W-:-:S14]  /*1c760*/  DSETP.NE.AND P0, PT, R40, RZ, PT ;  /* 0x000000ff2800722a */ /* 0x000fdc0003f05000 */
[----:B------:R-:W-:Y:S05]  /*1c770*/  @!P0 BRA `(.L_x_590) ;  /* 0x0000000000588947 */ /* 0x000fea0003800000 */
[----:B------:R-:W-:-:S13]  /*1c780*/  ISETP.GE.AND P0, PT, R41, RZ, PT ;  /* 0x000000ff2900720c */ /* 0x000fda0003f06270 */
[----:B------:R-:W-:Y:S02]  /*1c790*/  @!P0 IMAD.MOV.U32 R38, RZ, RZ, 0x0 ;  /* 0x00000000ff268424 */ /* 0x000fe400078e00ff */
[----:B------:R-:W-:Y:S01]  /*1c7a0*/  @!P0 IMAD.MOV.U32 R39, RZ, RZ, -0x80000 ;  /* 0xfff80000ff278424 */ /* 0x000fe200078e00ff */
[----:B------:R-:W-:Y:S06]  /*1c7b0*/  @!P0 BRA `(.L_x_589) ;  /* 0x00000000004c8947 */ /* 0x000fec0003800000 */
[----:B------:R-:W-:-:S13]  /*1c7c0*/  ISETP.GT.AND P0, PT, R41, 0x7fefffff, PT ;  /* 0x7fefffff2900780c */ /* 0x000fda0003f04270 */
[----:B------:R-:W-:Y:S05]  /*1c7d0*/  @P0 BRA `(.L_x_590) ;  /* 0x0000000000400947 */ /* 0x000fea0003800000 */
[----:B------:R-:W-:Y:S01]  /*1c7e0*/  DMUL R38, R40, 8.11296384146066816958e+31 ;  /* 0x4690000028267828 */ /* 0x000fe20000000000 */
[----:B------:R-:W-:Y:S01]  /*1c7f0*/  IMAD.MOV.U32 R58, RZ, RZ, 0x0 ;  /* 0x00000000ff3a7424 */ /* 0x000fe200078e00ff */
[----:B------:R-:W-:Y:S01]  /*1c800*/  MOV R40, RZ ;  /* 0x000000ff00287202 */ /* 0x000fe20000000f00 */
[----:B------:R-:W-:-:S03]  /*1c810*/  IMAD.MOV.U32 R59, RZ, RZ, 0x3fd80000 ;  /* 0x3fd80000ff3b7424 */ /* 0x000fc600078e00ff */
[----:B------:R-:W0:Y:S02]  /*1c820*/  MUFU.RSQ64H R41, R39 ;  /* 0x0000002700297308 */ /* 0x000e240000001c00 */
[----:B0-----:R-:W-:-:S08]  /*1c830*/  DMUL R56, R40, R40 ;  /* 0x0000002828387228 */ /* 0x001fd00000000000 */
[----:B------:R-:W-:-:S08]  /*1c840*/  DFMA R56, R38, -R56, 1 ;  /* 0x3ff000002638742b */ /* 0x000fd00000000838 */
[----:B------:R-:W-:Y:S02]  /*1c850*/  DFMA R58, R56, R58, 0.5 ;  /* 0x3fe00000383a742b */ /* 0x000fe4000000003a */
[----:B------:R-:W-:-:S08]  /*1c860*/  DMUL R56, R40, R56 ;  /* 0x0000003828387228 */ /* 0x000fd00000000000 */
[----:B------:R-:W-:-:S08]  /*1c870*/  DFMA R56, R58, R56, R40 ;  /* 0x000000383a38722b */ /* 0x000fd00000000028 */
[----:B------:R-:W-:Y:S02]  /*1c880*/  DMUL R40, R38, R56 ;  /* 0x0000003826287228 */ /* 0x000fe40000000000 */
[----:B------:R-:W-:-:S06]  /*1c890*/  VIADD R57, R57, 0xfff00000 ;  /* 0xfff0000039397836 */ /* 0x000fcc0000000000 */
[----:B------:R-:W-:-:S08]  /*1c8a0*/  DFMA R58, R40, -R40, R38 ;  /* 0x80000028283a722b */ /* 0x000fd00000000026 */
[----:B------:R-:W-:-:S10]  /*1c8b0*/  DFMA R38, R56, R58, R40 ;  /* 0x0000003a3826722b */ /* 0x000fd40000000028 */
[----:B------:R-:W-:Y:S01]  /*1c8c0*/  IADD3 R39, PT, PT, R39, -0x3500000, RZ ;  /* 0xfcb0000027277810 */ /* 0x000fe20007ffe0ff */
[----:B------:R-:W-:Y:S06]  /*1c8d0*/  BRA `(.L_x_589) ;  /* 0x0000000000047947 */ /* 0x000fec0003800000 */
.L_x_590:
[----:B------:R-:W-:-:S11]  /*1c8e0*/  DADD R38, R40, R40 ;  /* 0x0000000028267229 */ /* 0x000fd60000000028 */
.L_x_589:
[----:B------:R-:W-:Y:S05]  /*1c8f0*/  BSYNC.RECONVERGENT B1 ;  /* 0x0000000000017941 */ /* 0x000fea0003800200 */
.L_x_587:
[----:B------:R-:W-:-:S04]  /*1c900*/  IMAD.MOV.U32 R55, RZ, RZ, 0x0 ;  /* 0x00000000ff377424 */ /* 0x000fc800078e00ff */
[----:B------:R-:W-:Y:S05]  /*1c910*/  RET.REL.NODEC R54 `(_Z12computeStatePdS_idS_iS_ii) ;  /* 0xfffffe3436b87950 */ /* 0x000fea0003c3ffff */
        .type           $_Z12computeStatePdS_idS_iS_ii$__internal_accurate_pow,@function
        .size           $_Z12computeStatePdS_idS_iS_ii$__internal_accurate_pow,(.L_x_605 - $_Z12computeStatePdS_idS_iS_ii$__internal_accurate_pow)
$_Z12computeStatePdS_idS_iS_ii$__internal_accurate_pow:
[----:B------:R-:W-:Y:S01]  /*1c920*/  ISETP.GT.U32.AND P0, PT, R37, 0xfffff, PT ;  /* 0x000fffff2500780c */ /* 0x000fe20003f04070 */
[--C-:B------:R-:W-:Y:S01]  /*1c930*/  IMAD.MOV.U32 R41, RZ, RZ, R37.reuse ;  /* 0x000000ffff297224 */ /* 0x100fe200078e0025 */
[----:B------:R-:W-:Y:S01]  /*1c940*/  UMOV UR12, 0x7d2cafe2 ;  /* 0x7d2cafe2000c7882 */ /* 0x000fe20000000000 */
[----:B------:R-:W-:Y:S01]  /*1c950*/  IMAD.MOV.U32 R226, RZ, RZ, RZ ;  /* 0x000000ffffe27224 */ /* 0x000fe200078e00ff */
[----:B------:R-:W-:Y:S01]  /*1c960*/  UMOV UR13, 0x3eb0f5ff ;  /* 0x3eb0f5ff000d7882 */ /* 0x000fe20000000000 */
[----:B------:R-:W-:Y:S01]  /*1c970*/  SHF.R.U32.HI R37, RZ, 0x14, R37 ;  /* 0x00000014ff257819 */ /* 0x000fe20000011625 */
[----:B------:R-:W-:Y:S01]  /*1c980*/  UMOV UR14, 0x3b39803f ;  /* 0x3b39803f000e7882 */ /* 0x000fe20000000000 */
[----:B------:R-:W-:-:S06]  /*1c990*/  UMOV UR15, 0x3c7abc9e ;  /* 0x3c7abc9e000f7882 */ /* 0x000fcc0000000000 */
[----:B------:R-:W-:-:S10]  /*1c9a0*/  @!P0 DMUL R224, R40, 1.80143985094819840000e+16 ;  /* 0x4350000028e08828 */ /* 0x000fd40000000000 */
[----:B------:R-:W-:Y:S01]  /*1c9b0*/  @!P0 IMAD.MOV.U32 R41, RZ, RZ, R225 ;  /* 0x000000ffff298224 */ /* 0x000fe200078e00e1 */
[----:B------:R-:W-:Y:S02]  /*1c9c0*/  @!P0 MOV R40, R224 ;  /* 0x000000e000288202 */ /* 0x000fe40000000f00 */
[----:B------:R-:W-:Y:S02]  /*1c9d0*/  @!P0 LEA.HI R37, R225, 0xffffffca, RZ, 0xc ;  /* 0xffffffcae1258811 */ /* 0x000fe400078f60ff */
[----:B------:R-:W-:Y:S01]  /*1c9e0*/  LOP3.LUT R41, R41, 0x800fffff, RZ, 0xc0, !PT ;  /* 0x800fffff29297812 */ /* 0x000fe200078ec0ff */
[----:B------:R-:W-:-:S03]  /*1c9f0*/  IMAD.MOV.U32 R232, RZ, RZ, R40 ;  /* 0x000000ffffe87224 */ /* 0x000fc600078e0028 */
[----:B------:R-:W-:-:S04]  /*1ca00*/  LOP3.LUT R41, R41, 0x3ff00000, RZ, 0xfc, !PT ;  /* 0x3ff0000029297812 */ /* 0x000fc800078efcff */
[----:B------:R-:W-:Y:S01]  /*1ca10*/  ISETP.GE.U32.AND P1, PT, R41, 0x3ff6a09f, PT ;  /* 0x3ff6a09f2900780c */ /* 0x000fe20003f26070 */
[----:B------:R-:W-:-:S12]  /*1ca20*/  IMAD.MOV.U32 R233, RZ, RZ, R41 ;  /* 0x000000ffffe97224 */ /* 0x000fd800078e0029 */
[----:B------:R-:W-:-:S05]  /*1ca30*/  @P1 VIADD R40, R233, 0xfff00000 ;  /* 0xfff00000e9281836 */ /* 0x000fca0000000000 */
[----:B------:R-:W-:-:S06]  /*1ca40*/  @P1 MOV R233, R40 ;  /* 0x0000002800e91202 */ /* 0x000fcc0000000f00 */
[C---:B------:R-:W-:Y:S02]  /*1ca50*/  DADD R228, R232.reuse, 1 ;  /* 0x3ff00000e8e47429 */ /* 0x040fe40000000000 */
[----:B------:R-:W-:-:S04]  /*1ca60*/  DADD R232, R232, -1 ;  /* 0xbff00000e8e87429 */ /* 0x000fc80000000000 */
[----:B------:R-:W0:Y:S02]  /*1ca70*/  MUFU.RCP64H R227, R229 ;  /* 0x000000e500e37308 */ /* 0x000e240000001800 */
[----:B0-----:R-:W-:-:S08]  /*1ca80*/  DFMA R40, -R228, R226, 1 ;  /* 0x3ff00000e428742b */ /* 0x001fd000000001e2 */
[----:B------:R-:W-:-:S08]  /*1ca90*/  DFMA R40, R40, R40, R40 ;  /* 0x000000282828722b */ /* 0x000fd00000000028 */
[----:B------:R-:W-:Y:S01]  /*1caa0*/  DFMA R40, R226, R40, R226 ;  /* 0x00000028e228722b */ /* 0x000fe200000000e2 */
[----:B------:R-:W-:Y:S02]  /*1cab0*/  IMAD.MOV.U32 R226, RZ, RZ, 0x41ad3b5a ;  /* 0x41ad3b5affe27424 */ /* 0x000fe400078e00ff */
[----:B------:R-:W-:-:S05]  /*1cac0*/  IMAD.MOV.U32 R227, RZ, RZ, 0x3ed0f5d2 ;  /* 0x3ed0f5d2ffe37424 */ /* 0x000fca00078e00ff */
[----:B------:R-:W-:-:S08]  /*1cad0*/  DMUL R240, R232, R40 ;  /* 0x00000028e8f07228 */ /* 0x000fd00000000000 */
[----:B------:R-:W-:-:S08]  /*1cae0*/  DFMA R240, R232, R40, R240 ;  /* 0x00000028e8f0722b */ /* 0x000fd000000000f0 */
[----:B------:R-:W-:-:S08]  /*1caf0*/  DMUL R230, R240, R240 ;  /* 0x000000f0f0e67228 */ /* 0x000fd00000000000 */
[----:B------:R-:W-:Y:S01]  /*1cb00*/  DFMA R226, R230, UR12, R226 ;  /* 0x0000000ce6e27c2b */ /* 0x000fe200080000e2 */
[----:B------:R-:W-:Y:S01]  /*1cb10*/  UMOV UR12, 0x75488a3f ;  /* 0x75488a3f000c7882 */ /* 0x000fe20000000000 */
[----:B------:R-:W-:-:S06]  /*1cb20*/  UMOV UR13, 0x3ef3b20a ;  /* 0x3ef3b20a000d7882 */ /* 0x000fcc0000000000 */
[----:B------:R-:W-:Y:S01]  /*1cb30*/  DFMA R228, R230, R226, UR12 ;  /* 0x0000000ce6e47e2b */ /* 0x000fe200080000e2 */
        /* <DEDUP_REMOVED lines=17> */
[----:B------:R-:W-:-:S03]  /*1cc50*/  UMOV UR13, 0x3fb55555 ;  /* 0x3fb55555000d7882 */ /* 0x000fc60000000000 */
[----:B------:R-:W-:Y:S01]  /*1cc60*/  IADD3 R41, PT, PT, R227, 0x100000, RZ ;  /* 0x00100000e3297810 */ /* 0x000fe20007ffe0ff */
[----:B------:R-:W-:Y:S02]  /*1cc70*/  IMAD.MOV.U32 R40, RZ, RZ, R226 ;  /* 0x000000ffff287224 */ /* 0x000fe400078e00e2 */
[----:B------:R-:W-:-:S08]  /*1cc80*/  DFMA R234, R230, R228, UR12 ;  /* 0x0000000ce6ea7e2b */ /* 0x000fd000080000e4 */
[----:B------:R-:W-:Y:S01]  /*1cc90*/  DADD R238, -R234, UR12 ;  /* 0x0000000ceaee7e29 */ /* 0x000fe20008000100 */
[----:B------:R-:W-:Y:S01]  /*1cca0*/  UMOV UR12, 0xb9e7b0 ;  /* 0x00b9e7b0000c7882 */ /* 0x000fe20000000000 */
[----:B------:R-:W-:-:S06]  /*1ccb0*/  UMOV UR13, 0x3c46a4cb ;  /* 0x3c46a4cb000d7882 */ /* 0x000fcc0000000000 */
[----:B------:R-:W-:Y:S02]  /*1ccc0*/  DFMA R238, R230, R228, R238 ;  /* 0x000000e4e6ee722b */ /* 0x000fe400000000ee */
[----:B------:R-:W-:-:S06]  /*1ccd0*/  DMUL R228, R240, R240 ;  /* 0x000000f0f0e47228 */ /* 0x000fcc0000000000 */
[----:B------:R-:W-:Y:S01]  /*1cce0*/  DADD R238, R238, -UR12 ;  /* 0x8000000ceeee7e29 */ /* 0x000fe20008000000 */
[----:B------:R-:W-:Y:S01]  /*1ccf0*/  UMOV UR12, 0x80000000 ;  /* 0x80000000000c7882 */ /* 0x000fe20000000000 */
[C---:B------:R-:W-:Y:S01]  /*1cd00*/  DFMA R230, R240.reuse, R240, -R228 ;  /* 0x000000f0f0e6722b */ /* 0x040fe200000008e4 */
[----:B------:R-:W-:Y:S01]  /*1cd10*/  UMOV UR13, 0x43300000 ;  /* 0x43300000000d7882 */ /* 0x000fe20000000000 */
[----:B------:R-:W-:-:S04]  /*1cd20*/  DMUL R232, R240, R228 ;  /* 0x000000e4f0e87228 */ /* 0x000fc80000000000 */
[----:B------:R-:W-:Y:S02]  /*1cd30*/  DADD R236, R234, R238 ;  /* 0x00000000eaec7229 */ /* 0x000fe400000000ee */
[C---:B------:R-:W-:Y:S02]  /*1cd40*/  DFMA R40, R240.reuse, R40, R230 ;  /* 0x00000028f028722b */ /* 0x040fe400000000e6 */
[----:B------:R-:W-:-:S04]  /*1cd50*/  DFMA R230, R240, R228, -R232 ;  /* 0x000000e4f0e6722b */ /* 0x000fc800000008e8 */
[----:B------:R-:W-:-:S04]  /*1cd60*/  DADD R234, R234, -R236 ;  /* 0x00000000eaea7229 */ /* 0x000fc800000008ec */
[----:B------:R-:W-:Y:S02]  /*1cd70*/  DFMA R230, R226, R228, R230 ;  /* 0x000000e4e2e6722b */ /* 0x000fe400000000e6 */
[----:B------:R-:W-:Y:S02]  /*1cd80*/  DMUL R228, R236, R232 ;  /* 0x000000e8ece47228 */ /* 0x000fe40000000000 */
[----:B------:R-:W-:-:S04]  /*1cd90*/  DADD R234, R238, R234 ;  /* 0x00000000eeea7229 */ /* 0x000fc800000000ea */
[----:B------:R-:W-:Y:S02]  /*1cda0*/  DFMA R230, R240, R40, R230 ;  /* 0x00000028f0e6722b */ /* 0x000fe400000000e6 */
[----:B------:R-:W-:-:S08]  /*1cdb0*/  DFMA R40, R236, R232, -R228 ;  /* 0x000000e8ec28722b */ /* 0x000fd000000008e4 */
[----:B------:R-:W-:-:S08]  /*1cdc0*/  DFMA R40, R236, R230, R40 ;  /* 0x000000e6ec28722b */ /* 0x000fd00000000028 */
[----:B------:R-:W-:-:S08]  /*1cdd0*/  DFMA R232, R234, R232, R40 ;  /* 0x000000e8eae8722b */ /* 0x000fd00000000028 */
[----:B------:R-:W-:-:S08]  /*1cde0*/  DADD R40, R228, R232 ;  /* 0x00000000e4287229 */ /* 0x000fd000000000e8 */
[--C-:B------:R-:W-:Y:S02]  /*1cdf0*/  DADD R230, R240, R40.reuse ;  /* 0x00000000f0e67229 */ /* 0x100fe40000000028 */
[----:B------:R-:W-:-:S06]  /*1ce00*/  DADD R228, R228, -R40 ;  /* 0x00000000e4e47229 */ /* 0x000fcc0000000828 */
[----:B------:R-:W-:Y:S02]  /*1ce10*/  DADD R240, R240, -R230 ;  /* 0x00000000f0f07229 */ /* 0x000fe400000008e6 */
[----:B------:R-:W-:-:S06]  /*1ce20*/  DADD R228, R232, R228 ;  /* 0x00000000e8e47229 */ /* 0x000fcc00000000e4 */
[----:B------:R-:W-:Y:S01]  /*1ce30*/  DADD R240, R40, R240 ;  /* 0x0000000028f07229 */ /* 0x000fe200000000f0 */
[C---:B------:R-:W-:Y:S02]  /*1ce40*/  VIADD R40, R37.reuse, 0xfffffc01 ;  /* 0xfffffc0125287836 */ /* 0x040fe40000000000 */
[----:B------:R-:W-:Y:S02]  /*1ce50*/  HFMA2 R41, -RZ, RZ, 3.59375, 0 ;  /* 0x43300000ff297431 */ /* 0x000fe400000001ff */
[----:B------:R-:W-:-:S03]  /*1ce60*/  @P1 VIADD R40, R37, 0xfffffc02 ;  /* 0xfffffc0225281836 */ /* 0x000fc60000000000 */
[----:B------:R-:W-:Y:S02]  /*1ce70*/  DADD R228, R228, R240 ;  /* 0x00000000e4e47229 */ /* 0x000fe400000000f0 */
[----:B------:R-:W-:-:S06]  /*1ce80*/  LOP3.LUT R40, R40, 0x80000000, RZ, 0x3c, !PT ;  /* 0x8000000028287812 */ /* 0x000fcc00078e3cff */
[----:B------:R-:W-:Y:S01]  /*1ce90*/  DADD R224, R40, -UR12 ;  /* 0x8000000c28e07e29 */ /* 0x000fe20008000000 */
[----:B------:R-:W-:Y:S01]  /*1cea0*/  UMOV UR12, 0xfefa39ef ;  /* 0xfefa39ef000c7882 */ /* 0x000fe20000000000 */
[----:B------:R-:W-:Y:S01]  /*1ceb0*/  DADD R226, R226, R228 ;  /* 0x00000000e2e27229 */ /* 0x000fe200000000e4 */
[----:B------:R-:W-:-:S07]  /*1cec0*/  UMOV UR13, 0x3fe62e42 ;  /* 0x3fe62e42000d7882 */ /* 0x000fce0000000000 */
[----:B------:R-:W-:-:S08]  /*1ced0*/  DADD R228, R230, R226 ;  /* 0x00000000e6e47229 */ /* 0x000fd000000000e2 */
[--C-:B------:R-:W-:Y:S02]  /*1cee0*/  DFMA R40, R224, UR12, R228.reuse ;  /* 0x0000000ce0287c2b */ /* 0x100fe400080000e4 */
[----:B------:R-:W-:-:S06]  /*1cef0*/  DADD R232, R230, -R228 ;  /* 0x00000000e6e87229 */ /* 0x000fcc00000008e4 */
[----:B------:R-:W-:Y:S02]  /*1cf00*/  DFMA R230, R224, -UR12, R40 ;  /* 0x8000000ce0e67c2b */ /* 0x000fe40008000028 */
[----:B------:R-:W-:Y:S01]  /*1cf10*/  DADD R232, R226, R232 ;  /* 0x00000000e2e87229 */ /* 0x000fe200000000e8 */
[----:B------:R-:W-:Y:S02]  /*1cf20*/  IMAD.MOV.U32 R227, RZ, RZ, R39 ;  /* 0x000000ffffe37224 */ /* 0x000fe400078e0027 */
[----:B------:R-:W-:-:S03]  /*1cf30*/  IMAD.U32 R226, RZ, RZ, UR4 ;  /* 0x00000004ffe27e24 */ /* 0x000fc6000f8e00ff */
[----:B------:R-:W-:Y:S01]  /*1cf40*/  DADD R230, -R228, R230 ;  /* 0x00000000e4e67229 */ /* 0x000fe200000001e6 */
[C---:B------:R-:W-:Y:S01]  /*1cf50*/  IMAD.SHL.U32 R37, R227.reuse, 0x2, RZ ;  /* 0x00000002e3257824 */ /* 0x040fe200078e00ff */
[----:B------:R-:W-:-:S04]  /*1cf60*/  LOP3.LUT R39, R227, 0xff0fffff, RZ, 0xc0, !PT ;  /* 0xff0fffffe3277812 */ /* 0x000fc800078ec0ff */
[----:B------:R-:W-:Y:S02]  /*1cf70*/  ISETP.GT.U32.AND P0, PT, R37, -0x2000001, PT ;  /* 0xfdffffff2500780c */ /* 0x000fe40003f04070 */
[----:B------:R-:W-:Y:S02]  /*1cf80*/  DADD R232, R232, -R230 ;  /* 0x00000000e8e87229 */ /* 0x000fe400000008e6 */
[----:B------:R-:W-:Y:S02]  /*1cf90*/  SEL R231, R39, R227, P0 ;  /* 0x000000e327e77207 */ /* 0x000fe40000000000 */
[----:B------:R-:W-:-:S04]  /*1cfa0*/  MOV R230, R226 ;  /* 0x000000e200e67202 */ /* 0x000fc80000000f00 */
[----:B------:R-:W-:-:S08]  /*1cfb0*/  DFMA R224, R224, UR14, R232 ;  /* 0x0000000ee0e07c2b */ /* 0x000fd000080000e8 */
[----:B------:R-:W-:-:S08]  /*1cfc0*/  DADD R228, R40, R224 ;  /* 0x0000000028e47229 */ /* 0x000fd000000000e0 */
[----:B------:R-:W-:Y:S02]  /*1cfd0*/  DADD R40, R40, -R228 ;  /* 0x0000000028287229 */ /* 0x000fe400000008e4 */
[----:B------:R-:W-:-:S06]  /*1cfe0*/  DMUL R226, R228, R230 ;  /* 0x000000e6e4e27228 */ /* 0x000fcc0000000000 */
[----:B------:R-:W-:Y:S02]  /*1cff0*/  DADD R224, R224, R40 ;  /* 0x00000000e0e07229 */ /* 0x000fe40000000028 */
[----:B------:R-:W-:-:S08]  /*1d000*/  DFMA R228, R228, R230, -R226 ;  /* 0x000000e6e4e4722b */ /* 0x000fd000000008e2 */
[----:B------:R-:W-:Y:S01]  /*1d010*/  DFMA R224, R224, R230, R228 ;  /* 0x000000e6e0e0722b */ /* 0x000fe200000000e4 */
[----:B------:R-:W-:Y:S02]  /*1d020*/  IMAD.MOV.U32 R228, RZ, RZ, 0x652b82fe ;  /* 0x652b82feffe47424 */ /* 0x000fe400078e00ff */
[----:B------:R-:W-:-:S05]  /*1d030*/  IMAD.MOV.U32 R229, RZ, RZ, 0x3ff71547 ;  /* 0x3ff71547ffe57424 */ /* 0x000fca00078e00ff */
        /* <DEDUP_REMOVED lines=52> */
[----:B------:R-:W-:Y:S02]  /*1d380*/  @!P0 IMAD.IADD R39, R228, 0x1, -R37 ;  /* 0x00000001e4278824 */ /* 0x000fe400078e0a25 */
[----:B------:R-:W-:-:S03]  /*1d390*/  @!P0 IMAD.MOV.U32 R228, RZ, RZ, RZ ;  /* 0x000000ffffe48224 */ /* 0x000fc600078e00ff */
[----:B------:R-:W-:-:S06]  /*1d3a0*/  @!P0 LEA R229, R39, 0x3ff00000, 0x14 ;  /* 0x3ff0000027e58811 */ /* 0x000fcc00078ea0ff */
[----:B------:R-:W-:-:S11]  /*1d3b0*/  @!P0 DMUL R226, R40, R228 ;  /* 0x000000e428e28228 */ /* 0x000fd60000000000 */
.L_x_591:
[----:B------:R-:W-:Y:S01]  /*1d3c0*/  DFMA R224, R224, R226, R226 ;  /* 0x000000e2e0e0722b */ /* 0x000fe200000000e2 */
[----:B------:R-:W-:Y:S01]  /*1d3d0*/  IMAD.MOV.U32 R39, RZ, RZ, 0x0 ;  /* 0x00000000ff277424 */ /* 0x000fe200078e00ff */
[----:B------:R-:W-:-:S08]  /*1d3e0*/  DSETP.NEU.AND P0, PT, |R226|, +INF , PT ;  /* 0x7ff00000e200742a */ /* 0x000fd00003f0d200 */
[----:B------:R-:W-:Y:S02]  /*1d3f0*/  FSEL R224, R226, R224, !P0 ;  /* 0x000000e0e2e07208 */ /* 0x000fe40004000000 */
[----:B------:R-:W-:Y:S01]  /*1d400*/  FSEL R41, R227, R225, !P0 ;  /* 0x000000e1e3297208 */ /* 0x000fe20004000000 */
[----:B------:R-:W-:Y:S06]  /*1d410*/  RET.REL.NODEC R38 `(_Z12computeStatePdS_idS_iS_ii) ;  /* 0xfffffe2826f87950 */ /* 0x000fec0003c3ffff */
.L_x_592:
        /* <DEDUP_REMOVED lines=14> */
.L_x_605:


//--------------------- .text._Z17initialConditionsPdiiiPi --------------------------
	.section	.text._Z17initialConditionsPdiiiPi,"ax",@progbits
	.align	128
        .global         _Z17initialConditionsPdiiiPi
        .type           _Z17initialConditionsPdiiiPi,@function
        .size           _Z17initialConditionsPdiiiPi,(.L_x_617 - _Z17initialConditionsPdiiiPi)
        .other          _Z17initialConditionsPdiiiPi,@"STO_CUDA_ENTRY STV_DEFAULT"
_Z17initialConditionsPdiiiPi:
.text._Z17initialConditionsPdiiiPi:
[----:B------:R-:W-:Y:S01]  /*0000*/  LDC R1, c[0x0][0x37c] ;  /* 0x0000df00ff017b82 */ /* 0x000fe20000000800 */
[----:B------:R-:W0:Y:S07]  /*0010*/  LDCU UR5, c[0x0][0x390] ;  /* 0x00007200ff0577ac */ /* 0x000e2e0008000800 */
[----:B------:R-:W1:Y:S01]  /*0020*/  S2UR UR4, SR_CTAID.X ;  /* 0x00000000000479c3 */ /* 0x000e620000002500 */
[----:B------:R-:W2:Y:S01]  /*0030*/  S2R R49, SR_TID.X ;  /* 0x0000000000317919 */ /* 0x000ea20000002100 */
[----:B------:R-:W3:Y:S06]  /*0040*/  LDCU.64 UR6, c[0x0][0x358] ;  /* 0x00006b00ff0677ac */ /* 0x000eec0008000a00 */
[----:B------:R-:W1:Y:S01]  /*0050*/  LDC R0, c[0x0][0x38c] ;  /* 0x0000e300ff007b82 */ /* 0x000e620000000800 */
[----:B0-----:R-:W-:Y:S01]  /*0060*/  UISETP.GE.AND UP0, UPT, UR5, 0x1, UPT ;  /* 0x000000010500788c */ /* 0x001fe2000bf06270 */
[----:B-1----:R-:W-:-:S08]  /*0070*/  IMAD R2, R0, UR4, RZ ;  /* 0x0000000400027c24 */ /* 0x002fd0000f8e02ff */
[----:B--23--:R-:W-:Y:S05]  /*0080*/  BRA.U !UP0, `(.L_x_593) ;  /* 0x0000000d08407547 */ /* 0x00cfea000b800000 */
[----:B------:R-:W-:Y:S01]  /*0090*/  IMAD R49, R49, UR5, RZ ;  /* 0x0000000531317c24 */ /* 0x000fe2000f8e02ff */
[----:B------:R-:W-:Y:S04]  /*00a0*/  BSSY.RECONVERGENT B0, `(.L_x_594) ;  /* 0x0000059000007945 */ /* 0x000fe80003800200 */
[C---:B------:R-:W-:Y:S02]  /*00b0*/  IADD3 R3, PT, PT, R49.reuse, UR5, RZ ;  /* 0x0000000531037c10 */ /* 0x040fe4000fffe0ff */
[----:B------:R-:W-:-:S04]  /*00c0*/  IADD3 R48, PT, PT, R49, 0x1, RZ ;  /* 0x0000000131307810 */ /* 0x000fc80007ffe0ff */
[----:B------:R-:W-:Y:S02]  /*00d0*/  VIMNMX R4, PT, PT, R3, R48, !PT ;  /* 0x0000003003047248 */ /* 0x000fe40007fe0100 */
[----:B------:R-:W-:Y:S02]  /*00e0*/  ISETP.GE.AND P1, PT, R48, R3, PT ;  /* 0x000000033000720c */ /* 0x000fe40003f26270 */
[----:B------:R-:W-:-:S04]  /*00f0*/  IADD3 R4, PT, PT, -R49, R4, RZ ;  /* 0x0000000431047210 */ /* 0x000fc80007ffe1ff */
[----:B------:R-:W-:-:S04]  /*0100*/  LOP3.LUT R4, R4, 0x1, RZ, 0xc0, !PT ;  /* 0x0000000104047812 */ /* 0x000fc800078ec0ff */
[----:B------:R-:W-:-:S13]  /*0110*/  ISETP.NE.U32.AND P0, PT, R4, 0x1, PT ;  /* 0x000000010400780c */ /* 0x000fda0003f05070 */
[----:B------:R-:W-:Y:S05]  /*0120*/  @P0 BRA `(.L_x_595) ;  /* 0x0000000400400947 */ /* 0x000fea0003800000 */
[----:B------:R-:W0:Y:S01]  /*0130*/  LDC.64 R4, c[0x0][0x380] ;  /* 0x0000e000ff047b82 */ /* 0x000e220000000a00 */
[----:B------:R-:W1:Y:S01]  /*0140*/  LDCU UR4, c[0x0][0x388] ;  /* 0x00007100ff0477ac */ /* 0x000e620008000800 */
[----:B------:R-:W-:Y:S02]  /*0150*/  HFMA2 R33, -RZ, RZ, -2.1640625, -587 ;  /* 0xc054e096ff217431 */ /* 0x000fe400000001ff */
[----:B------:R-:W-:Y:S02]  /*0160*/  IMAD.MOV.U32 R32, RZ, RZ, -0x4467381d ;  /* 0xbb98c7e3ff207424 */ /* 0x000fe400078e00ff */
[----:B------:R-:W-:Y:S01]  /*0170*/  HFMA2 R35, -RZ, RZ, 1.84765625, 56352 ;  /* 0x3f647ae1ff237431 */ /* 0x000fe200000001ff */
[----:B------:R-:W-:Y:S01]  /*0180*/  MOV R34, 0x47ae147b ;  /* 0x47ae147b00227802 */ /* 0x000fe20000000f00 */
[----:B------:R-:W-:Y:S01]  /*0190*/  IMAD.MOV.U32 R36, RZ, RZ, 0x10624dd3 ;  /* 0x10624dd3ff247424 */ /* 0x000fe200078e00ff */
[----:B------:R-:W-:Y:S01]  /*01a0*/  MOV R37, 0x3fe63958 ;  /* 0x3fe6395800257802 */ /* 0x000fe20000000f00 */
[----:B------:R-:W-:Y:S01]  /*01b0*/  HFMA2 R38, -RZ, RZ, 0.00022792816162109375, 5.0008296966552734375e-05 ;  /* 0x0b780347ff267431 */ /* 0x000fe200000001ff */
[----:B------:R-:W-:Y:S01]  /*01c0*/  MOV R39, 0x3fe62824 ;  /* 0x3fe6282400277802 */ /* 0x000fe20000000f00 */
[----:B------:R-:W-:-:S02]  /*01d0*/  HFMA2 R41, -RZ, RZ, 1.755859375, 1.3115234375 ;  /* 0x3f063d3fff297431 */ /* 0x000fc400000001ff */
[----:B------:R-:W-:Y:S02]  /*01e0*/  IMAD.MOV.U32 R40, RZ, RZ, 0x61d0e69e ;  /* 0x61d0e69eff287424 */ /* 0x000fe400078e00ff */
[----:B------:R-:W-:Y:S01]  /*01f0*/  HFMA2 R43, -RZ, RZ, 1.9833984375, 0.000118732452392578125 ;  /* 0x3fef07c8ff2b7431 */ /* 0x000fe200000001ff */
[----:B------:R-:W-:Y:S01]  /*0200*/  MOV R42, 0x4b5dcc64 ;  /* 0x4b5dcc64002a7802 */ /* 0x000fe20000000f00 */
[----:B------:R-:W-:Y:S02]  /*0210*/  HFMA2 R46, -RZ, RZ, 9.8125, -0.027801513671875 ;  /* 0x48e8a71eff2e7431 */ /* 0x000fe400000001ff */
[----:B------:R-:W-:Y:S01]  /*0220*/  IMAD.MOV.U32 R44, RZ, RZ, -0x7bb2fec5 ;  /* 0x844d013bff2c7424 */ /* 0x000fe200078e00ff */
[----:B------:R-:W-:Y:S02]  /*0230*/  MOV R45, 0x3fef4f0d ;  /* 0x3fef4f0d002d7802 */ /* 0x000fe40000000f00 */
[----:B------:R-:W-:Y:S01]  /*0240*/  MOV R47, 0x3fefff2e ;  /* 0x3fefff2e002f7802 */ /* 0x000fe20000000f00 */
[----:B-1----:R-:W-:Y:S01]  /*0250*/  IMAD R7, R2, UR4, R49 ;  /* 0x0000000402077c24 */ /* 0x002fe2000f8e0231 */
[----:B------:R-:W-:-:S03]  /*0260*/  MOV R49, R48 ;  /* 0x0000003000317202 */ /* 0x000fc60000000f00 */
[----:B0-----:R-:W-:-:S05]  /*0270*/  IMAD.WIDE R4, R7, 0x8, R4 ;  /* 0x0000000807047825 */ /* 0x001fca00078e0204 */
[----:B------:R0:W-:Y:S01]  /*0280*/  STG.E.64 desc[UR6][R4.64], R32 ;  /* 0x0000002004007986 */ /* 0x0001e2000c101b06 */
[----:B------:R-:W-:-:S05]  /*0290*/  IMAD.WIDE R6, R0, 0x8, R4 ;  /* 0x0000000800067825 */ /* 0x000fca00078e0204 */
[----:B------:R1:W-:Y:S01]  /*02a0*/  STG.E.64 desc[UR6][R6.64], R34 ;  /* 0x0000002206007986 */ /* 0x0003e2000c101b06 */
[----:B------:R-:W-:-:S05]  /*02b0*/  IMAD.WIDE R8, R0, 0x8, R6 ;  /* 0x0000000800087825 */ /* 0x000fca00078e0206 */
[----:B------:R2:W-:Y:S01]  /*02c0*/  STG.E.64 desc[UR6][R8.64], R36 ;  /* 0x0000002408007986 */ /* 0x0005e2000c101b06 */
[----:B------:R-:W-:-:S04]  /*02d0*/  IMAD.WIDE R10, R0, 0x8, R8 ;  /* 0x00000008000a7825 */ /* 0x000fc800078e0208 */
[----:B0-----:R-:W-:Y:S02]  /*02e0*/  HFMA2 R33, -RZ, RZ, 1.5947265625, 9.6875 ;  /* 0x3e6148d8ff217431 */ /* 0x001fe400000001ff */
[----:B------:R-:W-:Y:S01]  /*02f0*/  IMAD.MOV.U32 R32, RZ, RZ, -0x23fe5d79 ;  /* 0xdc01a287ff207424 */ /* 0x000fe200078e00ff */
[----:B------:R0:W-:Y:S01]  /*0300*/  STG.E.64 desc[UR6][R10.64], R38 ;  /* 0x000000260a007986 */ /* 0x0001e2000c101b06 */
[----:B------:R-:W-:-:S04]  /*0310*/  IMAD.WIDE R12, R0, 0x8, R10 ;  /* 0x00000008000c7825 */ /* 0x000fc800078e020a */
[----:B-1----:R-:W-:Y:S01]  /*0320*/  HFMA2 R35, -RZ, RZ, 1.984375, 0 ;  /* 0x3ff00000ff237431 */ /* 0x002fe200000001ff */
[----:B------:R-:W-:Y:S01]  /*0330*/  MOV R34, 0x0 ;  /* 0x0000000000227802 */ /* 0x000fe20000000f00 */
[----:B------:R1:W-:Y:S01]  /*0340*/  STG.E.64 desc[UR6][R12.64], R40 ;  /* 0x000000280c007986 */ /* 0x0003e2000c101b06 */
[----:B------:R-:W-:-:S04]  /*0350*/  IMAD.WIDE R14, R0, 0x8, R12 ;  /* 0x00000008000e7825 */ /* 0x000fc800078e020c */
[----:B--2---:R-:W-:Y:S01]  /*0360*/  HFMA2 R36, -RZ, RZ, -336.5, -1711 ;  /* 0xdd42e6afff247431 */ /* 0x004fe200000001ff */
[----:B------:R-:W-:Y:S01]  /*0370*/  MOV R37, 0x3f3482ee ;  /* 0x3f3482ee00257802 */ /* 0x000fe20000000f00 */
[----:B------:R2:W-:Y:S01]  /*0380*/  STG.E.64 desc[UR6][R14.64], R42 ;  /* 0x0000002a0e007986 */ /* 0x0005e2000c101b06 */
[----:B------:R-:W-:-:S04]  /*0390*/  IMAD.WIDE R16, R0, 0x8, R14 ;  /* 0x0000000800107825 */ /* 0x000fc800078e020e */
[----:B0-----:R-:W-:Y:S02]  /*03a0*/  HFMA2 R39, -RZ, RZ, 1.9658203125, 6.8724155426025390625e-05 ;  /* 0x3fdd0481ff277431 */ /* 0x001fe400000001ff */
[----:B------:R-:W-:Y:S01]  /*03b0*/  IMAD.MOV.U32 R38, RZ, RZ, 0x6f0068dc ;  /* 0x6f0068dcff267424 */ /* 0x000fe200078e00ff */
[----:B------:R0:W-:Y:S01]  /*03c0*/  STG.E.64 desc[UR6][R16.64], R44 ;  /* 0x0000002c10007986 */ /* 0x0001e2000c101b06 */
[----:B------:R-:W-:Y:S01]  /*03d0*/  IMAD.WIDE R18, R0, 0x8, R16 ;  /* 0x0000000800127825 */ /* 0x000fe200078e0210 */
[----:B-1----:R-:W-:-:S03]  /*03e0*/  MOV R13, 0x3f6f212d ;  /* 0x3f6f212d000d7802 */ /* 0x002fc60000000f00 */
[----:B------:R-:W-:Y:S01]  /*03f0*/  IMAD.MOV.U32 R12, RZ, RZ, 0x77318fc5 ;  /* 0x77318fc5ff0c7424 */ /* 0x000fe200078e00ff */
[----:B------:R1:W-:Y:S01]  /*0400*/  STG.E.64 desc[UR6][R18.64], R46 ;  /* 0x0000002e12007986 */ /* 0x0003e2000c101b06 */
[----:B------:R-:W-:-:S04]  /*0410*/  IMAD.WIDE R20, R0, 0x8, R18 ;  /* 0x0000000800147825 */ /* 0x000fc800078e0212 */
[----:B--2---:R-:W-:Y:S01]  /*0420*/  HFMA2 R15, -RZ, RZ, 1.9833984375, 2696 ;  /* 0x3fef6944ff0f7431 */ /* 0x004fe200000001ff */
[----:B------:R-:W-:Y:S01]  /*0430*/  MOV R14, 0x67381d7e ;  /* 0x67381d7e000e7802 */ /* 0x000fe20000000f00 */
[----:B------:R2:W-:Y:S01]  /*0440*/  STG.E.64 desc[UR6][R20.64], R32 ;  /* 0x0000002014007986 */ /* 0x0005e2000c101b06 */
[----:B------:R-:W-:Y:S01]  /*0450*/  IMAD.WIDE R22, R0, 0x8, R20 ;  /* 0x0000000800167825 */ /* 0x000fe200078e0214 */
[----:B0-----:R-:W-:-:S03]  /*0460*/  MOV R17, 0x3fa47ae1 ;  /* 0x3fa47ae100117802 */ /* 0x001fc60000000f00 */
[----:B------:R-:W-:Y:S01]  /*0470*/  IMAD.MOV.U32 R16, RZ, RZ, 0x47ae147b ;  /* 0x47ae147bff107424 */ /* 0x000fe200078e00ff */
[----:B------:R0:W-:Y:S01]  /*0480*/  STG.E.64 desc[UR6][R22.64], R34 ;  /* 0x0000002216007986 */ /* 0x0001e2000c101b06 */
[----:B------:R-:W-:-:S04]  /*0490*/  IMAD.WIDE R24, R0, 0x8, R22 ;  /* 0x0000000800187825 */ /* 0x000fc800078e0216 */
[----:B-1----:R-:W-:Y:S01]  /*04a0*/  HFMA2 R18, -RZ, RZ, -0.00055980682373046875, -0.94970703125 ;  /* 0x9096bb99ff127431 */ /* 0x002fe200000001ff */
[----:B------:R-:W-:Y:S01]  /*04b0*/  MOV R19, 0x3fce7a0f ;  /* 0x3fce7a0f00137802 */ /* 0x000fe20000000f00 */
[----:B------:R1:W-:Y:S01]  /*04c0*/  STG.E.64 desc[UR6][R24.64], R12 ;  /* 0x0000000c18007986 */ /* 0x0003e2000c101b06 */
[----:B------:R-:W-:-:S04]  /*04d0*/  IMAD.WIDE R26, R0, 0x8, R24 ;  /* 0x00000008001a7825 */ /* 0x000fc800078e0218 */
[----:B--2---:R-:W-:Y:S01]  /*04e0*/  HFMA2 R21, -RZ, RZ, 2.3359375, 21296 ;  /* 0x40ac7533ff157431 */ /* 0x004fe200000001ff */
[----:B------:R-:W-:Y:S01]  /*04f0*/  MOV R33, 0x40fe32a0 ;  /* 0x40fe32a000217802 */ /* 0x000fe20000000f00 */
[----:B------:R-:W-:Y:S01]  /*0500*/  IMAD.MOV.U32 R20, RZ, RZ, 0x33333333 ;  /* 0x33333333ff147424 */ /* 0x000fe200078e00ff */
[----:B------:R2:W-:Y:S01]  /*0510*/  STG.E.64 desc[UR6][R26.64], R36 ;  /* 0x000000241a007986 */ /* 0x0005e2000c101b06 */
[----:B------:R-:W-:-:S04]  /*0520*/  IMAD.WIDE R28, R0, 0x8, R26 ;  /* 0x00000008001c7825 */ /* 0x000fc800078e021a */
[----:B0-----:R-:W-:Y:S01]  /*0530*/  HFMA2 R23, -RZ, RZ, 2.337890625, -1.349609375 ;  /* 0x40adbd66ff177431 */ /* 0x001fe200000001ff */
[----:B------:R-:W-:Y:S01]  /*0540*/  MOV R22, 0x66666666 ;  /* 0x6666666600167802 */ /* 0x000fe20000000f00 */
[----:B------:R-:W-:Y:S01]  /*0550*/  IMAD.MOV.U32 R32, RZ, RZ, 0x0 ;  /* 0x00000000ff207424 */ /* 0x000fe200078e00ff */
[----:B------:R2:W-:Y:S01]  /*0560*/  STG.E.64 desc[UR6][R28.64], R38 ;  /* 0x000000261c007986 */ /* 0x0005e2000c101b06 */
[----:B------:R-:W-:-:S05]  /*0570*/  IMAD.WIDE R30, R0, 0x8, R28 ;  /* 0x00000008001e7825 */ /* 0x000fca00078e021c */
        /* <DEDUP_REMOVED lines=9> */
[----:B-1----:R-:W-:-:S05]  /*0610*/  IMAD.WIDE R12, R0, 0x8, R10 ;  /* 0x00000008000c7825 */ /* 0x002fca00078e020a */
[----:B------:R2:W-:Y:S02]  /*0620*/  STG.E.64 desc[UR6][R12.64], R32 ;  /* 0x000000200c007986 */ /* 0x0005e4000c101b06 */
.L_x_595:
[----:B------:R-:W-:Y:S05]  /*0630*/  BSYNC.RECONVERGENT B0 ;  /* 0x0000000000007941 */ /* 0x000fea0003800200 */
.L_x_594:
[----:B------:R-:W-:Y:S04]  /*0640*/  BSSY.RECONVERGENT B0, `(.L_x_593) ;  /* 0x0000074000007945 */ /* 0x000fe80003800200 */
[----:B------:R-:W-:Y:S05]  /*0650*/  @P1 BRA `(.L_x_596) ;  /* 0x0000000400c81947 */ /* 0x000fea0003800000 */
[----:B------:R-:W0:Y:S01]  /*0660*/  LDCU.64 UR4, c[0x0][0x380] ;  /* 0x00007000ff0477ac */ /* 0x000e220008000a00 */
[----:B------:R-:W1:Y:S01]  /*0670*/  LDCU UR8, c[0x0][0x388] ;  /* 0x00007100ff0877ac */ /* 0x000e620008000800 */
[----:B0-----:R-:W-:-:S04]  /*0680*/  UIADD3 UR4, UP0, UPT, UR4, 0x8, URZ ;  /* 0x0000000804047890 */ /* 0x001fc8000ff1e0ff */
[----:B------:R-:W-:Y:S01]  /*0690*/  UIADD3.X UR5, UPT, UPT, URZ, UR5, URZ, UP0, !UPT ;  /* 0x00000005ff057290 */ /* 0x000fe200087fe4ff */
[----:B-1----:R-:W-:Y:S01]  /*06a0*/  IMAD R53, R2, UR8, R49 ;  /* 0x0000000802357c24 */ /* 0x002fe2000f8e0231 */
[----:B--2---:R-:W-:-:S04]  /*06b0*/  MOV R4, UR4 ;  /* 0x0000000400047c02 */ /* 0x004fc80008000f00 */
[----:B------:R-:W-:-:S07]  /*06c0*/  IMAD.U32 R5, RZ, RZ, UR5 ;  /* 0x00000005ff057e24 */ /* 0x000fce000f8e00ff */
.L_x_597:
[----:B0-----:R-:W-:-:S04]  /*06d0*/  IMAD.WIDE R6, R53, 0x8, R4 ;  /* 0x0000000835067825 */ /* 0x001fc800078e0204 */
[----:B------:R-:W-:Y:S01]  /*06e0*/  HFMA2 R8, -RZ, RZ, -0.94921875, -7.88671875 ;  /* 0xbb98c7e3ff087431 */ /* 0x000fe200000001ff */
[----:B------:R-:W-:Y:S01]  /*06f0*/  MOV R9, 0xc054e096 ;  /* 0xc054e09600097802 */ /* 0x000fe20000000f00 */
[----:B------:R-:W-:Y:S02]  /*0700*/  HFMA2 R10, -RZ, RZ, 7.6796875, 0.00109386444091796875 ;  /* 0x47ae147bff0a7431 */ /* 0x000fe400000001ff */
[----:B------:R-:W-:Y:S02]  /*0710*/  IMAD.MOV.U32 R11, RZ, RZ, 0x3f647ae1 ;  /* 0x3f647ae1ff0b7424 */ /* 0x000fe400078e00ff */
[----:B------:R-:W-:Y:S02]  /*0720*/  HFMA2 R13, -RZ, RZ, 1.974609375, 0.66796875 ;  /* 0x3fe63958ff0d7431 */ /* 0x000fe400000001ff */
[----:B------:R-:W-:Y:S01]  /*0730*/  IMAD.WIDE R66, R0, 0x8, R6 ;  /* 0x0000000800427825 */ /* 0x000fe200078e0206 */
[----:B------:R-:W-:-:S03]  /*0740*/  MOV R12, 0x10624dd3 ;  /* 0x10624dd3000c7802 */ /* 0x000fc60000000f00 */
[----:B------:R-:W-:Y:S01]  /*0750*/  HFMA2 R16, -RZ, RZ, 744, -1694 ;  /* 0x61d0e69eff107431 */ /* 0x000fe200000001ff */
[----:B------:R-:W-:Y:S01]  /*0760*/  MOV R14, 0xb780347 ;  /* 0x0b780347000e7802 */ /* 0x000fe20000000f00 */
[----:B------:R-:W-:-:S04]  /*0770*/  IMAD.WIDE R68, R0, 0x10, R6 ;  /* 0x0000001000447825 */ /* 0x000fc800078e0206 */
[----:B------:R-:W-:Y:S01]  /*0780*/  HFMA2 R18, -RZ, RZ, 14.7265625, -17.5625 ;  /* 0x4b5dcc64ff127431 */ /* 0x000fe200000001ff */
[----:B------:R-:W-:Y:S01]  /*0790*/  MOV R17, 0x3f063d3f ;  /* 0x3f063d3f00117802 */ /* 0x000fe20000000f00 */
[----:B------:R-:W-:Y:S02]  /*07a0*/  HFMA2 R21, -RZ, RZ, 1.9833984375, 28.203125 ;  /* 0x3fef4f0dff157431 */ /* 0x000fe400000001ff */
[----:B------:R-:W-:Y:S01]  /*07b0*/  IMAD.MOV.U32 R15, RZ, RZ, 0x3fe62824 ;  /* 0x3fe62824ff0f7424 */ /* 0x000fe200078e00ff */
[----:B------:R0:W-:Y:S01]  /*07c0*/  STG.E.64 desc[UR6][R6.64+-0x8], R8 ;  /* 0xfffff80806007986 */ /* 0x0001e2000c101b06 */
[----:B------:R-:W-:Y:S01]  /*07d0*/  IMAD.WIDE R70, R0, 0x18, R6 ;  /* 0x0000001800467825 */ /* 0x000fe200078e0206 */
[----:B------:R-:W-:-:S03]  /*07e0*/  MOV R20, 0x844d013b ;  /* 0x844d013b00147802 */ /* 0x000fc60000000f00 */
[----:B------:R-:W-:Y:S01]  /*07f0*/  HFMA2 R25, -RZ, RZ, 1.5947265625, 9.6875 ;  /* 0x3e6148d8ff197431 */ /* 0x000fe200000001ff */
[----:B------:R0:W-:Y:S01]  /*0800*/  STG.E.64 desc[UR6][R66.64+-0x8], R10 ;  /* 0xfffff80a42007986 */ /* 0x0001e2000c101b06 */
[----:B------:R-:W-:Y:S01]  /*0810*/  IMAD.WIDE R72, R0, 0x20, R6 ;  /* 0x0000002000487825 */ /* 0x000fe200078e0206 */
[----:B------:R-:W-:-:S03]  /*0820*/  MOV R22, 0x48e8a71e ;  /* 0x48e8a71e00167802 */ /* 0x000fc60000000f00 */
[----:B------:R-:W-:Y:S01]  /*0830*/  HFMA2 R27, -RZ, RZ, 1.984375, 0 ;  /* 0x3ff00000ff1b7431 */ /* 0x000fe200000001ff */
[----:B------:R-:W-:Y:S01]  /*0840*/  MOV R23, 0x3fefff2e ;  /* 0x3fefff2e00177802 */ /* 0x000fe20000000f00 */
[C---:B------:R-:W-:Y:S01]  /*0850*/  IMAD.WIDE R64, R0.reuse, 0x58, R4 ;  /* 0x0000005800407825 */ /* 0x040fe200078e0204 */
[----:B------:R0:W-:Y:S01]  /*0860*/  STG.E.64 desc[UR6][R68.64+-0x8], R12 ;  /* 0xfffff80c44007986 */ /* 0x0001e2000c101b06 */
[----:B------:R-:W-:Y:S02]  /*0870*/  MOV R26, 0x0 ;  /* 0x00000000001a7802 */ /* 0x000fe40000000f00 */
[----:B------:R-:W-:Y:S02]  /*0880*/  HFMA2 R30, -RZ, RZ, -336.5, -1711 ;  /* 0xdd42e6afff1e7431 */ /* 0x000fe400000001ff */
[----:B------:R-:W-:Y:S01]  /*0890*/  IMAD.MOV.U32 R19, RZ, RZ, 0x3fef07c8 ;  /* 0x3fef07c8ff137424 */ /* 0x000fe200078e00ff */
[----:B------:R0:W-:Y:S01]  /*08a0*/  STG.E.64 desc[UR6][R70.64+-0x8], R14 ;  /* 0xfffff80e46007986 */ /* 0x0001e2000c101b06 */
[----:B------:R-:W-:Y:S01]  /*08b0*/  IMAD.WIDE R74, R0, 0x28, R6 ;  /* 0x00000028004a7825 */ /* 0x000fe200078e0206 */
[----:B------:R-:W-:-:S03]  /*08c0*/  MOV R28, 0x77318fc5 ;  /* 0x77318fc5001c7802 */ /* 0x000fc60000000f00 */
[----:B------:R-:W-:Y:S01]  /*08d0*/  HFMA2 R32, -RZ, RZ, 7168, 2488 ;  /* 0x6f0068dcff207431 */ /* 0x000fe200000001ff */
[----:B------:R0:W-:Y:S01]  /*08e0*/  STG.E.64 desc[UR6][R72.64+-0x8], R16 ;  /* 0xfffff81048007986 */ /* 0x0001e2000c101b06 */
[----:B------:R-:W-:Y:S01]  /*08f0*/  IMAD.WIDE R62, R0, 0x60, R4 ;  /* 0x00000060003e7825 */ /* 0x000fe200078e0204 */
[----:B------:R-:W-:-:S03]  /*0900*/  MOV R31, 0x3f3482ee ;  /* 0x3f3482ee001f7802 */ /* 0x000fc60000000f00 */
[----:B------:R-:W-:Y:S01]  /*0910*/  HFMA2 R35, -RZ, RZ, 1.9833984375, 2696 ;  /* 0x3fef6944ff237431 */ /* 0x000fe200000001ff */
[----:B------:R0:W-:Y:S01]  /*0920*/  STG.E.64 desc[UR6][R74.64+-0x8], R18 ;  /* 0xfffff8124a007986 */ /* 0x0001e2000c101b06 */
[----:B------:R-:W-:Y:S01]  /*0930*/  IMAD.WIDE R76, R0, 0x30, R6 ;  /* 0x00000030004c7825 */ /* 0x000fe200078e0206 */
[----:B------:R-:W-:-:S03]  /*0940*/  MOV R33, 0x3fdd0481 ;  /* 0x3fdd048100217802 */ /* 0x000fc60000000f00 */
[----:B------:R-:W-:Y:S01]  /*0950*/  HFMA2 R37, -RZ, RZ, 1.91015625, 56352 ;  /* 0x3fa47ae1ff257431 */ /* 0x000fe200000001ff */
[----:B------:R-:W-:Y:S01]  /*0960*/  MOV R36, 0x47ae147b ;  /* 0x47ae147b00247802 */ /* 0x000fe20000000f00 */
[C---:B------:R-:W-:Y:S01]  /*0970*/  IMAD.WIDE R60, R0.reuse, 0x68, R4 ;  /* 0x00000068003c7825 */ /* 0x040fe200078e0204 */
[----:B------:R0:W-:Y:S03]  /*0980*/  STG.E.64 desc[UR6][R76.64+-0x8], R20 ;  /* 0xfffff8144c007986 */ /* 0x0001e6000c101b06 */
[----:B------:R-:W-:Y:S01]  /*0990*/  HFMA2 R40, -RZ, RZ, 0.2249755859375, 0.2249755859375 ;  /* 0x33333333ff287431 */ /* 0x000fe200000001ff */
[----:B------:R-:W-:Y:S01]  /*09a0*/  MOV R38, 0x9096bb99 ;  /* 0x9096bb9900267802 */ /* 0x000fe20000000f00 */
[----:B------:R-:W-:-:S04]  /*09b0*/  IMAD.WIDE R78, R0, 0x38, R6 ;  /* 0x00000038004e7825 */ /* 0x000fc800078e0206 */
[----:B------:R-:W-:Y:S01]  /*09c0*/  HFMA2 R42, -RZ, RZ, 1638, 1638 ;  /* 0x66666666ff2a7431 */ /* 0x000fe200000001ff */
[----:B------:R-:W-:Y:S01]  /*09d0*/  MOV R41, 0x40ac7533 ;  /* 0x40ac753300297802 */ /* 0x000fe20000000f00 */
[----:B------:R-:W-:Y:S02]  /*09e0*/  HFMA2 R45, -RZ, RZ, 2.49609375, 0.20703125 ;  /* 0x40fe32a0ff2d7431 */ /* 0x000fe400000001ff */
[C---:B------:R-:W-:Y:S01]  /*09f0*/  IMAD.WIDE R58, R0.reuse, 0x70, R4 ;  /* 0x00000070003a7825 */ /* 0x040fe200078e0204 */
[----:B------:R0:W-:Y:S01]  /*0a00*/  STG.E.64 desc[UR6][R78.64+-0x8], R22 ;  /* 0xfffff8164e007986 */ /* 0x0001e2000c101b06 */
[----:B------:R-:W-:Y:S02]  /*0a10*/  MOV R43, 0x40adbd66 ;  /* 0x40adbd66002b7802 */ /* 0x000fe40000000f00 */
[----:B------:R-:W-:Y:S01]  /*0a20*/  IMAD.MOV.U32 R24, RZ, RZ, -0x23fe5d79 ;  /* 0xdc01a287ff187424 */ /* 0x000fe200078e00ff */
[----:B------:R-:W-:Y:S01]  /*0a30*/  IADD3 R49, PT, PT, R49, 0x2, RZ ;  /* 0x0000000231317810 */ /* 0x000fe20007ffe0ff */
[----:B------:R-:W-:-:S03]  /*0a40*/  IMAD.WIDE R80, R0, 0x40, R6 ;  /* 0x0000004000507825 */ /* 0x000fc600078e0206 */
[----:B------:R-:W-:Y:S01]  /*0a50*/  ISETP.GE.AND P0, PT, R49, R3, PT ;  /* 0x000000033100720c */ /* 0x000fe20003f06270 */
[C---:B------:R-:W-:Y:S01]  /*0a60*/  IMAD.WIDE R56, R0.reuse, 0x78, R4 ;  /* 0x0000007800387825 */ /* 0x040fe200078e0204 */
[----:B------:R0:W-:Y:S03]  /*0a70*/  STG.E.64 desc[UR6][R80.64+-0x8], R24 ;  /* 0xfffff81850007986 */ /* 0x0001e6000c101b06 */
[----:B------:R-:W-:-:S04]  /*0a80*/  IMAD.WIDE R82, R0, 0x48, R6 ;  /* 0x0000004800527825 */ /* 0x000fc800078e0206 */
[C---:B------:R-:W-:Y:S01]  /*0a90*/  IMAD.WIDE R54, R0.reuse, 0x80, R4 ;  /* 0x0000008000367825 */ /* 0x040fe200078e0204 */
[----:B------:R0:W-:Y:S03]  /*0aa0*/  STG.E.64 desc[UR6][R82.64+-0x8], R26 ;  /* 0xfffff81a52007986 */ /* 0x0001e6000c101b06 */
[----:B------:R-:W-:Y:S02]  /*0ab0*/  IMAD.MOV.U32 R29, RZ, RZ, 0x3f6f212d ;  /* 0x3f6f212dff1d7424 */ /* 0x000fe400078e00ff */
[----:B------:R-:W-:-:S04]  /*0ac0*/  IMAD.WIDE R84, R0, 0x50, R6 ;  /* 0x0000005000547825 */ /* 0x000fc800078e0206 */
[----:B------:R-:W-:Y:S01]  /*0ad0*/  IMAD.WIDE R50, R0, 0x88, R4 ;  /* 0x0000008800327825 */ /* 0x000fe200078e0204 */
[----:B------:R0:W-:Y:S03]  /*0ae0*/  STG.E.64 desc[UR6][R84.64+-0x8], R28 ;  /* 0xfffff81c54007986 */ /* 0x0001e6000c101b06 */
[----:B------:R-:W-:-:S04]  /*0af0*/  IMAD.WIDE R64, R53, 0x8, R64 ;  /* 0x0000000835407825 */ /* 0x000fc800078e0240 */
[----:B------:R-:W-:Y:S01]  /*0b00*/  IMAD.WIDE R46, R0, 0x90, R4 ;  /* 0x00000090002e7825 */ /* 0x000fe200078e0204 */
[----:B------:R0:W-:Y:S03]  /*0b10*/  STG.E.64 desc[UR6][R64.64+-0x8], R30 ;  /* 0xfffff81e40007986 */ /* 0x0001e6000c101b06 */
[----:B------:R-:W-:-:S04]  /*0b20*/  IMAD.WIDE R62, R53, 0x8, R62 ;  /* 0x00000008353e7825 */ /* 0x000fc800078e023e */
[----:B------:R-:W-:Y:S01]  /*0b30*/  IMAD.MOV.U32 R34, RZ, RZ, 0x67381d7e ;  /* 0x67381d7eff227424 */ /* 0x000fe200078e00ff */
[----:B------:R0:W-:Y:S01]  /*0b40*/  STG.E.64 desc[UR6][R62.64+-0x8], R32 ;  /* 0xfffff8203e007986 */ /* 0x0001e2000c101b06 */
[----:B------:R-:W-:-:S04]  /*0b50*/  IMAD.WIDE R60, R53, 0x8, R60 ;  /* 0x00000008353c7825 */ /* 0x000fc800078e023c */
[C---:B------:R-:W-:Y:S01]  /*0b60*/  IMAD.WIDE R58, R53.reuse, 0x8, R58 ;  /* 0x00000008353a7825 */ /* 0x040fe200078e023a */
[----:B------:R0:W-:Y:S03]  /*0b70*/  STG.E.64 desc[UR6][R60.64+-0x8], R34 ;  /* 0xfffff8223c007986 */ /* 0x0001e6000c101b06 */
[----:B------:R-:W-:Y:S01]  /*0b80*/  IMAD.MOV.U32 R39, RZ, RZ, 0x3fce7a0f ;  /* 0x3fce7a0fff277424 */ /* 0x000fe200078e00ff */
[----:B------:R0:W-:Y:S01]  /*0b90*/  STG.E.64 desc[UR6][R58.64+-0x8], R36 ;  /* 0xfffff8243a007986 */ /* 0x0001e2000c101b06 */
[----:B------:R-:W-:-:S04]  /*0ba0*/  IMAD.WIDE R56, R53, 0x8, R56 ;  /* 0x0000000835387825 */ /* 0x000fc800078e0238 */
[C---:B------:R-:W-:Y:S01]  /*0bb0*/  IMAD.WIDE R54, R53.reuse, 0x8, R54 ;  /* 0x0000000835367825 */ /* 0x040fe200078e0236 */
[----:B------:R0:W-:Y:S03]  /*0bc0*/  STG.E.64 desc[UR6][R56.64+-0x8], R38 ;  /* 0xfffff82638007986 */ /* 0x0001e6000c101b06 */
[C---:B------:R-:W-:Y:S01]  /*0bd0*/  IMAD.WIDE R50, R53.reuse, 0x8, R50 ;  /* 0x0000000835327825 */ /* 0x040fe200078e0232 */
[----:B------:R0:W-:Y:S03]  /*0be0*/  STG.E.64 desc[UR6][R54.64+-0x8], R40 ;  /* 0xfffff82836007986 */ /* 0x0001e6000c101b06 */
[----:B------:R-:W-:Y:S01]  /*0bf0*/  IMAD.MOV.U32 R44, RZ, RZ, 0x0 ;  /* 0x00000000ff2c7424 */ /* 0x000fe200078e00ff */
[----:B------:R0:W-:Y:S01]  /*0c00*/  STG.E.64 desc[UR6][R50.64+-0x8], R42 ;  /* 0xfffff82a32007986 */ /* 0x0001e2000c101b06 */
[C---:B------:R-:W-:Y:S01]  /*0c10*/  IMAD.WIDE R46, R53.reuse, 0x8, R46 ;  /* 0x00000008352e7825 */ /* 0x040fe200078e022e */
[----:B------:R-:W-:-:S04]  /*0c20*/  IADD3 R53, PT, PT, R53, 0x2, RZ ;  /* 0x0000000235357810 */ /* 0x000fc80007ffe0ff */
[----:B------:R0:W-:Y:S04]  /*0c30*/  STG.E.64 desc[UR6][R46.64+-0x8], R44 ;  /* 0xfffff82c2e007986 */ /* 0x0001e8000c101b06 */
        /* <DEDUP_REMOVED lines=18> */
[----:B------:R0:W-:Y:S01]  /*0d60*/  STG.E.64 desc[UR6][R46.64], R44 ;  /* 0x0000002c2e007986 */ /* 0x0001e2000c101b06 */
[----:B------:R-:W-:Y:S05]  /*0d70*/  @!P0 BRA `(.L_x_597) ;  /* 0xfffffff800548947 */ /* 0x000fea000383ffff */
.L_x_596:
[----:B------:R-:W-:Y:S05]  /*0d80*/  BSYNC.RECONVERGENT B0 ;  /* 0x0000000000007941 */ /* 0x000fea0003800200 */
.L_x_593:
[----:B------:R-:W1:Y:S01]  /*0d90*/  S2R R3, SR_TID.X ;  /* 0x0000000000037919 */ /* 0x000e620000002100 */
[----:B--2---:R-:W2:Y:S01]  /*0da0*/  LDC.64 R4, c[0x0][0x398] ;  /* 0x0000e600ff047b82 */ /* 0x004ea20000000a00 */
[----:B-1----:R-:W-:-:S05]  /*0db0*/  IADD3 R3, PT, PT, R2, R3, RZ ;  /* 0x0000000302037210 */ /* 0x002fca0007ffe0ff */
[----:B--2---:R-:W-:-:S05]  /*0dc0*/  IMAD.WIDE R2, R3, 0x4, R4 ;  /* 0x0000000403027825 */ /* 0x004fca00078e0204 */
[----:B------:R-:W-:Y:S01]  /*0dd0*/  STG.E desc[UR6][R2.64], RZ ;  /* 0x000000ff02007986 */ /* 0x000fe2000c101906 */
[----:B------:R-:W-:Y:S05]  /*0de0*/  EXIT ;  /* 0x000000000000794d */ /* 0x000fea0003800000 */
.L_x_598:
        /* <DEDUP_REMOVED lines=9> */
.L_x_617:


//--------------------- .nv.global.init           --------------------------
	.section	.nv.global.init,"aw",@progbits
	.align	4
.nv.global.init:
	.type		mrg32k3aM1SubSeq,@object
	.size		mrg32k3aM1SubSeq,(mrg32k3aM2SubSeq - mrg32k3aM1SubSeq)
mrg32k3aM1SubSeq:
        /*0000*/ 	.byte	0x0b, 0xcc, 0xee, 0x04, 0x73, 0x29, 0x8b, 0x6f, 0xf6, 0x53, 0x03, 0xf6, 0x23, 0xf6, 0xea, 0xda
        /* <DEDUP_REMOVED lines=125> */
	.type		mrg32k3aM2SubSeq,@object
	.size		mrg32k3aM2SubSeq,(mrg32k3aM1 - mrg32k3aM2SubSeq)
mrg32k3aM2SubSeq:
        /* <DEDUP_REMOVED lines=126> */
	.type		mrg32k3aM1,@object
	.size		mrg32k3aM1,(mrg32k3aM1Seq - mrg32k3aM1)
mrg32k3aM1:
        /* <DEDUP_REMOVED lines=144> */
	.type		mrg32k3aM1Seq,@object
	.size		mrg32k3aM1Seq,(mrg32k3aM2 - mrg32k3aM1Seq)
mrg32k3aM1Seq:
        /* <DEDUP_REMOVED lines=144> */
	.type		mrg32k3aM2,@object
	.size		mrg32k3aM2,(mrg32k3aM2Seq - mrg32k3aM2)
mrg32k3aM2:
        /* <DEDUP_REMOVED lines=144> */
	.type		mrg32k3aM2Seq,@object
	.size		mrg32k3aM2Seq,(precalc_xorwow_matrix - mrg32k3aM2Seq)
mrg32k3aM2Seq:
        /* <DEDUP_REMOVED lines=144> */
	.type		precalc_xorwow_matrix,@object
	.size		precalc_xorwow_matrix,(precalc_xorwow_offset_matrix - precalc_xorwow_matrix)
precalc_xorwow_matrix:
        /* <DEDUP_REMOVED lines=6400> */
	.type		precalc_xorwow_offset_matrix,@object
	.size		precalc_xorwow_offset_matrix,(.L_1 - precalc_xorwow_offset_matrix)
precalc_xorwow_offset_matrix:
        /* <DEDUP_REMOVED lines=6400> */
.L_1:


//--------------------- .nv.shared.reserved.0     --------------------------
	.section	.nv.shared.reserved.0,"aw",@nobits
	.weak		__nv_reservedSMEM_offset_0_alias
	.size		__nv_reservedSMEM_offset_0_alias, 0, 64
	.other		__nv_reservedSMEM_offset_0_alias,@"STO_CUDA_RESERVED_SHARED STV_DEFAULT"
__nv_reservedSMEM_offset_0_alias:
	.zero		0
	.zero		64


//--------------------- .nv.constant0._Z18percentage_excitedPdiiS_i --------------------------
	.section	.nv.constant0._Z18percentage_excitedPdiiS_i,"a",@progbits
	.sectionflags	@""
	.align	4
.nv.constant0._Z18percentage_excitedPdiiS_i:
	.zero		924


//--------------------- .nv.constant0._Z18initialize_time_s2ddPd --------------------------
	.section	.nv.constant0._Z18initialize_time_s2ddPd,"a",@progbits
	.sectionflags	@""
	.align	4
.nv.constant0._Z18initialize_time_s2ddPd:
	.zero		920


//--------------------- .nv.constant0._Z15make_randomNumsPdS_S_iiiii --------------------------
	.section	.nv.constant0._Z15make_randomNumsPdS_S_iiiii,"a",@progbits
	.sectionflags	@""
	.align	4
.nv.constant0._Z15make_randomNumsPdS_S_iiiii:
	.zero		940


//--------------------- .nv.constant0._Z15init_randomNumsP17curandStateXORWOWi --------------------------
	.section	.nv.constant0._Z15init_randomNumsP17curandStateXORWOWi,"a",@progbits
	.sectionflags	@""
	.align	4
.nv.constant0._Z15init_randomNumsP17curandStateXORWOWi:
	.zero		908


//--------------------- .nv.constant0._Z12computeLocalPiiS_ --------------------------
	.section	.nv.constant0._Z12computeLocalPiiS_,"a",@progbits
	.sectionflags	@""
	.align	4
.nv.constant0._Z12computeLocalPiiS_:
	.zero		920


//--------------------- .nv.constant0._Z15computeVelocityPdiiS_dii --------------------------
	.section	.nv.constant0._Z15computeVelocityPdiiS_dii,"a",@progbits
	.sectionflags	@""
	.align	4
.nv.constant0._Z15computeVelocityPdiiS_dii:
	.zero		936


//--------------------- .nv.constant0._Z15computeVelocityPdPii --------------------------
	.section	.nv.constant0._Z15computeVelocityPdPii,"a",@progbits
	.sectionflags	@""
	.align	4
.nv.constant0._Z15computeVelocityPdPii:
	.zero		916


//--------------------- .nv.constant0._Z14update_voltagePdS_ii --------------------------
	.section	.nv.constant0._Z14update_voltagePdS_ii,"a",@progbits
	.sectionflags	@""
	.align	4
.nv.constant0._Z14update_voltagePdS_ii:
	.zero		920


//--------------------- .nv.constant0._Z15compute_voltagePdS_S_dS_iiiiiddiibPiiibiS_ --------------------------
	.section	.nv.constant0._Z15compute_voltagePdS_S_dS_iiiiiddiibPiiibiS_,"a",@progbits
	.sectionflags	@""
	.align	4
.nv.constant0._Z15compute_voltagePdS_S_dS_iiiiiddiibPiiibiS_:
	.zero		1024


//--------------------- .nv.constant0._Z11updateStatePdS_ii --------------------------
	.section	.nv.constant0._Z11updateStatePdS_ii,"a",@progbits
	.sectionflags	@""
	.align	4
.nv.constant0._Z11updateStatePdS_ii:
	.zero		920


//--------------------- .nv.constant0._Z12computeStatePdS_idS_iS_ii --------------------------
	.section	.nv.constant0._Z12computeStatePdS_idS_iS_ii,"a",@progbits
	.sectionflags	@""
	.align	4
.nv.constant0._Z12computeStatePdS_idS_iS_ii:
	.zero		960


//--------------------- .nv.constant0._Z17initialConditionsPdiiiPi --------------------------
	.section	.nv.constant0._Z17initialConditionsPdiiiPi,"a",@progbits
	.sectionflags	@""
	.align	4
.nv.constant0._Z17initialConditionsPdiiiPi:
	.zero		928


//--------------------- SYMBOLS --------------------------

	.type		.nv.reservedSmem.offset0,@object
	.size		.nv.reservedSmem.offset0,0x4
